//
// Generated by NVIDIA NVVM Compiler
//
// Compiler Build ID: CL-36424714
// Cuda compilation tools, release 13.0, V13.0.88
// Based on NVVM 20.0.0
//

.version 9.0
.target sm_100
.address_size 64

	// .globl	_Z10orderCheckPmjPi
// _ZZN3cub18CUB_300001_SM_10006detail6reduce28DeviceReduceSingleTileKernelINS2_10policy_hubIijN4cuda3std3__44plusIiEEE10Policy1000EPiSC_jS9_iiNS7_10__identityEEEvT0_T1_T2_T3_T4_T6_E12temp_storage has been demoted
// _ZZN3cub18CUB_300001_SM_10006detail6reduce18DeviceReduceKernelINS2_10policy_hubIijN4cuda3std3__44plusIiEEE10Policy1000EPijS9_iNS7_10__identityEEEvT0_PT3_T1_NS0_13GridEvenShareISH_EET2_T4_E12temp_storage has been demoted
// _ZZN3cub18CUB_300001_SM_10006detail6reduce28DeviceReduceSingleTileKernelINS2_10policy_hubIijN4cuda3std3__44plusIiEEE10Policy1000EPiSC_iS9_iiNS7_10__identityEEEvT0_T1_T2_T3_T4_T6_E12temp_storage has been demoted
// _ZZN3cub18CUB_300001_SM_10006detail6reduce28DeviceReduceSingleTileKernelINS2_10policy_hubIiyN4cuda3std3__44plusIiEEE10Policy1000EPiSC_yS9_iiNS7_10__identityEEEvT0_T1_T2_T3_T4_T6_E12temp_storage has been demoted
// _ZZN3cub18CUB_300001_SM_10006detail6reduce18DeviceReduceKernelINS2_10policy_hubIiyN4cuda3std3__44plusIiEEE10Policy1000EPiyS9_iNS7_10__identityEEEvT0_PT3_T1_NS0_13GridEvenShareISH_EET2_T4_E12temp_storage has been demoted
// _ZZN3cub18CUB_300001_SM_10006detail6reduce28DeviceReduceSingleTileKernelINS2_10policy_hubIiyN4cuda3std3__44plusIiEEE10Policy1000EPiSC_iS9_iiNS7_10__identityEEEvT0_T1_T2_T3_T4_T6_E12temp_storage has been demoted
.global .align 1 .b8 _ZN34_INTERNAL_e0591f06_4_k_cu_23e2474d4cuda3std3__45__cpo5beginE[1];
.global .align 1 .b8 _ZN34_INTERNAL_e0591f06_4_k_cu_23e2474d4cuda3std3__45__cpo3endE[1];
.global .align 1 .b8 _ZN34_INTERNAL_e0591f06_4_k_cu_23e2474d4cuda3std3__45__cpo6cbeginE[1];
.global .align 1 .b8 _ZN34_INTERNAL_e0591f06_4_k_cu_23e2474d4cuda3std3__45__cpo4cendE[1];
.global .align 1 .b8 _ZN34_INTERNAL_e0591f06_4_k_cu_23e2474d4cuda3std3__45__cpo6rbeginE[1];
.global .align 1 .b8 _ZN34_INTERNAL_e0591f06_4_k_cu_23e2474d4cuda3std3__45__cpo4rendE[1];
.global .align 1 .b8 _ZN34_INTERNAL_e0591f06_4_k_cu_23e2474d4cuda3std3__45__cpo7crbeginE[1];
.global .align 1 .b8 _ZN34_INTERNAL_e0591f06_4_k_cu_23e2474d4cuda3std3__45__cpo5crendE[1];
.global .align 1 .b8 _ZN34_INTERNAL_e0591f06_4_k_cu_23e2474d4cuda3std3__436_GLOBAL__N__e0591f06_4_k_cu_23e2474d6ignoreE[1];
.global .align 1 .b8 _ZN34_INTERNAL_e0591f06_4_k_cu_23e2474d4cuda3std3__419piecewise_constructE[1];
.global .align 1 .b8 _ZN34_INTERNAL_e0591f06_4_k_cu_23e2474d4cuda3std3__48in_placeE[1];
.global .align 1 .b8 _ZN34_INTERNAL_e0591f06_4_k_cu_23e2474d4cuda3std3__420unreachable_sentinelE[1];
.global .align 1 .b8 _ZN34_INTERNAL_e0591f06_4_k_cu_23e2474d4cuda3std3__47nulloptE[1];
.global .align 1 .b8 _ZN34_INTERNAL_e0591f06_4_k_cu_23e2474d4cuda3std3__48unexpectE[1];
.global .align 1 .b8 _ZN34_INTERNAL_e0591f06_4_k_cu_23e2474d4cuda3std6ranges3__45__cpo4swapE[1];
.global .align 1 .b8 _ZN34_INTERNAL_e0591f06_4_k_cu_23e2474d4cuda3std6ranges3__45__cpo9iter_moveE[1];
.global .align 1 .b8 _ZN34_INTERNAL_e0591f06_4_k_cu_23e2474d4cuda3std6ranges3__45__cpo5beginE[1];
.global .align 1 .b8 _ZN34_INTERNAL_e0591f06_4_k_cu_23e2474d4cuda3std6ranges3__45__cpo3endE[1];
.global .align 1 .b8 _ZN34_INTERNAL_e0591f06_4_k_cu_23e2474d4cuda3std6ranges3__45__cpo6cbeginE[1];
.global .align 1 .b8 _ZN34_INTERNAL_e0591f06_4_k_cu_23e2474d4cuda3std6ranges3__45__cpo4cendE[1];
.global .align 1 .b8 _ZN34_INTERNAL_e0591f06_4_k_cu_23e2474d4cuda3std6ranges3__45__cpo7advanceE[1];
.global .align 1 .b8 _ZN34_INTERNAL_e0591f06_4_k_cu_23e2474d4cuda3std6ranges3__45__cpo9iter_swapE[1];
.global .align 1 .b8 _ZN34_INTERNAL_e0591f06_4_k_cu_23e2474d4cuda3std6ranges3__45__cpo4nextE[1];
.global .align 1 .b8 _ZN34_INTERNAL_e0591f06_4_k_cu_23e2474d4cuda3std6ranges3__45__cpo4prevE[1];
.global .align 1 .b8 _ZN34_INTERNAL_e0591f06_4_k_cu_23e2474d4cuda3std6ranges3__45__cpo4dataE[1];
.global .align 1 .b8 _ZN34_INTERNAL_e0591f06_4_k_cu_23e2474d4cuda3std6ranges3__45__cpo5cdataE[1];
.global .align 1 .b8 _ZN34_INTERNAL_e0591f06_4_k_cu_23e2474d4cuda3std6ranges3__45__cpo4sizeE[1];
.global .align 1 .b8 _ZN34_INTERNAL_e0591f06_4_k_cu_23e2474d4cuda3std6ranges3__45__cpo5ssizeE[1];
.global .align 1 .b8 _ZN34_INTERNAL_e0591f06_4_k_cu_23e2474d4cuda3std6ranges3__45__cpo8distanceE[1];
.global .align 1 .b8 _ZN34_INTERNAL_e0591f06_4_k_cu_23e2474d6thrust24THRUST_300001_SM_1000_NS8cuda_cub3parE[1];
.global .align 1 .b8 _ZN34_INTERNAL_e0591f06_4_k_cu_23e2474d6thrust24THRUST_300001_SM_1000_NS8cuda_cub10par_nosyncE[1];
.global .align 1 .b8 _ZN34_INTERNAL_e0591f06_4_k_cu_23e2474d6thrust24THRUST_300001_SM_1000_NS6system6detail10sequential3seqE[1];
.global .align 1 .b8 _ZN34_INTERNAL_e0591f06_4_k_cu_23e2474d6thrust24THRUST_300001_SM_1000_NS6system3cpp3parE[1];
.global .align 1 .b8 _ZN34_INTERNAL_e0591f06_4_k_cu_23e2474d6thrust24THRUST_300001_SM_1000_NS12placeholders2_1E[1];
.global .align 1 .b8 _ZN34_INTERNAL_e0591f06_4_k_cu_23e2474d6thrust24THRUST_300001_SM_1000_NS12placeholders2_2E[1];
.global .align 1 .b8 _ZN34_INTERNAL_e0591f06_4_k_cu_23e2474d6thrust24THRUST_300001_SM_1000_NS12placeholders2_3E[1];
.global .align 1 .b8 _ZN34_INTERNAL_e0591f06_4_k_cu_23e2474d6thrust24THRUST_300001_SM_1000_NS12placeholders2_4E[1];
.global .align 1 .b8 _ZN34_INTERNAL_e0591f06_4_k_cu_23e2474d6thrust24THRUST_300001_SM_1000_NS12placeholders2_5E[1];
.global .align 1 .b8 _ZN34_INTERNAL_e0591f06_4_k_cu_23e2474d6thrust24THRUST_300001_SM_1000_NS12placeholders2_6E[1];
.global .align 1 .b8 _ZN34_INTERNAL_e0591f06_4_k_cu_23e2474d6thrust24THRUST_300001_SM_1000_NS12placeholders2_7E[1];
.global .align 1 .b8 _ZN34_INTERNAL_e0591f06_4_k_cu_23e2474d6thrust24THRUST_300001_SM_1000_NS12placeholders2_8E[1];
.global .align 1 .b8 _ZN34_INTERNAL_e0591f06_4_k_cu_23e2474d6thrust24THRUST_300001_SM_1000_NS12placeholders2_9E[1];
.global .align 1 .b8 _ZN34_INTERNAL_e0591f06_4_k_cu_23e2474d6thrust24THRUST_300001_SM_1000_NS12placeholders3_10E[1];
.global .align 1 .b8 _ZN34_INTERNAL_e0591f06_4_k_cu_23e2474d6thrust24THRUST_300001_SM_1000_NS3seqE[1];
.global .align 1 .b8 _ZN34_INTERNAL_e0591f06_4_k_cu_23e2474d6thrust24THRUST_300001_SM_1000_NS6deviceE[1];

.visible .entry _Z10orderCheckPmjPi(
	.param .u64 .ptr .align 1 _Z10orderCheckPmjPi_param_0,
	.param .u32 _Z10orderCheckPmjPi_param_1,
	.param .u64 .ptr .align 1 _Z10orderCheckPmjPi_param_2
)
{
	.reg .pred 	%p<3>;
	.reg .b32 	%r<8>;
	.reg .b64 	%rd<11>;

	ld.param.u64 	%rd1, [_Z10orderCheckPmjPi_param_0];
	ld.param.u32 	%r3, [_Z10orderCheckPmjPi_param_1];
	ld.param.u64 	%rd2, [_Z10orderCheckPmjPi_param_2];
	mov.u32 	%r4, %tid.x;
	mov.u32 	%r1, %ctaid.x;
	mov.u32 	%r5, %ntid.x;
	mad.lo.s32 	%r2, %r1, %r5, %r4;
	add.s32 	%r6, %r3, -1;
	setp.ge.u32 	%p1, %r2, %r6;
	@%p1 bra 	$L__BB0_3;
	cvta.to.global.u64 	%rd3, %rd1;
	mul.wide.s32 	%rd4, %r2, 8;
	add.s64 	%rd5, %rd3, %rd4;
	ld.global.u64 	%rd6, [%rd5+8];
	ld.global.u64 	%rd7, [%rd5];
	setp.ge.u64 	%p2, %rd6, %rd7;
	@%p2 bra 	$L__BB0_3;
	cvta.to.global.u64 	%rd8, %rd2;
	mul.wide.u32 	%rd9, %r1, 4;
	add.s64 	%rd10, %rd8, %rd9;
	mov.b32 	%r7, 1;
	st.global.u32 	[%rd10], %r7;
$L__BB0_3:
	ret;

}
	// .globl	_ZN3cub18CUB_300001_SM_10006detail11EmptyKernelIvEEvv
.visible .entry _ZN3cub18CUB_300001_SM_10006detail11EmptyKernelIvEEvv()
{


	ret;

}
	// .globl	_ZN3cub18CUB_300001_SM_10006detail6reduce28DeviceReduceSingleTileKernelINS2_10policy_hubIijN4cuda3std3__44plusIiEEE10Policy1000EPiSC_jS9_iiNS7_10__identityEEEvT0_T1_T2_T3_T4_T6_
.visible .entry _ZN3cub18CUB_300001_SM_10006detail6reduce28DeviceReduceSingleTileKernelINS2_10policy_hubIijN4cuda3std3__44plusIiEEE10Policy1000EPiSC_jS9_iiNS7_10__identityEEEvT0_T1_T2_T3_T4_T6_(
	.param .u64 .ptr .align 1 _ZN3cub18CUB_300001_SM_10006detail6reduce28DeviceReduceSingleTileKernelINS2_10policy_hubIijN4cuda3std3__44plusIiEEE10Policy1000EPiSC_jS9_iiNS7_10__identityEEEvT0_T1_T2_T3_T4_T6__param_0,
	.param .u64 .ptr .align 1 _ZN3cub18CUB_300001_SM_10006detail6reduce28DeviceReduceSingleTileKernelINS2_10policy_hubIijN4cuda3std3__44plusIiEEE10Policy1000EPiSC_jS9_iiNS7_10__identityEEEvT0_T1_T2_T3_T4_T6__param_1,
	.param .u32 _ZN3cub18CUB_300001_SM_10006detail6reduce28DeviceReduceSingleTileKernelINS2_10policy_hubIijN4cuda3std3__44plusIiEEE10Policy1000EPiSC_jS9_iiNS7_10__identityEEEvT0_T1_T2_T3_T4_T6__param_2,
	.param .align 1 .b8 _ZN3cub18CUB_300001_SM_10006detail6reduce28DeviceReduceSingleTileKernelINS2_10policy_hubIijN4cuda3std3__44plusIiEEE10Policy1000EPiSC_jS9_iiNS7_10__identityEEEvT0_T1_T2_T3_T4_T6__param_3[1],
	.param .u32 _ZN3cub18CUB_300001_SM_10006detail6reduce28DeviceReduceSingleTileKernelINS2_10policy_hubIijN4cuda3std3__44plusIiEEE10Policy1000EPiSC_jS9_iiNS7_10__identityEEEvT0_T1_T2_T3_T4_T6__param_4,
	.param .align 1 .b8 _ZN3cub18CUB_300001_SM_10006detail6reduce28DeviceReduceSingleTileKernelINS2_10policy_hubIijN4cuda3std3__44plusIiEEE10Policy1000EPiSC_jS9_iiNS7_10__identityEEEvT0_T1_T2_T3_T4_T6__param_5[1]
)
.maxntid 256
.minnctapersm 1
{
	.reg .pred 	%p<97>;
	.reg .b32 	%r<699>;
	.reg .b64 	%rd<122>;
	// demoted variable
	.shared .align 4 .b8 _ZZN3cub18CUB_300001_SM_10006detail6reduce28DeviceReduceSingleTileKernelINS2_10policy_hubIijN4cuda3std3__44plusIiEEE10Policy1000EPiSC_jS9_iiNS7_10__identityEEEvT0_T1_T2_T3_T4_T6_E12temp_storage[44];
	ld.param.u64 	%rd15, [_ZN3cub18CUB_300001_SM_10006detail6reduce28DeviceReduceSingleTileKernelINS2_10policy_hubIijN4cuda3std3__44plusIiEEE10Policy1000EPiSC_jS9_iiNS7_10__identityEEEvT0_T1_T2_T3_T4_T6__param_0];
	ld.param.u64 	%rd16, [_ZN3cub18CUB_300001_SM_10006detail6reduce28DeviceReduceSingleTileKernelINS2_10policy_hubIijN4cuda3std3__44plusIiEEE10Policy1000EPiSC_jS9_iiNS7_10__identityEEEvT0_T1_T2_T3_T4_T6__param_1];
	ld.param.u32 	%r123, [_ZN3cub18CUB_300001_SM_10006detail6reduce28DeviceReduceSingleTileKernelINS2_10policy_hubIijN4cuda3std3__44plusIiEEE10Policy1000EPiSC_jS9_iiNS7_10__identityEEEvT0_T1_T2_T3_T4_T6__param_2];
	ld.param.u32 	%r124, [_ZN3cub18CUB_300001_SM_10006detail6reduce28DeviceReduceSingleTileKernelINS2_10policy_hubIijN4cuda3std3__44plusIiEEE10Policy1000EPiSC_jS9_iiNS7_10__identityEEEvT0_T1_T2_T3_T4_T6__param_4];
	cvta.to.global.u64 	%rd1, %rd16;
	setp.ne.s32 	%p1, %r123, 0;
	@%p1 bra 	$L__BB2_3;
	mov.u32 	%r645, %tid.x;
	setp.ne.s32 	%p96, %r645, 0;
	@%p96 bra 	$L__BB2_76;
	st.global.u32 	[%rd1], %r124;
	bra.uni 	$L__BB2_76;
$L__BB2_3:
	and.b64  	%rd17, %rd15, 15;
	setp.ne.s64 	%p2, %rd17, 0;
	@%p2 bra 	$L__BB2_39;
	setp.gt.u32 	%p49, %r123, 4095;
	@%p49 bra 	$L__BB2_23;
	mov.u32 	%r1, %tid.x;
	setp.ge.u32 	%p66, %r1, %r123;
	mov.b32 	%r656, 0;
	mov.u32 	%r651, %r1;
	@%p66 bra 	$L__BB2_7;
	mul.wide.u32 	%rd110, %r1, 4;
	add.s64 	%rd109, %rd15, %rd110;
	// begin inline asm
	ld.global.nc.u32 %r656, [%rd109];
	// end inline asm
	add.s32 	%r651, %r1, 256;
$L__BB2_7:
	setp.ge.u32 	%p67, %r651, %r123;
	@%p67 bra 	$L__BB2_14;
	not.b32 	%r519, %r651;
	add.s32 	%r6, %r123, %r519;
	and.b32  	%r520, %r6, 768;
	setp.eq.s32 	%p68, %r520, 768;
	@%p68 bra 	$L__BB2_11;
	mul.wide.u32 	%rd111, %r651, 4;
	add.s64 	%rd118, %rd15, %rd111;
	shr.u32 	%r521, %r6, 8;
	add.s32 	%r522, %r521, 1;
	and.b32  	%r523, %r522, 3;
	neg.s32 	%r648, %r523;
$L__BB2_10:
	.pragma "nounroll";
	// begin inline asm
	ld.global.nc.u32 %r524, [%rd118];
	// end inline asm
	add.s32 	%r656, %r524, %r656;
	add.s32 	%r651, %r651, 256;
	add.s64 	%rd118, %rd118, 1024;
	add.s32 	%r648, %r648, 1;
	setp.ne.s32 	%p69, %r648, 0;
	@%p69 bra 	$L__BB2_10;
$L__BB2_11:
	setp.lt.u32 	%p70, %r6, 768;
	@%p70 bra 	$L__BB2_14;
	mul.wide.u32 	%rd113, %r651, 4;
	add.s64 	%rd119, %rd15, %rd113;
$L__BB2_13:
	// begin inline asm
	ld.global.nc.u32 %r525, [%rd119];
	// end inline asm
	add.s32 	%r529, %r525, %r656;
	add.s64 	%rd115, %rd119, 1024;
	// begin inline asm
	ld.global.nc.u32 %r526, [%rd115];
	// end inline asm
	add.s32 	%r530, %r526, %r529;
	add.s64 	%rd116, %rd119, 2048;
	// begin inline asm
	ld.global.nc.u32 %r527, [%rd116];
	// end inline asm
	add.s32 	%r531, %r527, %r530;
	add.s64 	%rd117, %rd119, 3072;
	// begin inline asm
	ld.global.nc.u32 %r528, [%rd117];
	// end inline asm
	add.s32 	%r656, %r528, %r531;
	add.s32 	%r651, %r651, 1024;
	add.s64 	%rd119, %rd119, 4096;
	setp.lt.s32 	%p71, %r651, %r123;
	@%p71 bra 	$L__BB2_13;
$L__BB2_14:
	setp.lt.u32 	%p72, %r123, 256;
	@%p72 bra 	$L__BB2_19;
	// begin inline asm
	mov.u32 %r595, %laneid;
	// end inline asm
	mov.b32 	%r598, 1;
	mov.b32 	%r619, 31;
	mov.b32 	%r620, -1;
	// begin inline asm
	shfl.sync.down.b32 %r596, %r656, %r598, %r619, %r620;
	// end inline asm
	setp.gt.s32 	%p88, %r595, 30;
	selp.b32 	%r621, 0, %r596, %p88;
	add.s32 	%r602, %r621, %r656;
	mov.b32 	%r603, 2;
	// begin inline asm
	shfl.sync.down.b32 %r601, %r602, %r603, %r619, %r620;
	// end inline asm
	setp.gt.s32 	%p89, %r595, 29;
	selp.b32 	%r622, 0, %r601, %p89;
	add.s32 	%r607, %r602, %r622;
	mov.b32 	%r608, 4;
	// begin inline asm
	shfl.sync.down.b32 %r606, %r607, %r608, %r619, %r620;
	// end inline asm
	setp.gt.s32 	%p90, %r595, 27;
	selp.b32 	%r623, 0, %r606, %p90;
	add.s32 	%r612, %r607, %r623;
	mov.b32 	%r613, 8;
	// begin inline asm
	shfl.sync.down.b32 %r611, %r612, %r613, %r619, %r620;
	// end inline asm
	setp.gt.s32 	%p91, %r595, 23;
	selp.b32 	%r624, 0, %r611, %p91;
	add.s32 	%r617, %r612, %r624;
	mov.b32 	%r618, 16;
	// begin inline asm
	shfl.sync.down.b32 %r616, %r617, %r618, %r619, %r620;
	// end inline asm
	setp.gt.s32 	%p92, %r595, 15;
	selp.b32 	%r625, 0, %r616, %p92;
	add.s32 	%r698, %r617, %r625;
	setp.ne.s32 	%p93, %r595, 0;
	@%p93 bra 	$L__BB2_17;
	shr.u32 	%r626, %r1, 3;
	and.b32  	%r627, %r626, 124;
	mov.u32 	%r628, _ZZN3cub18CUB_300001_SM_10006detail6reduce28DeviceReduceSingleTileKernelINS2_10policy_hubIijN4cuda3std3__44plusIiEEE10Policy1000EPiSC_jS9_iiNS7_10__identityEEEvT0_T1_T2_T3_T4_T6_E12temp_storage;
	add.s32 	%r629, %r628, %r627;
	st.shared.u32 	[%r629+8], %r698;
$L__BB2_17:
	bar.sync 	0;
	setp.ne.s32 	%p94, %r1, 0;
	@%p94 bra 	$L__BB2_74;
	ld.shared.u32 	%r630, [_ZZN3cub18CUB_300001_SM_10006detail6reduce28DeviceReduceSingleTileKernelINS2_10policy_hubIijN4cuda3std3__44plusIiEEE10Policy1000EPiSC_jS9_iiNS7_10__identityEEEvT0_T1_T2_T3_T4_T6_E12temp_storage+12];
	add.s32 	%r631, %r630, %r698;
	ld.shared.u32 	%r632, [_ZZN3cub18CUB_300001_SM_10006detail6reduce28DeviceReduceSingleTileKernelINS2_10policy_hubIijN4cuda3std3__44plusIiEEE10Policy1000EPiSC_jS9_iiNS7_10__identityEEEvT0_T1_T2_T3_T4_T6_E12temp_storage+16];
	add.s32 	%r633, %r631, %r632;
	ld.shared.u32 	%r634, [_ZZN3cub18CUB_300001_SM_10006detail6reduce28DeviceReduceSingleTileKernelINS2_10policy_hubIijN4cuda3std3__44plusIiEEE10Policy1000EPiSC_jS9_iiNS7_10__identityEEEvT0_T1_T2_T3_T4_T6_E12temp_storage+20];
	add.s32 	%r635, %r633, %r634;
	ld.shared.u32 	%r636, [_ZZN3cub18CUB_300001_SM_10006detail6reduce28DeviceReduceSingleTileKernelINS2_10policy_hubIijN4cuda3std3__44plusIiEEE10Policy1000EPiSC_jS9_iiNS7_10__identityEEEvT0_T1_T2_T3_T4_T6_E12temp_storage+24];
	add.s32 	%r637, %r635, %r636;
	ld.shared.u32 	%r638, [_ZZN3cub18CUB_300001_SM_10006detail6reduce28DeviceReduceSingleTileKernelINS2_10policy_hubIijN4cuda3std3__44plusIiEEE10Policy1000EPiSC_jS9_iiNS7_10__identityEEEvT0_T1_T2_T3_T4_T6_E12temp_storage+28];
	add.s32 	%r639, %r637, %r638;
	ld.shared.u32 	%r640, [_ZZN3cub18CUB_300001_SM_10006detail6reduce28DeviceReduceSingleTileKernelINS2_10policy_hubIijN4cuda3std3__44plusIiEEE10Policy1000EPiSC_jS9_iiNS7_10__identityEEEvT0_T1_T2_T3_T4_T6_E12temp_storage+32];
	add.s32 	%r641, %r639, %r640;
	ld.shared.u32 	%r642, [_ZZN3cub18CUB_300001_SM_10006detail6reduce28DeviceReduceSingleTileKernelINS2_10policy_hubIijN4cuda3std3__44plusIiEEE10Policy1000EPiSC_jS9_iiNS7_10__identityEEEvT0_T1_T2_T3_T4_T6_E12temp_storage+36];
	add.s32 	%r698, %r641, %r642;
	bra.uni 	$L__BB2_74;
$L__BB2_19:
	// begin inline asm
	mov.u32 %r532, %laneid;
	// end inline asm
	and.b32  	%r558, %r1, 992;
	add.s32 	%r559, %r558, 32;
	setp.gt.u32 	%p73, %r559, %r123;
	not.b32 	%r560, %r558;
	add.s32 	%r561, %r123, %r560;
	selp.b32 	%r556, %r561, 31, %p73;
	mov.b32 	%r535, 1;
	mov.b32 	%r557, -1;
	// begin inline asm
	shfl.sync.down.b32 %r533, %r656, %r535, %r556, %r557;
	// end inline asm
	setp.lt.s32 	%p74, %r532, %r556;
	selp.b32 	%r562, %r533, 0, %p74;
	add.s32 	%r539, %r562, %r656;
	mov.b32 	%r540, 2;
	// begin inline asm
	shfl.sync.down.b32 %r538, %r539, %r540, %r556, %r557;
	// end inline asm
	add.s32 	%r563, %r532, 2;
	setp.gt.s32 	%p75, %r563, %r556;
	selp.b32 	%r564, 0, %r538, %p75;
	add.s32 	%r544, %r539, %r564;
	mov.b32 	%r545, 4;
	// begin inline asm
	shfl.sync.down.b32 %r543, %r544, %r545, %r556, %r557;
	// end inline asm
	add.s32 	%r565, %r532, 4;
	setp.gt.s32 	%p76, %r565, %r556;
	selp.b32 	%r566, 0, %r543, %p76;
	add.s32 	%r549, %r544, %r566;
	mov.b32 	%r550, 8;
	// begin inline asm
	shfl.sync.down.b32 %r548, %r549, %r550, %r556, %r557;
	// end inline asm
	add.s32 	%r567, %r532, 8;
	setp.gt.s32 	%p77, %r567, %r556;
	selp.b32 	%r568, 0, %r548, %p77;
	add.s32 	%r554, %r549, %r568;
	mov.b32 	%r555, 16;
	// begin inline asm
	shfl.sync.down.b32 %r553, %r554, %r555, %r556, %r557;
	// end inline asm
	add.s32 	%r569, %r532, 16;
	setp.gt.s32 	%p78, %r569, %r556;
	selp.b32 	%r570, 0, %r553, %p78;
	add.s32 	%r698, %r554, %r570;
	setp.ne.s32 	%p79, %r532, 0;
	@%p79 bra 	$L__BB2_21;
	shr.u32 	%r571, %r1, 3;
	and.b32  	%r572, %r571, 124;
	mov.u32 	%r573, _ZZN3cub18CUB_300001_SM_10006detail6reduce28DeviceReduceSingleTileKernelINS2_10policy_hubIijN4cuda3std3__44plusIiEEE10Policy1000EPiSC_jS9_iiNS7_10__identityEEEvT0_T1_T2_T3_T4_T6_E12temp_storage;
	add.s32 	%r574, %r573, %r572;
	st.shared.u32 	[%r574+8], %r698;
$L__BB2_21:
	bar.sync 	0;
	setp.ne.s32 	%p80, %r1, 0;
	@%p80 bra 	$L__BB2_74;
	setp.gt.u32 	%p81, %r123, 32;
	ld.shared.u32 	%r575, [_ZZN3cub18CUB_300001_SM_10006detail6reduce28DeviceReduceSingleTileKernelINS2_10policy_hubIijN4cuda3std3__44plusIiEEE10Policy1000EPiSC_jS9_iiNS7_10__identityEEEvT0_T1_T2_T3_T4_T6_E12temp_storage+12];
	selp.b32 	%r576, %r575, 0, %p81;
	add.s32 	%r577, %r576, %r698;
	setp.gt.u32 	%p82, %r123, 64;
	ld.shared.u32 	%r578, [_ZZN3cub18CUB_300001_SM_10006detail6reduce28DeviceReduceSingleTileKernelINS2_10policy_hubIijN4cuda3std3__44plusIiEEE10Policy1000EPiSC_jS9_iiNS7_10__identityEEEvT0_T1_T2_T3_T4_T6_E12temp_storage+16];
	selp.b32 	%r579, %r578, 0, %p82;
	add.s32 	%r580, %r577, %r579;
	setp.gt.u32 	%p83, %r123, 96;
	ld.shared.u32 	%r581, [_ZZN3cub18CUB_300001_SM_10006detail6reduce28DeviceReduceSingleTileKernelINS2_10policy_hubIijN4cuda3std3__44plusIiEEE10Policy1000EPiSC_jS9_iiNS7_10__identityEEEvT0_T1_T2_T3_T4_T6_E12temp_storage+20];
	selp.b32 	%r582, %r581, 0, %p83;
	add.s32 	%r583, %r580, %r582;
	setp.gt.u32 	%p84, %r123, 128;
	ld.shared.u32 	%r584, [_ZZN3cub18CUB_300001_SM_10006detail6reduce28DeviceReduceSingleTileKernelINS2_10policy_hubIijN4cuda3std3__44plusIiEEE10Policy1000EPiSC_jS9_iiNS7_10__identityEEEvT0_T1_T2_T3_T4_T6_E12temp_storage+24];
	selp.b32 	%r585, %r584, 0, %p84;
	add.s32 	%r586, %r583, %r585;
	setp.gt.u32 	%p85, %r123, 160;
	ld.shared.u32 	%r587, [_ZZN3cub18CUB_300001_SM_10006detail6reduce28DeviceReduceSingleTileKernelINS2_10policy_hubIijN4cuda3std3__44plusIiEEE10Policy1000EPiSC_jS9_iiNS7_10__identityEEEvT0_T1_T2_T3_T4_T6_E12temp_storage+28];
	selp.b32 	%r588, %r587, 0, %p85;
	add.s32 	%r589, %r586, %r588;
	setp.gt.u32 	%p86, %r123, 192;
	ld.shared.u32 	%r590, [_ZZN3cub18CUB_300001_SM_10006detail6reduce28DeviceReduceSingleTileKernelINS2_10policy_hubIijN4cuda3std3__44plusIiEEE10Policy1000EPiSC_jS9_iiNS7_10__identityEEEvT0_T1_T2_T3_T4_T6_E12temp_storage+32];
	selp.b32 	%r591, %r590, 0, %p86;
	add.s32 	%r592, %r589, %r591;
	setp.gt.u32 	%p87, %r123, 224;
	ld.shared.u32 	%r593, [_ZZN3cub18CUB_300001_SM_10006detail6reduce28DeviceReduceSingleTileKernelINS2_10policy_hubIijN4cuda3std3__44plusIiEEE10Policy1000EPiSC_jS9_iiNS7_10__identityEEEvT0_T1_T2_T3_T4_T6_E12temp_storage+36];
	selp.b32 	%r594, %r593, 0, %p87;
	add.s32 	%r698, %r592, %r594;
	bra.uni 	$L__BB2_74;
$L__BB2_23:
	mov.u32 	%r26, %tid.x;
	shl.b32 	%r27, %r26, 2;
	mul.wide.u32 	%rd85, %r27, 4;
	add.s64 	%rd75, %rd15, %rd85;
	// begin inline asm
	ld.global.nc.v2.u64 {%rd73, %rd74}, [%rd75];
	// end inline asm
	mov.b64 	{%r385, %r386}, %rd74;
	mov.b64 	{%r387, %r388}, %rd73;
	add.s64 	%rd78, %rd75, 4096;
	// begin inline asm
	ld.global.nc.v2.u64 {%rd76, %rd77}, [%rd78];
	// end inline asm
	mov.b64 	{%r389, %r390}, %rd77;
	mov.b64 	{%r391, %r392}, %rd76;
	add.s64 	%rd81, %rd75, 8192;
	// begin inline asm
	ld.global.nc.v2.u64 {%rd79, %rd80}, [%rd81];
	// end inline asm
	mov.b64 	{%r393, %r394}, %rd80;
	mov.b64 	{%r395, %r396}, %rd79;
	add.s64 	%rd84, %rd75, 12288;
	// begin inline asm
	ld.global.nc.v2.u64 {%rd82, %rd83}, [%rd84];
	// end inline asm
	mov.b64 	{%r397, %r398}, %rd83;
	mov.b64 	{%r399, %r400}, %rd82;
	add.s32 	%r401, %r388, %r387;
	add.s32 	%r402, %r385, %r401;
	add.s32 	%r403, %r386, %r402;
	add.s32 	%r404, %r391, %r403;
	add.s32 	%r405, %r392, %r404;
	add.s32 	%r406, %r389, %r405;
	add.s32 	%r407, %r390, %r406;
	add.s32 	%r408, %r395, %r407;
	add.s32 	%r409, %r396, %r408;
	add.s32 	%r410, %r393, %r409;
	add.s32 	%r411, %r394, %r410;
	add.s32 	%r412, %r399, %r411;
	add.s32 	%r413, %r400, %r412;
	add.s32 	%r414, %r397, %r413;
	add.s32 	%r671, %r398, %r414;
	add.s32 	%r29, %r123, -4096;
	setp.lt.u32 	%p50, %r29, 4096;
	mov.b32 	%r660, 4096;
	@%p50 bra 	$L__BB2_27;
	mov.b32 	%r660, 4096;
$L__BB2_25:
	add.s32 	%r416, %r660, %r27;
	mul.wide.u32 	%rd98, %r416, 4;
	add.s64 	%rd88, %rd15, %rd98;
	// begin inline asm
	ld.global.nc.v2.u64 {%rd86, %rd87}, [%rd88];
	// end inline asm
	mov.b64 	{%r417, %r418}, %rd87;
	mov.b64 	{%r419, %r420}, %rd86;
	add.s64 	%rd91, %rd88, 4096;
	// begin inline asm
	ld.global.nc.v2.u64 {%rd89, %rd90}, [%rd91];
	// end inline asm
	mov.b64 	{%r421, %r422}, %rd90;
	mov.b64 	{%r423, %r424}, %rd89;
	add.s64 	%rd94, %rd88, 8192;
	// begin inline asm
	ld.global.nc.v2.u64 {%rd92, %rd93}, [%rd94];
	// end inline asm
	mov.b64 	{%r425, %r426}, %rd93;
	mov.b64 	{%r427, %r428}, %rd92;
	add.s64 	%rd97, %rd88, 12288;
	// begin inline asm
	ld.global.nc.v2.u64 {%rd95, %rd96}, [%rd97];
	// end inline asm
	mov.b64 	{%r429, %r430}, %rd96;
	mov.b64 	{%r431, %r432}, %rd95;
	add.s32 	%r433, %r419, %r671;
	add.s32 	%r434, %r420, %r433;
	add.s32 	%r435, %r417, %r434;
	add.s32 	%r436, %r418, %r435;
	add.s32 	%r437, %r423, %r436;
	add.s32 	%r438, %r424, %r437;
	add.s32 	%r439, %r421, %r438;
	add.s32 	%r440, %r422, %r439;
	add.s32 	%r441, %r427, %r440;
	add.s32 	%r442, %r428, %r441;
	add.s32 	%r443, %r425, %r442;
	add.s32 	%r444, %r426, %r443;
	add.s32 	%r445, %r431, %r444;
	add.s32 	%r446, %r432, %r445;
	add.s32 	%r447, %r429, %r446;
	add.s32 	%r671, %r430, %r447;
	sub.s32 	%r448, %r123, %r660;
	setp.lt.u32 	%p51, %r448, 4096;
	@%p51 bra 	$L__BB2_35;
	add.s32 	%r660, %r660, 4096;
	setp.le.u32 	%p52, %r660, %r29;
	@%p52 bra 	$L__BB2_25;
$L__BB2_27:
	setp.le.u32 	%p53, %r123, %r660;
	@%p53 bra 	$L__BB2_35;
	sub.s32 	%r36, %r123, %r660;
	setp.ge.s32 	%p54, %r26, %r36;
	@%p54 bra 	$L__BB2_35;
	not.b32 	%r450, %r26;
	add.s32 	%r451, %r123, %r450;
	sub.s32 	%r37, %r451, %r660;
	and.b32  	%r452, %r37, 768;
	setp.eq.s32 	%p55, %r452, 768;
	mov.u32 	%r665, %r26;
	@%p55 bra 	$L__BB2_32;
	add.s32 	%r662, %r26, %r660;
	shr.u32 	%r453, %r37, 8;
	add.s32 	%r454, %r453, 1;
	and.b32  	%r455, %r454, 3;
	neg.s32 	%r661, %r455;
	mov.u32 	%r665, %r26;
$L__BB2_31:
	.pragma "nounroll";
	mul.wide.u32 	%rd100, %r662, 4;
	add.s64 	%rd99, %rd15, %rd100;
	// begin inline asm
	ld.global.nc.u32 %r456, [%rd99];
	// end inline asm
	add.s32 	%r671, %r456, %r671;
	add.s32 	%r665, %r665, 256;
	add.s32 	%r662, %r662, 256;
	add.s32 	%r661, %r661, 1;
	setp.ne.s32 	%p56, %r661, 0;
	@%p56 bra 	$L__BB2_31;
$L__BB2_32:
	setp.lt.u32 	%p57, %r37, 768;
	@%p57 bra 	$L__BB2_35;
	add.s32 	%r669, %r665, 512;
	add.s32 	%r668, %r665, %r660;
$L__BB2_34:
	mul.wide.u32 	%rd105, %r668, 4;
	add.s64 	%rd101, %rd15, %rd105;
	// begin inline asm
	ld.global.nc.u32 %r457, [%rd101];
	// end inline asm
	add.s32 	%r461, %r457, %r671;
	add.s32 	%r462, %r668, 256;
	mul.wide.u32 	%rd106, %r462, 4;
	add.s64 	%rd102, %rd15, %rd106;
	// begin inline asm
	ld.global.nc.u32 %r458, [%rd102];
	// end inline asm
	add.s32 	%r463, %r458, %r461;
	add.s32 	%r464, %r668, 512;
	mul.wide.u32 	%rd107, %r464, 4;
	add.s64 	%rd103, %rd15, %rd107;
	// begin inline asm
	ld.global.nc.u32 %r459, [%rd103];
	// end inline asm
	add.s32 	%r465, %r459, %r463;
	add.s32 	%r466, %r668, 768;
	mul.wide.u32 	%rd108, %r466, 4;
	add.s64 	%rd104, %rd15, %rd108;
	// begin inline asm
	ld.global.nc.u32 %r460, [%rd104];
	// end inline asm
	add.s32 	%r671, %r460, %r465;
	add.s32 	%r57, %r669, 1024;
	add.s32 	%r467, %r669, 512;
	add.s32 	%r668, %r668, 1024;
	setp.lt.s32 	%p58, %r467, %r36;
	mov.u32 	%r669, %r57;
	@%p58 bra 	$L__BB2_34;
$L__BB2_35:
	// begin inline asm
	mov.u32 %r468, %laneid;
	// end inline asm
	mov.b32 	%r471, 1;
	mov.b32 	%r492, 31;
	mov.b32 	%r493, -1;
	// begin inline asm
	shfl.sync.down.b32 %r469, %r671, %r471, %r492, %r493;
	// end inline asm
	setp.gt.s32 	%p59, %r468, 30;
	selp.b32 	%r494, 0, %r469, %p59;
	add.s32 	%r475, %r494, %r671;
	mov.b32 	%r476, 2;
	// begin inline asm
	shfl.sync.down.b32 %r474, %r475, %r476, %r492, %r493;
	// end inline asm
	setp.gt.s32 	%p60, %r468, 29;
	selp.b32 	%r495, 0, %r474, %p60;
	add.s32 	%r480, %r475, %r495;
	mov.b32 	%r481, 4;
	// begin inline asm
	shfl.sync.down.b32 %r479, %r480, %r481, %r492, %r493;
	// end inline asm
	setp.gt.s32 	%p61, %r468, 27;
	selp.b32 	%r496, 0, %r479, %p61;
	add.s32 	%r485, %r480, %r496;
	mov.b32 	%r486, 8;
	// begin inline asm
	shfl.sync.down.b32 %r484, %r485, %r486, %r492, %r493;
	// end inline asm
	setp.gt.s32 	%p62, %r468, 23;
	selp.b32 	%r497, 0, %r484, %p62;
	add.s32 	%r490, %r485, %r497;
	mov.b32 	%r491, 16;
	// begin inline asm
	shfl.sync.down.b32 %r489, %r490, %r491, %r492, %r493;
	// end inline asm
	setp.gt.s32 	%p63, %r468, 15;
	selp.b32 	%r498, 0, %r489, %p63;
	add.s32 	%r698, %r490, %r498;
	setp.ne.s32 	%p64, %r468, 0;
	@%p64 bra 	$L__BB2_37;
	shr.u32 	%r499, %r26, 3;
	and.b32  	%r500, %r499, 124;
	mov.u32 	%r501, _ZZN3cub18CUB_300001_SM_10006detail6reduce28DeviceReduceSingleTileKernelINS2_10policy_hubIijN4cuda3std3__44plusIiEEE10Policy1000EPiSC_jS9_iiNS7_10__identityEEEvT0_T1_T2_T3_T4_T6_E12temp_storage;
	add.s32 	%r502, %r501, %r500;
	st.shared.u32 	[%r502+8], %r698;
$L__BB2_37:
	bar.sync 	0;
	setp.ne.s32 	%p65, %r26, 0;
	@%p65 bra 	$L__BB2_74;
	ld.shared.u32 	%r503, [_ZZN3cub18CUB_300001_SM_10006detail6reduce28DeviceReduceSingleTileKernelINS2_10policy_hubIijN4cuda3std3__44plusIiEEE10Policy1000EPiSC_jS9_iiNS7_10__identityEEEvT0_T1_T2_T3_T4_T6_E12temp_storage+12];
	add.s32 	%r504, %r503, %r698;
	ld.shared.u32 	%r505, [_ZZN3cub18CUB_300001_SM_10006detail6reduce28DeviceReduceSingleTileKernelINS2_10policy_hubIijN4cuda3std3__44plusIiEEE10Policy1000EPiSC_jS9_iiNS7_10__identityEEEvT0_T1_T2_T3_T4_T6_E12temp_storage+16];
	add.s32 	%r506, %r504, %r505;
	ld.shared.u32 	%r507, [_ZZN3cub18CUB_300001_SM_10006detail6reduce28DeviceReduceSingleTileKernelINS2_10policy_hubIijN4cuda3std3__44plusIiEEE10Policy1000EPiSC_jS9_iiNS7_10__identityEEEvT0_T1_T2_T3_T4_T6_E12temp_storage+20];
	add.s32 	%r508, %r506, %r507;
	ld.shared.u32 	%r509, [_ZZN3cub18CUB_300001_SM_10006detail6reduce28DeviceReduceSingleTileKernelINS2_10policy_hubIijN4cuda3std3__44plusIiEEE10Policy1000EPiSC_jS9_iiNS7_10__identityEEEvT0_T1_T2_T3_T4_T6_E12temp_storage+24];
	add.s32 	%r510, %r508, %r509;
	ld.shared.u32 	%r511, [_ZZN3cub18CUB_300001_SM_10006detail6reduce28DeviceReduceSingleTileKernelINS2_10policy_hubIijN4cuda3std3__44plusIiEEE10Policy1000EPiSC_jS9_iiNS7_10__identityEEEvT0_T1_T2_T3_T4_T6_E12temp_storage+28];
	add.s32 	%r512, %r510, %r511;
	ld.shared.u32 	%r513, [_ZZN3cub18CUB_300001_SM_10006detail6reduce28DeviceReduceSingleTileKernelINS2_10policy_hubIijN4cuda3std3__44plusIiEEE10Policy1000EPiSC_jS9_iiNS7_10__identityEEEvT0_T1_T2_T3_T4_T6_E12temp_storage+32];
	add.s32 	%r514, %r512, %r513;
	ld.shared.u32 	%r515, [_ZZN3cub18CUB_300001_SM_10006detail6reduce28DeviceReduceSingleTileKernelINS2_10policy_hubIijN4cuda3std3__44plusIiEEE10Policy1000EPiSC_jS9_iiNS7_10__identityEEEvT0_T1_T2_T3_T4_T6_E12temp_storage+36];
	add.s32 	%r698, %r514, %r515;
	bra.uni 	$L__BB2_74;
$L__BB2_39:
	setp.gt.u32 	%p3, %r123, 4095;
	@%p3 bra 	$L__BB2_58;
	mov.u32 	%r62, %tid.x;
	setp.ge.u32 	%p20, %r62, %r123;
	mov.b32 	%r682, 0;
	mov.u32 	%r677, %r62;
	@%p20 bra 	$L__BB2_42;
	mul.wide.u32 	%rd65, %r62, 4;
	add.s64 	%rd64, %rd15, %rd65;
	// begin inline asm
	ld.global.nc.u32 %r682, [%rd64];
	// end inline asm
	add.s32 	%r677, %r62, 256;
$L__BB2_42:
	setp.ge.u32 	%p21, %r677, %r123;
	@%p21 bra 	$L__BB2_49;
	not.b32 	%r260, %r677;
	add.s32 	%r67, %r123, %r260;
	and.b32  	%r261, %r67, 768;
	setp.eq.s32 	%p22, %r261, 768;
	@%p22 bra 	$L__BB2_46;
	mul.wide.u32 	%rd66, %r677, 4;
	add.s64 	%rd120, %rd15, %rd66;
	shr.u32 	%r262, %r67, 8;
	add.s32 	%r263, %r262, 1;
	and.b32  	%r264, %r263, 3;
	neg.s32 	%r674, %r264;
$L__BB2_45:
	.pragma "nounroll";
	// begin inline asm
	ld.global.nc.u32 %r265, [%rd120];
	// end inline asm
	add.s32 	%r682, %r265, %r682;
	add.s32 	%r677, %r677, 256;
	add.s64 	%rd120, %rd120, 1024;
	add.s32 	%r674, %r674, 1;
	setp.ne.s32 	%p23, %r674, 0;
	@%p23 bra 	$L__BB2_45;
$L__BB2_46:
	setp.lt.u32 	%p24, %r67, 768;
	@%p24 bra 	$L__BB2_49;
	mul.wide.u32 	%rd68, %r677, 4;
	add.s64 	%rd121, %rd15, %rd68;
$L__BB2_48:
	// begin inline asm
	ld.global.nc.u32 %r266, [%rd121];
	// end inline asm
	add.s32 	%r270, %r266, %r682;
	add.s64 	%rd70, %rd121, 1024;
	// begin inline asm
	ld.global.nc.u32 %r267, [%rd70];
	// end inline asm
	add.s32 	%r271, %r267, %r270;
	add.s64 	%rd71, %rd121, 2048;
	// begin inline asm
	ld.global.nc.u32 %r268, [%rd71];
	// end inline asm
	add.s32 	%r272, %r268, %r271;
	add.s64 	%rd72, %rd121, 3072;
	// begin inline asm
	ld.global.nc.u32 %r269, [%rd72];
	// end inline asm
	add.s32 	%r682, %r269, %r272;
	add.s32 	%r677, %r677, 1024;
	add.s64 	%rd121, %rd121, 4096;
	setp.lt.s32 	%p25, %r677, %r123;
	@%p25 bra 	$L__BB2_48;
$L__BB2_49:
	setp.lt.u32 	%p26, %r123, 256;
	@%p26 bra 	$L__BB2_54;
	// begin inline asm
	mov.u32 %r336, %laneid;
	// end inline asm
	mov.b32 	%r339, 1;
	mov.b32 	%r360, 31;
	mov.b32 	%r361, -1;
	// begin inline asm
	shfl.sync.down.b32 %r337, %r682, %r339, %r360, %r361;
	// end inline asm
	setp.gt.s32 	%p42, %r336, 30;
	selp.b32 	%r362, 0, %r337, %p42;
	add.s32 	%r343, %r362, %r682;
	mov.b32 	%r344, 2;
	// begin inline asm
	shfl.sync.down.b32 %r342, %r343, %r344, %r360, %r361;
	// end inline asm
	setp.gt.s32 	%p43, %r336, 29;
	selp.b32 	%r363, 0, %r342, %p43;
	add.s32 	%r348, %r343, %r363;
	mov.b32 	%r349, 4;
	// begin inline asm
	shfl.sync.down.b32 %r347, %r348, %r349, %r360, %r361;
	// end inline asm
	setp.gt.s32 	%p44, %r336, 27;
	selp.b32 	%r364, 0, %r347, %p44;
	add.s32 	%r353, %r348, %r364;
	mov.b32 	%r354, 8;
	// begin inline asm
	shfl.sync.down.b32 %r352, %r353, %r354, %r360, %r361;
	// end inline asm
	setp.gt.s32 	%p45, %r336, 23;
	selp.b32 	%r365, 0, %r352, %p45;
	add.s32 	%r358, %r353, %r365;
	mov.b32 	%r359, 16;
	// begin inline asm
	shfl.sync.down.b32 %r357, %r358, %r359, %r360, %r361;
	// end inline asm
	setp.gt.s32 	%p46, %r336, 15;
	selp.b32 	%r366, 0, %r357, %p46;
	add.s32 	%r698, %r358, %r366;
	setp.ne.s32 	%p47, %r336, 0;
	@%p47 bra 	$L__BB2_52;
	shr.u32 	%r367, %r62, 3;
	and.b32  	%r368, %r367, 124;
	mov.u32 	%r369, _ZZN3cub18CUB_300001_SM_10006detail6reduce28DeviceReduceSingleTileKernelINS2_10policy_hubIijN4cuda3std3__44plusIiEEE10Policy1000EPiSC_jS9_iiNS7_10__identityEEEvT0_T1_T2_T3_T4_T6_E12temp_storage;
	add.s32 	%r370, %r369, %r368;
	st.shared.u32 	[%r370+8], %r698;
$L__BB2_52:
	bar.sync 	0;
	setp.ne.s32 	%p48, %r62, 0;
	@%p48 bra 	$L__BB2_74;
	ld.shared.u32 	%r371, [_ZZN3cub18CUB_300001_SM_10006detail6reduce28DeviceReduceSingleTileKernelINS2_10policy_hubIijN4cuda3std3__44plusIiEEE10Policy1000EPiSC_jS9_iiNS7_10__identityEEEvT0_T1_T2_T3_T4_T6_E12temp_storage+12];
	add.s32 	%r372, %r371, %r698;
	ld.shared.u32 	%r373, [_ZZN3cub18CUB_300001_SM_10006detail6reduce28DeviceReduceSingleTileKernelINS2_10policy_hubIijN4cuda3std3__44plusIiEEE10Policy1000EPiSC_jS9_iiNS7_10__identityEEEvT0_T1_T2_T3_T4_T6_E12temp_storage+16];
	add.s32 	%r374, %r372, %r373;
	ld.shared.u32 	%r375, [_ZZN3cub18CUB_300001_SM_10006detail6reduce28DeviceReduceSingleTileKernelINS2_10policy_hubIijN4cuda3std3__44plusIiEEE10Policy1000EPiSC_jS9_iiNS7_10__identityEEEvT0_T1_T2_T3_T4_T6_E12temp_storage+20];
	add.s32 	%r376, %r374, %r375;
	ld.shared.u32 	%r377, [_ZZN3cub18CUB_300001_SM_10006detail6reduce28DeviceReduceSingleTileKernelINS2_10policy_hubIijN4cuda3std3__44plusIiEEE10Policy1000EPiSC_jS9_iiNS7_10__identityEEEvT0_T1_T2_T3_T4_T6_E12temp_storage+24];
	add.s32 	%r378, %r376, %r377;
	ld.shared.u32 	%r379, [_ZZN3cub18CUB_300001_SM_10006detail6reduce28DeviceReduceSingleTileKernelINS2_10policy_hubIijN4cuda3std3__44plusIiEEE10Policy1000EPiSC_jS9_iiNS7_10__identityEEEvT0_T1_T2_T3_T4_T6_E12temp_storage+28];
	add.s32 	%r380, %r378, %r379;
	ld.shared.u32 	%r381, [_ZZN3cub18CUB_300001_SM_10006detail6reduce28DeviceReduceSingleTileKernelINS2_10policy_hubIijN4cuda3std3__44plusIiEEE10Policy1000EPiSC_jS9_iiNS7_10__identityEEEvT0_T1_T2_T3_T4_T6_E12temp_storage+32];
	add.s32 	%r382, %r380, %r381;
	ld.shared.u32 	%r383, [_ZZN3cub18CUB_300001_SM_10006detail6reduce28DeviceReduceSingleTileKernelINS2_10policy_hubIijN4cuda3std3__44plusIiEEE10Policy1000EPiSC_jS9_iiNS7_10__identityEEEvT0_T1_T2_T3_T4_T6_E12temp_storage+36];
	add.s32 	%r698, %r382, %r383;
	bra.uni 	$L__BB2_74;
$L__BB2_54:
	// begin inline asm
	mov.u32 %r273, %laneid;
	// end inline asm
	and.b32  	%r299, %r62, 992;
	add.s32 	%r300, %r299, 32;
	setp.gt.u32 	%p27, %r300, %r123;
	not.b32 	%r301, %r299;
	add.s32 	%r302, %r123, %r301;
	selp.b32 	%r297, %r302, 31, %p27;
	mov.b32 	%r276, 1;
	mov.b32 	%r298, -1;
	// begin inline asm
	shfl.sync.down.b32 %r274, %r682, %r276, %r297, %r298;
	// end inline asm
	setp.lt.s32 	%p28, %r273, %r297;
	selp.b32 	%r303, %r274, 0, %p28;
	add.s32 	%r280, %r303, %r682;
	mov.b32 	%r281, 2;
	// begin inline asm
	shfl.sync.down.b32 %r279, %r280, %r281, %r297, %r298;
	// end inline asm
	add.s32 	%r304, %r273, 2;
	setp.gt.s32 	%p29, %r304, %r297;
	selp.b32 	%r305, 0, %r279, %p29;
	add.s32 	%r285, %r280, %r305;
	mov.b32 	%r286, 4;
	// begin inline asm
	shfl.sync.down.b32 %r284, %r285, %r286, %r297, %r298;
	// end inline asm
	add.s32 	%r306, %r273, 4;
	setp.gt.s32 	%p30, %r306, %r297;
	selp.b32 	%r307, 0, %r284, %p30;
	add.s32 	%r290, %r285, %r307;
	mov.b32 	%r291, 8;
	// begin inline asm
	shfl.sync.down.b32 %r289, %r290, %r291, %r297, %r298;
	// end inline asm
	add.s32 	%r308, %r273, 8;
	setp.gt.s32 	%p31, %r308, %r297;
	selp.b32 	%r309, 0, %r289, %p31;
	add.s32 	%r295, %r290, %r309;
	mov.b32 	%r296, 16;
	// begin inline asm
	shfl.sync.down.b32 %r294, %r295, %r296, %r297, %r298;
	// end inline asm
	add.s32 	%r310, %r273, 16;
	setp.gt.s32 	%p32, %r310, %r297;
	selp.b32 	%r311, 0, %r294, %p32;
	add.s32 	%r698, %r295, %r311;
	setp.ne.s32 	%p33, %r273, 0;
	@%p33 bra 	$L__BB2_56;
	shr.u32 	%r312, %r62, 3;
	and.b32  	%r313, %r312, 124;
	mov.u32 	%r314, _ZZN3cub18CUB_300001_SM_10006detail6reduce28DeviceReduceSingleTileKernelINS2_10policy_hubIijN4cuda3std3__44plusIiEEE10Policy1000EPiSC_jS9_iiNS7_10__identityEEEvT0_T1_T2_T3_T4_T6_E12temp_storage;
	add.s32 	%r315, %r314, %r313;
	st.shared.u32 	[%r315+8], %r698;
$L__BB2_56:
	bar.sync 	0;
	setp.ne.s32 	%p34, %r62, 0;
	@%p34 bra 	$L__BB2_74;
	setp.gt.u32 	%p35, %r123, 32;
	ld.shared.u32 	%r316, [_ZZN3cub18CUB_300001_SM_10006detail6reduce28DeviceReduceSingleTileKernelINS2_10policy_hubIijN4cuda3std3__44plusIiEEE10Policy1000EPiSC_jS9_iiNS7_10__identityEEEvT0_T1_T2_T3_T4_T6_E12temp_storage+12];
	selp.b32 	%r317, %r316, 0, %p35;
	add.s32 	%r318, %r317, %r698;
	setp.gt.u32 	%p36, %r123, 64;
	ld.shared.u32 	%r319, [_ZZN3cub18CUB_300001_SM_10006detail6reduce28DeviceReduceSingleTileKernelINS2_10policy_hubIijN4cuda3std3__44plusIiEEE10Policy1000EPiSC_jS9_iiNS7_10__identityEEEvT0_T1_T2_T3_T4_T6_E12temp_storage+16];
	selp.b32 	%r320, %r319, 0, %p36;
	add.s32 	%r321, %r318, %r320;
	setp.gt.u32 	%p37, %r123, 96;
	ld.shared.u32 	%r322, [_ZZN3cub18CUB_300001_SM_10006detail6reduce28DeviceReduceSingleTileKernelINS2_10policy_hubIijN4cuda3std3__44plusIiEEE10Policy1000EPiSC_jS9_iiNS7_10__identityEEEvT0_T1_T2_T3_T4_T6_E12temp_storage+20];
	selp.b32 	%r323, %r322, 0, %p37;
	add.s32 	%r324, %r321, %r323;
	setp.gt.u32 	%p38, %r123, 128;
	ld.shared.u32 	%r325, [_ZZN3cub18CUB_300001_SM_10006detail6reduce28DeviceReduceSingleTileKernelINS2_10policy_hubIijN4cuda3std3__44plusIiEEE10Policy1000EPiSC_jS9_iiNS7_10__identityEEEvT0_T1_T2_T3_T4_T6_E12temp_storage+24];
	selp.b32 	%r326, %r325, 0, %p38;
	add.s32 	%r327, %r324, %r326;
	setp.gt.u32 	%p39, %r123, 160;
	ld.shared.u32 	%r328, [_ZZN3cub18CUB_300001_SM_10006detail6reduce28DeviceReduceSingleTileKernelINS2_10policy_hubIijN4cuda3std3__44plusIiEEE10Policy1000EPiSC_jS9_iiNS7_10__identityEEEvT0_T1_T2_T3_T4_T6_E12temp_storage+28];
	selp.b32 	%r329, %r328, 0, %p39;
	add.s32 	%r330, %r327, %r329;
	setp.gt.u32 	%p40, %r123, 192;
	ld.shared.u32 	%r331, [_ZZN3cub18CUB_300001_SM_10006detail6reduce28DeviceReduceSingleTileKernelINS2_10policy_hubIijN4cuda3std3__44plusIiEEE10Policy1000EPiSC_jS9_iiNS7_10__identityEEEvT0_T1_T2_T3_T4_T6_E12temp_storage+32];
	selp.b32 	%r332, %r331, 0, %p40;
	add.s32 	%r333, %r330, %r332;
	setp.gt.u32 	%p41, %r123, 224;
	ld.shared.u32 	%r334, [_ZZN3cub18CUB_300001_SM_10006detail6reduce28DeviceReduceSingleTileKernelINS2_10policy_hubIijN4cuda3std3__44plusIiEEE10Policy1000EPiSC_jS9_iiNS7_10__identityEEEvT0_T1_T2_T3_T4_T6_E12temp_storage+36];
	selp.b32 	%r335, %r334, 0, %p41;
	add.s32 	%r698, %r333, %r335;
	bra.uni 	$L__BB2_74;
$L__BB2_58:
	mov.u32 	%r87, %tid.x;
	mul.wide.u32 	%rd34, %r87, 4;
	add.s64 	%rd18, %rd15, %rd34;
	// begin inline asm
	ld.global.nc.u32 %r125, [%rd18];
	// end inline asm
	add.s64 	%rd19, %rd18, 1024;
	// begin inline asm
	ld.global.nc.u32 %r126, [%rd19];
	// end inline asm
	add.s64 	%rd20, %rd18, 2048;
	// begin inline asm
	ld.global.nc.u32 %r127, [%rd20];
	// end inline asm
	add.s64 	%rd21, %rd18, 3072;
	// begin inline asm
	ld.global.nc.u32 %r128, [%rd21];
	// end inline asm
	add.s64 	%rd22, %rd18, 4096;
	// begin inline asm
	ld.global.nc.u32 %r129, [%rd22];
	// end inline asm
	add.s64 	%rd23, %rd18, 5120;
	// begin inline asm
	ld.global.nc.u32 %r130, [%rd23];
	// end inline asm
	add.s64 	%rd24, %rd18, 6144;
	// begin inline asm
	ld.global.nc.u32 %r131, [%rd24];
	// end inline asm
	add.s64 	%rd25, %rd18, 7168;
	// begin inline asm
	ld.global.nc.u32 %r132, [%rd25];
	// end inline asm
	add.s64 	%rd26, %rd18, 8192;
	// begin inline asm
	ld.global.nc.u32 %r133, [%rd26];
	// end inline asm
	add.s64 	%rd27, %rd18, 9216;
	// begin inline asm
	ld.global.nc.u32 %r134, [%rd27];
	// end inline asm
	add.s64 	%rd28, %rd18, 10240;
	// begin inline asm
	ld.global.nc.u32 %r135, [%rd28];
	// end inline asm
	add.s64 	%rd29, %rd18, 11264;
	// begin inline asm
	ld.global.nc.u32 %r136, [%rd29];
	// end inline asm
	add.s64 	%rd30, %rd18, 12288;
	// begin inline asm
	ld.global.nc.u32 %r137, [%rd30];
	// end inline asm
	add.s64 	%rd31, %rd18, 13312;
	// begin inline asm
	ld.global.nc.u32 %r138, [%rd31];
	// end inline asm
	add.s64 	%rd32, %rd18, 14336;
	// begin inline asm
	ld.global.nc.u32 %r139, [%rd32];
	// end inline asm
	add.s64 	%rd33, %rd18, 15360;
	// begin inline asm
	ld.global.nc.u32 %r140, [%rd33];
	// end inline asm
	add.s32 	%r142, %r126, %r125;
	add.s32 	%r143, %r127, %r142;
	add.s32 	%r144, %r128, %r143;
	add.s32 	%r145, %r129, %r144;
	add.s32 	%r146, %r130, %r145;
	add.s32 	%r147, %r131, %r146;
	add.s32 	%r148, %r132, %r147;
	add.s32 	%r149, %r133, %r148;
	add.s32 	%r150, %r134, %r149;
	add.s32 	%r151, %r135, %r150;
	add.s32 	%r152, %r136, %r151;
	add.s32 	%r153, %r137, %r152;
	add.s32 	%r154, %r138, %r153;
	add.s32 	%r155, %r139, %r154;
	add.s32 	%r697, %r140, %r155;
	add.s32 	%r89, %r123, -4096;
	setp.lt.u32 	%p4, %r89, 4096;
	mov.b32 	%r686, 4096;
	@%p4 bra 	$L__BB2_62;
	mov.b32 	%r686, 4096;
$L__BB2_60:
	add.s32 	%r173, %r87, %r686;
	mul.wide.u32 	%rd51, %r173, 4;
	add.s64 	%rd35, %rd15, %rd51;
	// begin inline asm
	ld.global.nc.u32 %r157, [%rd35];
	// end inline asm
	mul.wide.u32 	%rd52, %r686, 4;
	add.s64 	%rd53, %rd18, %rd52;
	add.s64 	%rd36, %rd53, 1024;
	// begin inline asm
	ld.global.nc.u32 %r158, [%rd36];
	// end inline asm
	add.s64 	%rd37, %rd53, 2048;
	// begin inline asm
	ld.global.nc.u32 %r159, [%rd37];
	// end inline asm
	add.s64 	%rd38, %rd53, 3072;
	// begin inline asm
	ld.global.nc.u32 %r160, [%rd38];
	// end inline asm
	add.s64 	%rd39, %rd53, 4096;
	// begin inline asm
	ld.global.nc.u32 %r161, [%rd39];
	// end inline asm
	add.s64 	%rd40, %rd53, 5120;
	// begin inline asm
	ld.global.nc.u32 %r162, [%rd40];
	// end inline asm
	add.s64 	%rd41, %rd53, 6144;
	// begin inline asm
	ld.global.nc.u32 %r163, [%rd41];
	// end inline asm
	add.s64 	%rd42, %rd53, 7168;
	// begin inline asm
	ld.global.nc.u32 %r164, [%rd42];
	// end inline asm
	add.s64 	%rd43, %rd53, 8192;
	// begin inline asm
	ld.global.nc.u32 %r165, [%rd43];
	// end inline asm
	add.s64 	%rd44, %rd53, 9216;
	// begin inline asm
	ld.global.nc.u32 %r166, [%rd44];
	// end inline asm
	add.s64 	%rd45, %rd53, 10240;
	// begin inline asm
	ld.global.nc.u32 %r167, [%rd45];
	// end inline asm
	add.s64 	%rd46, %rd53, 11264;
	// begin inline asm
	ld.global.nc.u32 %r168, [%rd46];
	// end inline asm
	add.s64 	%rd47, %rd53, 12288;
	// begin inline asm
	ld.global.nc.u32 %r169, [%rd47];
	// end inline asm
	add.s64 	%rd48, %rd53, 13312;
	// begin inline asm
	ld.global.nc.u32 %r170, [%rd48];
	// end inline asm
	add.s64 	%rd49, %rd53, 14336;
	// begin inline asm
	ld.global.nc.u32 %r171, [%rd49];
	// end inline asm
	add.s64 	%rd50, %rd53, 15360;
	// begin inline asm
	ld.global.nc.u32 %r172, [%rd50];
	// end inline asm
	add.s32 	%r174, %r157, %r697;
	add.s32 	%r175, %r158, %r174;
	add.s32 	%r176, %r159, %r175;
	add.s32 	%r177, %r160, %r176;
	add.s32 	%r178, %r161, %r177;
	add.s32 	%r179, %r162, %r178;
	add.s32 	%r180, %r163, %r179;
	add.s32 	%r181, %r164, %r180;
	add.s32 	%r182, %r165, %r181;
	add.s32 	%r183, %r166, %r182;
	add.s32 	%r184, %r167, %r183;
	add.s32 	%r185, %r168, %r184;
	add.s32 	%r186, %r169, %r185;
	add.s32 	%r187, %r170, %r186;
	add.s32 	%r188, %r171, %r187;
	add.s32 	%r697, %r172, %r188;
	sub.s32 	%r189, %r123, %r686;
	setp.lt.u32 	%p5, %r189, 4096;
	@%p5 bra 	$L__BB2_70;
	add.s32 	%r686, %r686, 4096;
	setp.le.u32 	%p6, %r686, %r89;
	@%p6 bra 	$L__BB2_60;
$L__BB2_62:
	setp.le.u32 	%p7, %r123, %r686;
	@%p7 bra 	$L__BB2_70;
	sub.s32 	%r96, %r123, %r686;
	setp.ge.s32 	%p8, %r87, %r96;
	@%p8 bra 	$L__BB2_70;
	not.b32 	%r191, %r87;
	add.s32 	%r192, %r123, %r191;
	sub.s32 	%r97, %r192, %r686;
	and.b32  	%r193, %r97, 768;
	setp.eq.s32 	%p9, %r193, 768;
	mov.u32 	%r691, %r87;
	@%p9 bra 	$L__BB2_67;
	add.s32 	%r688, %r87, %r686;
	shr.u32 	%r194, %r97, 8;
	add.s32 	%r195, %r194, 1;
	and.b32  	%r196, %r195, 3;
	neg.s32 	%r687, %r196;
	mov.u32 	%r691, %r87;
$L__BB2_66:
	.pragma "nounroll";
	mul.wide.u32 	%rd55, %r688, 4;
	add.s64 	%rd54, %rd15, %rd55;
	// begin inline asm
	ld.global.nc.u32 %r197, [%rd54];
	// end inline asm
	add.s32 	%r697, %r197, %r697;
	add.s32 	%r691, %r691, 256;
	add.s32 	%r688, %r688, 256;
	add.s32 	%r687, %r687, 1;
	setp.ne.s32 	%p10, %r687, 0;
	@%p10 bra 	$L__BB2_66;
$L__BB2_67:
	setp.lt.u32 	%p11, %r97, 768;
	@%p11 bra 	$L__BB2_70;
	add.s32 	%r695, %r691, 512;
	add.s32 	%r694, %r691, %r686;
$L__BB2_69:
	mul.wide.u32 	%rd60, %r694, 4;
	add.s64 	%rd56, %rd15, %rd60;
	// begin inline asm
	ld.global.nc.u32 %r198, [%rd56];
	// end inline asm
	add.s32 	%r202, %r198, %r697;
	add.s32 	%r203, %r694, 256;
	mul.wide.u32 	%rd61, %r203, 4;
	add.s64 	%rd57, %rd15, %rd61;
	// begin inline asm
	ld.global.nc.u32 %r199, [%rd57];
	// end inline asm
	add.s32 	%r204, %r199, %r202;
	add.s32 	%r205, %r694, 512;
	mul.wide.u32 	%rd62, %r205, 4;
	add.s64 	%rd58, %rd15, %rd62;
	// begin inline asm
	ld.global.nc.u32 %r200, [%rd58];
	// end inline asm
	add.s32 	%r206, %r200, %r204;
	add.s32 	%r207, %r694, 768;
	mul.wide.u32 	%rd63, %r207, 4;
	add.s64 	%rd59, %rd15, %rd63;
	// begin inline asm
	ld.global.nc.u32 %r201, [%rd59];
	// end inline asm
	add.s32 	%r697, %r201, %r206;
	add.s32 	%r117, %r695, 1024;
	add.s32 	%r208, %r695, 512;
	add.s32 	%r694, %r694, 1024;
	setp.lt.s32 	%p12, %r208, %r96;
	mov.u32 	%r695, %r117;
	@%p12 bra 	$L__BB2_69;
$L__BB2_70:
	// begin inline asm
	mov.u32 %r209, %laneid;
	// end inline asm
	mov.b32 	%r212, 1;
	mov.b32 	%r233, 31;
	mov.b32 	%r234, -1;
	// begin inline asm
	shfl.sync.down.b32 %r210, %r697, %r212, %r233, %r234;
	// end inline asm
	setp.gt.s32 	%p13, %r209, 30;
	selp.b32 	%r235, 0, %r210, %p13;
	add.s32 	%r216, %r235, %r697;
	mov.b32 	%r217, 2;
	// begin inline asm
	shfl.sync.down.b32 %r215, %r216, %r217, %r233, %r234;
	// end inline asm
	setp.gt.s32 	%p14, %r209, 29;
	selp.b32 	%r236, 0, %r215, %p14;
	add.s32 	%r221, %r216, %r236;
	mov.b32 	%r222, 4;
	// begin inline asm
	shfl.sync.down.b32 %r220, %r221, %r222, %r233, %r234;
	// end inline asm
	setp.gt.s32 	%p15, %r209, 27;
	selp.b32 	%r237, 0, %r220, %p15;
	add.s32 	%r226, %r221, %r237;
	mov.b32 	%r227, 8;
	// begin inline asm
	shfl.sync.down.b32 %r225, %r226, %r227, %r233, %r234;
	// end inline asm
	setp.gt.s32 	%p16, %r209, 23;
	selp.b32 	%r238, 0, %r225, %p16;
	add.s32 	%r231, %r226, %r238;
	mov.b32 	%r232, 16;
	// begin inline asm
	shfl.sync.down.b32 %r230, %r231, %r232, %r233, %r234;
	// end inline asm
	setp.gt.s32 	%p17, %r209, 15;
	selp.b32 	%r239, 0, %r230, %p17;
	add.s32 	%r698, %r231, %r239;
	setp.ne.s32 	%p18, %r209, 0;
	@%p18 bra 	$L__BB2_72;
	shr.u32 	%r240, %r87, 3;
	and.b32  	%r241, %r240, 124;
	mov.u32 	%r242, _ZZN3cub18CUB_300001_SM_10006detail6reduce28DeviceReduceSingleTileKernelINS2_10policy_hubIijN4cuda3std3__44plusIiEEE10Policy1000EPiSC_jS9_iiNS7_10__identityEEEvT0_T1_T2_T3_T4_T6_E12temp_storage;
	add.s32 	%r243, %r242, %r241;
	st.shared.u32 	[%r243+8], %r698;
$L__BB2_72:
	bar.sync 	0;
	setp.ne.s32 	%p19, %r87, 0;
	@%p19 bra 	$L__BB2_74;
	ld.shared.u32 	%r244, [_ZZN3cub18CUB_300001_SM_10006detail6reduce28DeviceReduceSingleTileKernelINS2_10policy_hubIijN4cuda3std3__44plusIiEEE10Policy1000EPiSC_jS9_iiNS7_10__identityEEEvT0_T1_T2_T3_T4_T6_E12temp_storage+12];
	add.s32 	%r245, %r244, %r698;
	ld.shared.u32 	%r246, [_ZZN3cub18CUB_300001_SM_10006detail6reduce28DeviceReduceSingleTileKernelINS2_10policy_hubIijN4cuda3std3__44plusIiEEE10Policy1000EPiSC_jS9_iiNS7_10__identityEEEvT0_T1_T2_T3_T4_T6_E12temp_storage+16];
	add.s32 	%r247, %r245, %r246;
	ld.shared.u32 	%r248, [_ZZN3cub18CUB_300001_SM_10006detail6reduce28DeviceReduceSingleTileKernelINS2_10policy_hubIijN4cuda3std3__44plusIiEEE10Policy1000EPiSC_jS9_iiNS7_10__identityEEEvT0_T1_T2_T3_T4_T6_E12temp_storage+20];
	add.s32 	%r249, %r247, %r248;
	ld.shared.u32 	%r250, [_ZZN3cub18CUB_300001_SM_10006detail6reduce28DeviceReduceSingleTileKernelINS2_10policy_hubIijN4cuda3std3__44plusIiEEE10Policy1000EPiSC_jS9_iiNS7_10__identityEEEvT0_T1_T2_T3_T4_T6_E12temp_storage+24];
	add.s32 	%r251, %r249, %r250;
	ld.shared.u32 	%r252, [_ZZN3cub18CUB_300001_SM_10006detail6reduce28DeviceReduceSingleTileKernelINS2_10policy_hubIijN4cuda3std3__44plusIiEEE10Policy1000EPiSC_jS9_iiNS7_10__identityEEEvT0_T1_T2_T3_T4_T6_E12temp_storage+28];
	add.s32 	%r253, %r251, %r252;
	ld.shared.u32 	%r254, [_ZZN3cub18CUB_300001_SM_10006detail6reduce28DeviceReduceSingleTileKernelINS2_10policy_hubIijN4cuda3std3__44plusIiEEE10Policy1000EPiSC_jS9_iiNS7_10__identityEEEvT0_T1_T2_T3_T4_T6_E12temp_storage+32];
	add.s32 	%r255, %r253, %r254;
	ld.shared.u32 	%r256, [_ZZN3cub18CUB_300001_SM_10006detail6reduce28DeviceReduceSingleTileKernelINS2_10policy_hubIijN4cuda3std3__44plusIiEEE10Policy1000EPiSC_jS9_iiNS7_10__identityEEEvT0_T1_T2_T3_T4_T6_E12temp_storage+36];
	add.s32 	%r698, %r255, %r256;
$L__BB2_74:
	mov.u32 	%r643, %tid.x;
	setp.ne.s32 	%p95, %r643, 0;
	@%p95 bra 	$L__BB2_76;
	add.s32 	%r644, %r698, %r124;
	st.global.u32 	[%rd1], %r644;
$L__BB2_76:
	ret;

}
	// .globl	_ZN3cub18CUB_300001_SM_10006detail6reduce18DeviceReduceKernelINS2_10policy_hubIijN4cuda3std3__44plusIiEEE10Policy1000EPijS9_iNS7_10__identityEEEvT0_PT3_T1_NS0_13GridEvenShareISH_EET2_T4_
.visible .entry _ZN3cub18CUB_300001_SM_10006detail6reduce18DeviceReduceKernelINS2_10policy_hubIijN4cuda3std3__44plusIiEEE10Policy1000EPijS9_iNS7_10__identityEEEvT0_PT3_T1_NS0_13GridEvenShareISH_EET2_T4_(
	.param .u64 .ptr .align 1 _ZN3cub18CUB_300001_SM_10006detail6reduce18DeviceReduceKernelINS2_10policy_hubIijN4cuda3std3__44plusIiEEE10Policy1000EPijS9_iNS7_10__identityEEEvT0_PT3_T1_NS0_13GridEvenShareISH_EET2_T4__param_0,
	.param .u64 .ptr .align 1 _ZN3cub18CUB_300001_SM_10006detail6reduce18DeviceReduceKernelINS2_10policy_hubIijN4cuda3std3__44plusIiEEE10Policy1000EPijS9_iNS7_10__identityEEEvT0_PT3_T1_NS0_13GridEvenShareISH_EET2_T4__param_1,
	.param .u32 _ZN3cub18CUB_300001_SM_10006detail6reduce18DeviceReduceKernelINS2_10policy_hubIijN4cuda3std3__44plusIiEEE10Policy1000EPijS9_iNS7_10__identityEEEvT0_PT3_T1_NS0_13GridEvenShareISH_EET2_T4__param_2,
	.param .align 4 .b8 _ZN3cub18CUB_300001_SM_10006detail6reduce18DeviceReduceKernelINS2_10policy_hubIijN4cuda3std3__44plusIiEEE10Policy1000EPijS9_iNS7_10__identityEEEvT0_PT3_T1_NS0_13GridEvenShareISH_EET2_T4__param_3[40],
	.param .align 1 .b8 _ZN3cub18CUB_300001_SM_10006detail6reduce18DeviceReduceKernelINS2_10policy_hubIijN4cuda3std3__44plusIiEEE10Policy1000EPijS9_iNS7_10__identityEEEvT0_PT3_T1_NS0_13GridEvenShareISH_EET2_T4__param_4[1],
	.param .align 1 .b8 _ZN3cub18CUB_300001_SM_10006detail6reduce18DeviceReduceKernelINS2_10policy_hubIijN4cuda3std3__44plusIiEEE10Policy1000EPijS9_iNS7_10__identityEEEvT0_PT3_T1_NS0_13GridEvenShareISH_EET2_T4__param_5[1]
)
.maxntid 256
{
	.reg .pred 	%p<95>;
	.reg .b32 	%r<752>;
	.reg .b64 	%rd<112>;
	// demoted variable
	.shared .align 4 .b8 _ZZN3cub18CUB_300001_SM_10006detail6reduce18DeviceReduceKernelINS2_10policy_hubIijN4cuda3std3__44plusIiEEE10Policy1000EPijS9_iNS7_10__identityEEEvT0_PT3_T1_NS0_13GridEvenShareISH_EET2_T4_E12temp_storage[44];
	ld.param.u32 	%r1, [_ZN3cub18CUB_300001_SM_10006detail6reduce18DeviceReduceKernelINS2_10policy_hubIijN4cuda3std3__44plusIiEEE10Policy1000EPijS9_iNS7_10__identityEEEvT0_PT3_T1_NS0_13GridEvenShareISH_EET2_T4__param_3+20];
	ld.param.u64 	%rd1, [_ZN3cub18CUB_300001_SM_10006detail6reduce18DeviceReduceKernelINS2_10policy_hubIijN4cuda3std3__44plusIiEEE10Policy1000EPijS9_iNS7_10__identityEEEvT0_PT3_T1_NS0_13GridEvenShareISH_EET2_T4__param_0];
	ld.param.u32 	%r2, [_ZN3cub18CUB_300001_SM_10006detail6reduce18DeviceReduceKernelINS2_10policy_hubIijN4cuda3std3__44plusIiEEE10Policy1000EPijS9_iNS7_10__identityEEEvT0_PT3_T1_NS0_13GridEvenShareISH_EET2_T4__param_3+24];
	mov.u32 	%r3, %ctaid.x;
	shl.b32 	%r4, %r2, 12;
	shl.b32 	%r5, %r3, 12;
	and.b64  	%rd3, %rd1, 15;
	setp.ne.s64 	%p1, %rd3, 0;
	@%p1 bra 	$L__BB3_36;
	sub.s32 	%r6, %r1, %r5;
	setp.gt.u32 	%p48, %r6, 4095;
	@%p48 bra 	$L__BB3_20;
	mov.u32 	%r7, %tid.x;
	setp.ge.u32 	%p65, %r7, %r6;
	mov.b32 	%r705, 0;
	mov.u32 	%r699, %r7;
	@%p65 bra 	$L__BB3_4;
	add.s32 	%r561, %r5, %r7;
	mul.wide.u32 	%rd97, %r561, 4;
	add.s64 	%rd96, %rd1, %rd97;
	// begin inline asm
	ld.global.nc.u32 %r705, [%rd96];
	// end inline asm
	add.s32 	%r699, %r7, 256;
$L__BB3_4:
	setp.ge.u32 	%p66, %r699, %r6;
	@%p66 bra 	$L__BB3_11;
	not.b32 	%r563, %r699;
	add.s32 	%r12, %r1, %r563;
	and.b32  	%r564, %r12, 768;
	setp.eq.s32 	%p67, %r564, 768;
	@%p67 bra 	$L__BB3_8;
	add.s32 	%r696, %r699, %r5;
	shr.u32 	%r565, %r12, 8;
	add.s32 	%r566, %r565, 1;
	and.b32  	%r567, %r566, 3;
	neg.s32 	%r695, %r567;
$L__BB3_7:
	.pragma "nounroll";
	mul.wide.u32 	%rd99, %r696, 4;
	add.s64 	%rd98, %rd1, %rd99;
	// begin inline asm
	ld.global.nc.u32 %r568, [%rd98];
	// end inline asm
	add.s32 	%r705, %r568, %r705;
	add.s32 	%r699, %r699, 256;
	add.s32 	%r696, %r696, 256;
	add.s32 	%r695, %r695, 1;
	setp.ne.s32 	%p68, %r695, 0;
	@%p68 bra 	$L__BB3_7;
$L__BB3_8:
	sub.s32 	%r569, %r12, %r5;
	setp.lt.u32 	%p69, %r569, 768;
	@%p69 bra 	$L__BB3_11;
	add.s32 	%r703, %r699, 512;
	add.s32 	%r702, %r699, %r5;
$L__BB3_10:
	mul.wide.u32 	%rd104, %r702, 4;
	add.s64 	%rd100, %rd1, %rd104;
	// begin inline asm
	ld.global.nc.u32 %r570, [%rd100];
	// end inline asm
	add.s32 	%r574, %r570, %r705;
	add.s32 	%r575, %r702, 256;
	mul.wide.u32 	%rd105, %r575, 4;
	add.s64 	%rd101, %rd1, %rd105;
	// begin inline asm
	ld.global.nc.u32 %r571, [%rd101];
	// end inline asm
	add.s32 	%r576, %r571, %r574;
	add.s32 	%r577, %r702, 512;
	mul.wide.u32 	%rd106, %r577, 4;
	add.s64 	%rd102, %rd1, %rd106;
	// begin inline asm
	ld.global.nc.u32 %r572, [%rd102];
	// end inline asm
	add.s32 	%r578, %r572, %r576;
	add.s32 	%r579, %r702, 768;
	mul.wide.u32 	%rd107, %r579, 4;
	add.s64 	%rd103, %rd1, %rd107;
	// begin inline asm
	ld.global.nc.u32 %r573, [%rd103];
	// end inline asm
	add.s32 	%r705, %r573, %r578;
	add.s32 	%r32, %r703, 1024;
	add.s32 	%r580, %r703, 512;
	add.s32 	%r702, %r702, 1024;
	setp.lt.s32 	%p70, %r580, %r6;
	mov.u32 	%r703, %r32;
	@%p70 bra 	$L__BB3_10;
$L__BB3_11:
	setp.lt.u32 	%p71, %r6, 256;
	@%p71 bra 	$L__BB3_16;
	// begin inline asm
	mov.u32 %r644, %laneid;
	// end inline asm
	mov.b32 	%r647, 1;
	mov.b32 	%r668, 31;
	mov.b32 	%r669, -1;
	// begin inline asm
	shfl.sync.down.b32 %r645, %r705, %r647, %r668, %r669;
	// end inline asm
	setp.gt.s32 	%p87, %r644, 30;
	selp.b32 	%r670, 0, %r645, %p87;
	add.s32 	%r651, %r670, %r705;
	mov.b32 	%r652, 2;
	// begin inline asm
	shfl.sync.down.b32 %r650, %r651, %r652, %r668, %r669;
	// end inline asm
	setp.gt.s32 	%p88, %r644, 29;
	selp.b32 	%r671, 0, %r650, %p88;
	add.s32 	%r656, %r651, %r671;
	mov.b32 	%r657, 4;
	// begin inline asm
	shfl.sync.down.b32 %r655, %r656, %r657, %r668, %r669;
	// end inline asm
	setp.gt.s32 	%p89, %r644, 27;
	selp.b32 	%r672, 0, %r655, %p89;
	add.s32 	%r661, %r656, %r672;
	mov.b32 	%r662, 8;
	// begin inline asm
	shfl.sync.down.b32 %r660, %r661, %r662, %r668, %r669;
	// end inline asm
	setp.gt.s32 	%p90, %r644, 23;
	selp.b32 	%r673, 0, %r660, %p90;
	add.s32 	%r666, %r661, %r673;
	mov.b32 	%r667, 16;
	// begin inline asm
	shfl.sync.down.b32 %r665, %r666, %r667, %r668, %r669;
	// end inline asm
	setp.gt.s32 	%p91, %r644, 15;
	selp.b32 	%r674, 0, %r665, %p91;
	add.s32 	%r751, %r666, %r674;
	setp.ne.s32 	%p92, %r644, 0;
	@%p92 bra 	$L__BB3_14;
	shr.u32 	%r675, %r7, 3;
	and.b32  	%r676, %r675, 124;
	mov.u32 	%r677, _ZZN3cub18CUB_300001_SM_10006detail6reduce18DeviceReduceKernelINS2_10policy_hubIijN4cuda3std3__44plusIiEEE10Policy1000EPijS9_iNS7_10__identityEEEvT0_PT3_T1_NS0_13GridEvenShareISH_EET2_T4_E12temp_storage;
	add.s32 	%r678, %r677, %r676;
	st.shared.u32 	[%r678+8], %r751;
$L__BB3_14:
	bar.sync 	0;
	setp.ne.s32 	%p93, %r7, 0;
	@%p93 bra 	$L__BB3_71;
	ld.shared.u32 	%r679, [_ZZN3cub18CUB_300001_SM_10006detail6reduce18DeviceReduceKernelINS2_10policy_hubIijN4cuda3std3__44plusIiEEE10Policy1000EPijS9_iNS7_10__identityEEEvT0_PT3_T1_NS0_13GridEvenShareISH_EET2_T4_E12temp_storage+12];
	add.s32 	%r680, %r679, %r751;
	ld.shared.u32 	%r681, [_ZZN3cub18CUB_300001_SM_10006detail6reduce18DeviceReduceKernelINS2_10policy_hubIijN4cuda3std3__44plusIiEEE10Policy1000EPijS9_iNS7_10__identityEEEvT0_PT3_T1_NS0_13GridEvenShareISH_EET2_T4_E12temp_storage+16];
	add.s32 	%r682, %r680, %r681;
	ld.shared.u32 	%r683, [_ZZN3cub18CUB_300001_SM_10006detail6reduce18DeviceReduceKernelINS2_10policy_hubIijN4cuda3std3__44plusIiEEE10Policy1000EPijS9_iNS7_10__identityEEEvT0_PT3_T1_NS0_13GridEvenShareISH_EET2_T4_E12temp_storage+20];
	add.s32 	%r684, %r682, %r683;
	ld.shared.u32 	%r685, [_ZZN3cub18CUB_300001_SM_10006detail6reduce18DeviceReduceKernelINS2_10policy_hubIijN4cuda3std3__44plusIiEEE10Policy1000EPijS9_iNS7_10__identityEEEvT0_PT3_T1_NS0_13GridEvenShareISH_EET2_T4_E12temp_storage+24];
	add.s32 	%r686, %r684, %r685;
	ld.shared.u32 	%r687, [_ZZN3cub18CUB_300001_SM_10006detail6reduce18DeviceReduceKernelINS2_10policy_hubIijN4cuda3std3__44plusIiEEE10Policy1000EPijS9_iNS7_10__identityEEEvT0_PT3_T1_NS0_13GridEvenShareISH_EET2_T4_E12temp_storage+28];
	add.s32 	%r688, %r686, %r687;
	ld.shared.u32 	%r689, [_ZZN3cub18CUB_300001_SM_10006detail6reduce18DeviceReduceKernelINS2_10policy_hubIijN4cuda3std3__44plusIiEEE10Policy1000EPijS9_iNS7_10__identityEEEvT0_PT3_T1_NS0_13GridEvenShareISH_EET2_T4_E12temp_storage+32];
	add.s32 	%r690, %r688, %r689;
	ld.shared.u32 	%r691, [_ZZN3cub18CUB_300001_SM_10006detail6reduce18DeviceReduceKernelINS2_10policy_hubIijN4cuda3std3__44plusIiEEE10Policy1000EPijS9_iNS7_10__identityEEEvT0_PT3_T1_NS0_13GridEvenShareISH_EET2_T4_E12temp_storage+36];
	add.s32 	%r751, %r690, %r691;
	bra.uni 	$L__BB3_71;
$L__BB3_16:
	// begin inline asm
	mov.u32 %r581, %laneid;
	// end inline asm
	and.b32  	%r607, %r7, 992;
	add.s32 	%r608, %r607, 32;
	setp.gt.u32 	%p72, %r608, %r6;
	not.b32 	%r609, %r607;
	add.s32 	%r610, %r6, %r609;
	selp.b32 	%r605, %r610, 31, %p72;
	mov.b32 	%r584, 1;
	mov.b32 	%r606, -1;
	// begin inline asm
	shfl.sync.down.b32 %r582, %r705, %r584, %r605, %r606;
	// end inline asm
	setp.lt.s32 	%p73, %r581, %r605;
	selp.b32 	%r611, %r582, 0, %p73;
	add.s32 	%r588, %r611, %r705;
	mov.b32 	%r589, 2;
	// begin inline asm
	shfl.sync.down.b32 %r587, %r588, %r589, %r605, %r606;
	// end inline asm
	add.s32 	%r612, %r581, 2;
	setp.gt.s32 	%p74, %r612, %r605;
	selp.b32 	%r613, 0, %r587, %p74;
	add.s32 	%r593, %r588, %r613;
	mov.b32 	%r594, 4;
	// begin inline asm
	shfl.sync.down.b32 %r592, %r593, %r594, %r605, %r606;
	// end inline asm
	add.s32 	%r614, %r581, 4;
	setp.gt.s32 	%p75, %r614, %r605;
	selp.b32 	%r615, 0, %r592, %p75;
	add.s32 	%r598, %r593, %r615;
	mov.b32 	%r599, 8;
	// begin inline asm
	shfl.sync.down.b32 %r597, %r598, %r599, %r605, %r606;
	// end inline asm
	add.s32 	%r616, %r581, 8;
	setp.gt.s32 	%p76, %r616, %r605;
	selp.b32 	%r617, 0, %r597, %p76;
	add.s32 	%r603, %r598, %r617;
	mov.b32 	%r604, 16;
	// begin inline asm
	shfl.sync.down.b32 %r602, %r603, %r604, %r605, %r606;
	// end inline asm
	add.s32 	%r618, %r581, 16;
	setp.gt.s32 	%p77, %r618, %r605;
	selp.b32 	%r619, 0, %r602, %p77;
	add.s32 	%r751, %r603, %r619;
	setp.ne.s32 	%p78, %r581, 0;
	@%p78 bra 	$L__BB3_18;
	shr.u32 	%r620, %r7, 3;
	and.b32  	%r621, %r620, 124;
	mov.u32 	%r622, _ZZN3cub18CUB_300001_SM_10006detail6reduce18DeviceReduceKernelINS2_10policy_hubIijN4cuda3std3__44plusIiEEE10Policy1000EPijS9_iNS7_10__identityEEEvT0_PT3_T1_NS0_13GridEvenShareISH_EET2_T4_E12temp_storage;
	add.s32 	%r623, %r622, %r621;
	st.shared.u32 	[%r623+8], %r751;
$L__BB3_18:
	bar.sync 	0;
	setp.ne.s32 	%p79, %r7, 0;
	@%p79 bra 	$L__BB3_71;
	setp.gt.u32 	%p80, %r6, 32;
	ld.shared.u32 	%r624, [_ZZN3cub18CUB_300001_SM_10006detail6reduce18DeviceReduceKernelINS2_10policy_hubIijN4cuda3std3__44plusIiEEE10Policy1000EPijS9_iNS7_10__identityEEEvT0_PT3_T1_NS0_13GridEvenShareISH_EET2_T4_E12temp_storage+12];
	selp.b32 	%r625, %r624, 0, %p80;
	add.s32 	%r626, %r625, %r751;
	setp.gt.u32 	%p81, %r6, 64;
	ld.shared.u32 	%r627, [_ZZN3cub18CUB_300001_SM_10006detail6reduce18DeviceReduceKernelINS2_10policy_hubIijN4cuda3std3__44plusIiEEE10Policy1000EPijS9_iNS7_10__identityEEEvT0_PT3_T1_NS0_13GridEvenShareISH_EET2_T4_E12temp_storage+16];
	selp.b32 	%r628, %r627, 0, %p81;
	add.s32 	%r629, %r626, %r628;
	setp.gt.u32 	%p82, %r6, 96;
	ld.shared.u32 	%r630, [_ZZN3cub18CUB_300001_SM_10006detail6reduce18DeviceReduceKernelINS2_10policy_hubIijN4cuda3std3__44plusIiEEE10Policy1000EPijS9_iNS7_10__identityEEEvT0_PT3_T1_NS0_13GridEvenShareISH_EET2_T4_E12temp_storage+20];
	selp.b32 	%r631, %r630, 0, %p82;
	add.s32 	%r632, %r629, %r631;
	setp.gt.u32 	%p83, %r6, 128;
	ld.shared.u32 	%r633, [_ZZN3cub18CUB_300001_SM_10006detail6reduce18DeviceReduceKernelINS2_10policy_hubIijN4cuda3std3__44plusIiEEE10Policy1000EPijS9_iNS7_10__identityEEEvT0_PT3_T1_NS0_13GridEvenShareISH_EET2_T4_E12temp_storage+24];
	selp.b32 	%r634, %r633, 0, %p83;
	add.s32 	%r635, %r632, %r634;
	setp.gt.u32 	%p84, %r6, 160;
	ld.shared.u32 	%r636, [_ZZN3cub18CUB_300001_SM_10006detail6reduce18DeviceReduceKernelINS2_10policy_hubIijN4cuda3std3__44plusIiEEE10Policy1000EPijS9_iNS7_10__identityEEEvT0_PT3_T1_NS0_13GridEvenShareISH_EET2_T4_E12temp_storage+28];
	selp.b32 	%r637, %r636, 0, %p84;
	add.s32 	%r638, %r635, %r637;
	setp.gt.u32 	%p85, %r6, 192;
	ld.shared.u32 	%r639, [_ZZN3cub18CUB_300001_SM_10006detail6reduce18DeviceReduceKernelINS2_10policy_hubIijN4cuda3std3__44plusIiEEE10Policy1000EPijS9_iNS7_10__identityEEEvT0_PT3_T1_NS0_13GridEvenShareISH_EET2_T4_E12temp_storage+32];
	selp.b32 	%r640, %r639, 0, %p85;
	add.s32 	%r641, %r638, %r640;
	setp.gt.u32 	%p86, %r6, 224;
	ld.shared.u32 	%r642, [_ZZN3cub18CUB_300001_SM_10006detail6reduce18DeviceReduceKernelINS2_10policy_hubIijN4cuda3std3__44plusIiEEE10Policy1000EPijS9_iNS7_10__identityEEEvT0_PT3_T1_NS0_13GridEvenShareISH_EET2_T4_E12temp_storage+36];
	selp.b32 	%r643, %r642, 0, %p86;
	add.s32 	%r751, %r641, %r643;
	bra.uni 	$L__BB3_71;
$L__BB3_20:
	mov.u32 	%r39, %tid.x;
	shl.b32 	%r40, %r39, 2;
	add.s32 	%r424, %r5, %r40;
	mul.wide.u32 	%rd72, %r424, 4;
	add.s64 	%rd62, %rd1, %rd72;
	// begin inline asm
	ld.global.nc.v2.u64 {%rd60, %rd61}, [%rd62];
	// end inline asm
	mov.b64 	{%r425, %r426}, %rd61;
	mov.b64 	{%r427, %r428}, %rd60;
	add.s64 	%rd65, %rd62, 4096;
	// begin inline asm
	ld.global.nc.v2.u64 {%rd63, %rd64}, [%rd65];
	// end inline asm
	mov.b64 	{%r429, %r430}, %rd64;
	mov.b64 	{%r431, %r432}, %rd63;
	add.s64 	%rd68, %rd62, 8192;
	// begin inline asm
	ld.global.nc.v2.u64 {%rd66, %rd67}, [%rd68];
	// end inline asm
	mov.b64 	{%r433, %r434}, %rd67;
	mov.b64 	{%r435, %r436}, %rd66;
	add.s64 	%rd71, %rd62, 12288;
	// begin inline asm
	ld.global.nc.v2.u64 {%rd69, %rd70}, [%rd71];
	// end inline asm
	mov.b64 	{%r437, %r438}, %rd70;
	mov.b64 	{%r439, %r440}, %rd69;
	add.s32 	%r441, %r428, %r427;
	add.s32 	%r442, %r425, %r441;
	add.s32 	%r443, %r426, %r442;
	add.s32 	%r444, %r431, %r443;
	add.s32 	%r445, %r432, %r444;
	add.s32 	%r446, %r429, %r445;
	add.s32 	%r447, %r430, %r446;
	add.s32 	%r448, %r435, %r447;
	add.s32 	%r449, %r436, %r448;
	add.s32 	%r450, %r433, %r449;
	add.s32 	%r451, %r434, %r450;
	add.s32 	%r452, %r439, %r451;
	add.s32 	%r453, %r440, %r452;
	add.s32 	%r454, %r437, %r453;
	add.s32 	%r721, %r438, %r454;
	setp.lt.u32 	%p49, %r6, %r4;
	@%p49 bra 	$L__BB3_32;
	add.s32 	%r42, %r4, %r5;
	add.s32 	%r707, %r42, 256;
	add.s32 	%r706, %r42, %r39;
	mov.b32 	%r708, 0;
$L__BB3_22:
	add.s32 	%r5, %r5, %r4;
	add.s32 	%r456, %r1, -4096;
	setp.gt.u32 	%p50, %r5, %r456;
	@%p50 bra 	$L__BB3_24;
	add.s32 	%r457, %r5, %r40;
	mul.wide.u32 	%rd85, %r457, 4;
	add.s64 	%rd75, %rd1, %rd85;
	// begin inline asm
	ld.global.nc.v2.u64 {%rd73, %rd74}, [%rd75];
	// end inline asm
	mov.b64 	{%r458, %r459}, %rd74;
	mov.b64 	{%r460, %r461}, %rd73;
	add.s64 	%rd78, %rd75, 4096;
	// begin inline asm
	ld.global.nc.v2.u64 {%rd76, %rd77}, [%rd78];
	// end inline asm
	mov.b64 	{%r462, %r463}, %rd77;
	mov.b64 	{%r464, %r465}, %rd76;
	add.s64 	%rd81, %rd75, 8192;
	// begin inline asm
	ld.global.nc.v2.u64 {%rd79, %rd80}, [%rd81];
	// end inline asm
	mov.b64 	{%r466, %r467}, %rd80;
	mov.b64 	{%r468, %r469}, %rd79;
	add.s64 	%rd84, %rd75, 12288;
	// begin inline asm
	ld.global.nc.v2.u64 {%rd82, %rd83}, [%rd84];
	// end inline asm
	mov.b64 	{%r470, %r471}, %rd83;
	mov.b64 	{%r472, %r473}, %rd82;
	add.s32 	%r474, %r460, %r721;
	add.s32 	%r475, %r461, %r474;
	add.s32 	%r476, %r458, %r475;
	add.s32 	%r477, %r459, %r476;
	add.s32 	%r478, %r464, %r477;
	add.s32 	%r479, %r465, %r478;
	add.s32 	%r480, %r462, %r479;
	add.s32 	%r481, %r463, %r480;
	add.s32 	%r482, %r468, %r481;
	add.s32 	%r483, %r469, %r482;
	add.s32 	%r484, %r466, %r483;
	add.s32 	%r485, %r467, %r484;
	add.s32 	%r486, %r472, %r485;
	add.s32 	%r487, %r473, %r486;
	add.s32 	%r488, %r470, %r487;
	add.s32 	%r721, %r471, %r488;
	sub.s32 	%r489, %r1, %r5;
	setp.lt.u32 	%p51, %r489, %r4;
	add.s32 	%r708, %r708, 1;
	add.s32 	%r707, %r707, %r4;
	add.s32 	%r706, %r706, %r4;
	@%p51 bra 	$L__BB3_32;
	bra.uni 	$L__BB3_22;
$L__BB3_24:
	setp.le.u32 	%p52, %r1, %r5;
	@%p52 bra 	$L__BB3_32;
	sub.s32 	%r55, %r1, %r5;
	setp.ge.s32 	%p53, %r39, %r55;
	@%p53 bra 	$L__BB3_32;
	not.b32 	%r491, %r39;
	add.s32 	%r492, %r1, %r491;
	sub.s32 	%r493, %r492, %r42;
	mul.lo.s32 	%r494, %r2, %r708;
	shl.b32 	%r495, %r494, 12;
	sub.s32 	%r56, %r493, %r495;
	shr.u32 	%r496, %r492, 8;
	add.s32 	%r57, %r496, 1;
	and.b32  	%r497, %r492, 768;
	setp.eq.s32 	%p54, %r497, 768;
	mov.u32 	%r715, %r39;
	@%p54 bra 	$L__BB3_29;
	and.b32  	%r498, %r57, 3;
	neg.s32 	%r711, %r498;
	mov.u32 	%r715, %r39;
$L__BB3_28:
	.pragma "nounroll";
	mul.wide.u32 	%rd87, %r706, 4;
	add.s64 	%rd86, %rd1, %rd87;
	// begin inline asm
	ld.global.nc.u32 %r499, [%rd86];
	// end inline asm
	add.s32 	%r721, %r499, %r721;
	add.s32 	%r715, %r715, 256;
	add.s32 	%r706, %r706, 256;
	add.s32 	%r711, %r711, 1;
	setp.ne.s32 	%p55, %r711, 0;
	@%p55 bra 	$L__BB3_28;
$L__BB3_29:
	setp.lt.u32 	%p56, %r56, 768;
	@%p56 bra 	$L__BB3_32;
	add.s32 	%r719, %r715, 512;
	add.s32 	%r718, %r715, %r707;
$L__BB3_31:
	add.s32 	%r504, %r718, -256;
	mul.wide.u32 	%rd92, %r504, 4;
	add.s64 	%rd88, %rd1, %rd92;
	// begin inline asm
	ld.global.nc.u32 %r500, [%rd88];
	// end inline asm
	add.s32 	%r505, %r500, %r721;
	mul.wide.u32 	%rd93, %r718, 4;
	add.s64 	%rd89, %rd1, %rd93;
	// begin inline asm
	ld.global.nc.u32 %r501, [%rd89];
	// end inline asm
	add.s32 	%r506, %r501, %r505;
	add.s32 	%r507, %r718, 256;
	mul.wide.u32 	%rd94, %r507, 4;
	add.s64 	%rd90, %rd1, %rd94;
	// begin inline asm
	ld.global.nc.u32 %r502, [%rd90];
	// end inline asm
	add.s32 	%r508, %r502, %r506;
	add.s32 	%r509, %r718, 512;
	mul.wide.u32 	%rd95, %r509, 4;
	add.s64 	%rd91, %rd1, %rd95;
	// begin inline asm
	ld.global.nc.u32 %r503, [%rd91];
	// end inline asm
	add.s32 	%r721, %r503, %r508;
	add.s32 	%r76, %r719, 1024;
	add.s32 	%r510, %r719, 512;
	add.s32 	%r718, %r718, 1024;
	setp.lt.s32 	%p57, %r510, %r55;
	mov.u32 	%r719, %r76;
	@%p57 bra 	$L__BB3_31;
$L__BB3_32:
	// begin inline asm
	mov.u32 %r511, %laneid;
	// end inline asm
	mov.b32 	%r514, 1;
	mov.b32 	%r535, 31;
	mov.b32 	%r536, -1;
	// begin inline asm
	shfl.sync.down.b32 %r512, %r721, %r514, %r535, %r536;
	// end inline asm
	setp.gt.s32 	%p58, %r511, 30;
	selp.b32 	%r537, 0, %r512, %p58;
	add.s32 	%r518, %r537, %r721;
	mov.b32 	%r519, 2;
	// begin inline asm
	shfl.sync.down.b32 %r517, %r518, %r519, %r535, %r536;
	// end inline asm
	setp.gt.s32 	%p59, %r511, 29;
	selp.b32 	%r538, 0, %r517, %p59;
	add.s32 	%r523, %r518, %r538;
	mov.b32 	%r524, 4;
	// begin inline asm
	shfl.sync.down.b32 %r522, %r523, %r524, %r535, %r536;
	// end inline asm
	setp.gt.s32 	%p60, %r511, 27;
	selp.b32 	%r539, 0, %r522, %p60;
	add.s32 	%r528, %r523, %r539;
	mov.b32 	%r529, 8;
	// begin inline asm
	shfl.sync.down.b32 %r527, %r528, %r529, %r535, %r536;
	// end inline asm
	setp.gt.s32 	%p61, %r511, 23;
	selp.b32 	%r540, 0, %r527, %p61;
	add.s32 	%r533, %r528, %r540;
	mov.b32 	%r534, 16;
	// begin inline asm
	shfl.sync.down.b32 %r532, %r533, %r534, %r535, %r536;
	// end inline asm
	setp.gt.s32 	%p62, %r511, 15;
	selp.b32 	%r541, 0, %r532, %p62;
	add.s32 	%r751, %r533, %r541;
	setp.ne.s32 	%p63, %r511, 0;
	@%p63 bra 	$L__BB3_34;
	shr.u32 	%r542, %r39, 3;
	and.b32  	%r543, %r542, 124;
	mov.u32 	%r544, _ZZN3cub18CUB_300001_SM_10006detail6reduce18DeviceReduceKernelINS2_10policy_hubIijN4cuda3std3__44plusIiEEE10Policy1000EPijS9_iNS7_10__identityEEEvT0_PT3_T1_NS0_13GridEvenShareISH_EET2_T4_E12temp_storage;
	add.s32 	%r545, %r544, %r543;
	st.shared.u32 	[%r545+8], %r751;
$L__BB3_34:
	bar.sync 	0;
	setp.ne.s32 	%p64, %r39, 0;
	@%p64 bra 	$L__BB3_71;
	ld.shared.u32 	%r546, [_ZZN3cub18CUB_300001_SM_10006detail6reduce18DeviceReduceKernelINS2_10policy_hubIijN4cuda3std3__44plusIiEEE10Policy1000EPijS9_iNS7_10__identityEEEvT0_PT3_T1_NS0_13GridEvenShareISH_EET2_T4_E12temp_storage+12];
	add.s32 	%r547, %r546, %r751;
	ld.shared.u32 	%r548, [_ZZN3cub18CUB_300001_SM_10006detail6reduce18DeviceReduceKernelINS2_10policy_hubIijN4cuda3std3__44plusIiEEE10Policy1000EPijS9_iNS7_10__identityEEEvT0_PT3_T1_NS0_13GridEvenShareISH_EET2_T4_E12temp_storage+16];
	add.s32 	%r549, %r547, %r548;
	ld.shared.u32 	%r550, [_ZZN3cub18CUB_300001_SM_10006detail6reduce18DeviceReduceKernelINS2_10policy_hubIijN4cuda3std3__44plusIiEEE10Policy1000EPijS9_iNS7_10__identityEEEvT0_PT3_T1_NS0_13GridEvenShareISH_EET2_T4_E12temp_storage+20];
	add.s32 	%r551, %r549, %r550;
	ld.shared.u32 	%r552, [_ZZN3cub18CUB_300001_SM_10006detail6reduce18DeviceReduceKernelINS2_10policy_hubIijN4cuda3std3__44plusIiEEE10Policy1000EPijS9_iNS7_10__identityEEEvT0_PT3_T1_NS0_13GridEvenShareISH_EET2_T4_E12temp_storage+24];
	add.s32 	%r553, %r551, %r552;
	ld.shared.u32 	%r554, [_ZZN3cub18CUB_300001_SM_10006detail6reduce18DeviceReduceKernelINS2_10policy_hubIijN4cuda3std3__44plusIiEEE10Policy1000EPijS9_iNS7_10__identityEEEvT0_PT3_T1_NS0_13GridEvenShareISH_EET2_T4_E12temp_storage+28];
	add.s32 	%r555, %r553, %r554;
	ld.shared.u32 	%r556, [_ZZN3cub18CUB_300001_SM_10006detail6reduce18DeviceReduceKernelINS2_10policy_hubIijN4cuda3std3__44plusIiEEE10Policy1000EPijS9_iNS7_10__identityEEEvT0_PT3_T1_NS0_13GridEvenShareISH_EET2_T4_E12temp_storage+32];
	add.s32 	%r557, %r555, %r556;
	ld.shared.u32 	%r558, [_ZZN3cub18CUB_300001_SM_10006detail6reduce18DeviceReduceKernelINS2_10policy_hubIijN4cuda3std3__44plusIiEEE10Policy1000EPijS9_iNS7_10__identityEEEvT0_PT3_T1_NS0_13GridEvenShareISH_EET2_T4_E12temp_storage+36];
	add.s32 	%r751, %r557, %r558;
	bra.uni 	$L__BB3_71;
$L__BB3_36:
	sub.s32 	%r81, %r1, %r5;
	setp.gt.u32 	%p2, %r81, 4095;
	@%p2 bra 	$L__BB3_55;
	mov.u32 	%r82, %tid.x;
	setp.ge.u32 	%p19, %r82, %r81;
	mov.b32 	%r734, 0;
	mov.u32 	%r728, %r82;
	@%p19 bra 	$L__BB3_39;
	add.s32 	%r293, %r5, %r82;
	mul.wide.u32 	%rd49, %r293, 4;
	add.s64 	%rd48, %rd1, %rd49;
	// begin inline asm
	ld.global.nc.u32 %r734, [%rd48];
	// end inline asm
	add.s32 	%r728, %r82, 256;
$L__BB3_39:
	setp.ge.u32 	%p20, %r728, %r81;
	@%p20 bra 	$L__BB3_46;
	not.b32 	%r295, %r728;
	add.s32 	%r87, %r1, %r295;
	and.b32  	%r296, %r87, 768;
	setp.eq.s32 	%p21, %r296, 768;
	@%p21 bra 	$L__BB3_43;
	add.s32 	%r725, %r728, %r5;
	shr.u32 	%r297, %r87, 8;
	add.s32 	%r298, %r297, 1;
	and.b32  	%r299, %r298, 3;
	neg.s32 	%r724, %r299;
$L__BB3_42:
	.pragma "nounroll";
	mul.wide.u32 	%rd51, %r725, 4;
	add.s64 	%rd50, %rd1, %rd51;
	// begin inline asm
	ld.global.nc.u32 %r300, [%rd50];
	// end inline asm
	add.s32 	%r734, %r300, %r734;
	add.s32 	%r728, %r728, 256;
	add.s32 	%r725, %r725, 256;
	add.s32 	%r724, %r724, 1;
	setp.ne.s32 	%p22, %r724, 0;
	@%p22 bra 	$L__BB3_42;
$L__BB3_43:
	sub.s32 	%r301, %r87, %r5;
	setp.lt.u32 	%p23, %r301, 768;
	@%p23 bra 	$L__BB3_46;
	add.s32 	%r732, %r728, 512;
	add.s32 	%r731, %r728, %r5;
$L__BB3_45:
	mul.wide.u32 	%rd56, %r731, 4;
	add.s64 	%rd52, %rd1, %rd56;
	// begin inline asm
	ld.global.nc.u32 %r302, [%rd52];
	// end inline asm
	add.s32 	%r306, %r302, %r734;
	add.s32 	%r307, %r731, 256;
	mul.wide.u32 	%rd57, %r307, 4;
	add.s64 	%rd53, %rd1, %rd57;
	// begin inline asm
	ld.global.nc.u32 %r303, [%rd53];
	// end inline asm
	add.s32 	%r308, %r303, %r306;
	add.s32 	%r309, %r731, 512;
	mul.wide.u32 	%rd58, %r309, 4;
	add.s64 	%rd54, %rd1, %rd58;
	// begin inline asm
	ld.global.nc.u32 %r304, [%rd54];
	// end inline asm
	add.s32 	%r310, %r304, %r308;
	add.s32 	%r311, %r731, 768;
	mul.wide.u32 	%rd59, %r311, 4;
	add.s64 	%rd55, %rd1, %rd59;
	// begin inline asm
	ld.global.nc.u32 %r305, [%rd55];
	// end inline asm
	add.s32 	%r734, %r305, %r310;
	add.s32 	%r107, %r732, 1024;
	add.s32 	%r312, %r732, 512;
	add.s32 	%r731, %r731, 1024;
	setp.lt.s32 	%p24, %r312, %r81;
	mov.u32 	%r732, %r107;
	@%p24 bra 	$L__BB3_45;
$L__BB3_46:
	setp.lt.u32 	%p25, %r81, 256;
	@%p25 bra 	$L__BB3_51;
	// begin inline asm
	mov.u32 %r376, %laneid;
	// end inline asm
	mov.b32 	%r379, 1;
	mov.b32 	%r400, 31;
	mov.b32 	%r401, -1;
	// begin inline asm
	shfl.sync.down.b32 %r377, %r734, %r379, %r400, %r401;
	// end inline asm
	setp.gt.s32 	%p41, %r376, 30;
	selp.b32 	%r402, 0, %r377, %p41;
	add.s32 	%r383, %r402, %r734;
	mov.b32 	%r384, 2;
	// begin inline asm
	shfl.sync.down.b32 %r382, %r383, %r384, %r400, %r401;
	// end inline asm
	setp.gt.s32 	%p42, %r376, 29;
	selp.b32 	%r403, 0, %r382, %p42;
	add.s32 	%r388, %r383, %r403;
	mov.b32 	%r389, 4;
	// begin inline asm
	shfl.sync.down.b32 %r387, %r388, %r389, %r400, %r401;
	// end inline asm
	setp.gt.s32 	%p43, %r376, 27;
	selp.b32 	%r404, 0, %r387, %p43;
	add.s32 	%r393, %r388, %r404;
	mov.b32 	%r394, 8;
	// begin inline asm
	shfl.sync.down.b32 %r392, %r393, %r394, %r400, %r401;
	// end inline asm
	setp.gt.s32 	%p44, %r376, 23;
	selp.b32 	%r405, 0, %r392, %p44;
	add.s32 	%r398, %r393, %r405;
	mov.b32 	%r399, 16;
	// begin inline asm
	shfl.sync.down.b32 %r397, %r398, %r399, %r400, %r401;
	// end inline asm
	setp.gt.s32 	%p45, %r376, 15;
	selp.b32 	%r406, 0, %r397, %p45;
	add.s32 	%r751, %r398, %r406;
	setp.ne.s32 	%p46, %r376, 0;
	@%p46 bra 	$L__BB3_49;
	shr.u32 	%r407, %r82, 3;
	and.b32  	%r408, %r407, 124;
	mov.u32 	%r409, _ZZN3cub18CUB_300001_SM_10006detail6reduce18DeviceReduceKernelINS2_10policy_hubIijN4cuda3std3__44plusIiEEE10Policy1000EPijS9_iNS7_10__identityEEEvT0_PT3_T1_NS0_13GridEvenShareISH_EET2_T4_E12temp_storage;
	add.s32 	%r410, %r409, %r408;
	st.shared.u32 	[%r410+8], %r751;
$L__BB3_49:
	bar.sync 	0;
	setp.ne.s32 	%p47, %r82, 0;
	@%p47 bra 	$L__BB3_71;
	ld.shared.u32 	%r411, [_ZZN3cub18CUB_300001_SM_10006detail6reduce18DeviceReduceKernelINS2_10policy_hubIijN4cuda3std3__44plusIiEEE10Policy1000EPijS9_iNS7_10__identityEEEvT0_PT3_T1_NS0_13GridEvenShareISH_EET2_T4_E12temp_storage+12];
	add.s32 	%r412, %r411, %r751;
	ld.shared.u32 	%r413, [_ZZN3cub18CUB_300001_SM_10006detail6reduce18DeviceReduceKernelINS2_10policy_hubIijN4cuda3std3__44plusIiEEE10Policy1000EPijS9_iNS7_10__identityEEEvT0_PT3_T1_NS0_13GridEvenShareISH_EET2_T4_E12temp_storage+16];
	add.s32 	%r414, %r412, %r413;
	ld.shared.u32 	%r415, [_ZZN3cub18CUB_300001_SM_10006detail6reduce18DeviceReduceKernelINS2_10policy_hubIijN4cuda3std3__44plusIiEEE10Policy1000EPijS9_iNS7_10__identityEEEvT0_PT3_T1_NS0_13GridEvenShareISH_EET2_T4_E12temp_storage+20];
	add.s32 	%r416, %r414, %r415;
	ld.shared.u32 	%r417, [_ZZN3cub18CUB_300001_SM_10006detail6reduce18DeviceReduceKernelINS2_10policy_hubIijN4cuda3std3__44plusIiEEE10Policy1000EPijS9_iNS7_10__identityEEEvT0_PT3_T1_NS0_13GridEvenShareISH_EET2_T4_E12temp_storage+24];
	add.s32 	%r418, %r416, %r417;
	ld.shared.u32 	%r419, [_ZZN3cub18CUB_300001_SM_10006detail6reduce18DeviceReduceKernelINS2_10policy_hubIijN4cuda3std3__44plusIiEEE10Policy1000EPijS9_iNS7_10__identityEEEvT0_PT3_T1_NS0_13GridEvenShareISH_EET2_T4_E12temp_storage+28];
	add.s32 	%r420, %r418, %r419;
	ld.shared.u32 	%r421, [_ZZN3cub18CUB_300001_SM_10006detail6reduce18DeviceReduceKernelINS2_10policy_hubIijN4cuda3std3__44plusIiEEE10Policy1000EPijS9_iNS7_10__identityEEEvT0_PT3_T1_NS0_13GridEvenShareISH_EET2_T4_E12temp_storage+32];
	add.s32 	%r422, %r420, %r421;
	ld.shared.u32 	%r423, [_ZZN3cub18CUB_300001_SM_10006detail6reduce18DeviceReduceKernelINS2_10policy_hubIijN4cuda3std3__44plusIiEEE10Policy1000EPijS9_iNS7_10__identityEEEvT0_PT3_T1_NS0_13GridEvenShareISH_EET2_T4_E12temp_storage+36];
	add.s32 	%r751, %r422, %r423;
	bra.uni 	$L__BB3_71;
$L__BB3_51:
	// begin inline asm
	mov.u32 %r313, %laneid;
	// end inline asm
	and.b32  	%r339, %r82, 992;
	add.s32 	%r340, %r339, 32;
	setp.gt.u32 	%p26, %r340, %r81;
	not.b32 	%r341, %r339;
	add.s32 	%r342, %r81, %r341;
	selp.b32 	%r337, %r342, 31, %p26;
	mov.b32 	%r316, 1;
	mov.b32 	%r338, -1;
	// begin inline asm
	shfl.sync.down.b32 %r314, %r734, %r316, %r337, %r338;
	// end inline asm
	setp.lt.s32 	%p27, %r313, %r337;
	selp.b32 	%r343, %r314, 0, %p27;
	add.s32 	%r320, %r343, %r734;
	mov.b32 	%r321, 2;
	// begin inline asm
	shfl.sync.down.b32 %r319, %r320, %r321, %r337, %r338;
	// end inline asm
	add.s32 	%r344, %r313, 2;
	setp.gt.s32 	%p28, %r344, %r337;
	selp.b32 	%r345, 0, %r319, %p28;
	add.s32 	%r325, %r320, %r345;
	mov.b32 	%r326, 4;
	// begin inline asm
	shfl.sync.down.b32 %r324, %r325, %r326, %r337, %r338;
	// end inline asm
	add.s32 	%r346, %r313, 4;
	setp.gt.s32 	%p29, %r346, %r337;
	selp.b32 	%r347, 0, %r324, %p29;
	add.s32 	%r330, %r325, %r347;
	mov.b32 	%r331, 8;
	// begin inline asm
	shfl.sync.down.b32 %r329, %r330, %r331, %r337, %r338;
	// end inline asm
	add.s32 	%r348, %r313, 8;
	setp.gt.s32 	%p30, %r348, %r337;
	selp.b32 	%r349, 0, %r329, %p30;
	add.s32 	%r335, %r330, %r349;
	mov.b32 	%r336, 16;
	// begin inline asm
	shfl.sync.down.b32 %r334, %r335, %r336, %r337, %r338;
	// end inline asm
	add.s32 	%r350, %r313, 16;
	setp.gt.s32 	%p31, %r350, %r337;
	selp.b32 	%r351, 0, %r334, %p31;
	add.s32 	%r751, %r335, %r351;
	setp.ne.s32 	%p32, %r313, 0;
	@%p32 bra 	$L__BB3_53;
	shr.u32 	%r352, %r82, 3;
	and.b32  	%r353, %r352, 124;
	mov.u32 	%r354, _ZZN3cub18CUB_300001_SM_10006detail6reduce18DeviceReduceKernelINS2_10policy_hubIijN4cuda3std3__44plusIiEEE10Policy1000EPijS9_iNS7_10__identityEEEvT0_PT3_T1_NS0_13GridEvenShareISH_EET2_T4_E12temp_storage;
	add.s32 	%r355, %r354, %r353;
	st.shared.u32 	[%r355+8], %r751;
$L__BB3_53:
	bar.sync 	0;
	setp.ne.s32 	%p33, %r82, 0;
	@%p33 bra 	$L__BB3_71;
	setp.gt.u32 	%p34, %r81, 32;
	ld.shared.u32 	%r356, [_ZZN3cub18CUB_300001_SM_10006detail6reduce18DeviceReduceKernelINS2_10policy_hubIijN4cuda3std3__44plusIiEEE10Policy1000EPijS9_iNS7_10__identityEEEvT0_PT3_T1_NS0_13GridEvenShareISH_EET2_T4_E12temp_storage+12];
	selp.b32 	%r357, %r356, 0, %p34;
	add.s32 	%r358, %r357, %r751;
	setp.gt.u32 	%p35, %r81, 64;
	ld.shared.u32 	%r359, [_ZZN3cub18CUB_300001_SM_10006detail6reduce18DeviceReduceKernelINS2_10policy_hubIijN4cuda3std3__44plusIiEEE10Policy1000EPijS9_iNS7_10__identityEEEvT0_PT3_T1_NS0_13GridEvenShareISH_EET2_T4_E12temp_storage+16];
	selp.b32 	%r360, %r359, 0, %p35;
	add.s32 	%r361, %r358, %r360;
	setp.gt.u32 	%p36, %r81, 96;
	ld.shared.u32 	%r362, [_ZZN3cub18CUB_300001_SM_10006detail6reduce18DeviceReduceKernelINS2_10policy_hubIijN4cuda3std3__44plusIiEEE10Policy1000EPijS9_iNS7_10__identityEEEvT0_PT3_T1_NS0_13GridEvenShareISH_EET2_T4_E12temp_storage+20];
	selp.b32 	%r363, %r362, 0, %p36;
	add.s32 	%r364, %r361, %r363;
	setp.gt.u32 	%p37, %r81, 128;
	ld.shared.u32 	%r365, [_ZZN3cub18CUB_300001_SM_10006detail6reduce18DeviceReduceKernelINS2_10policy_hubIijN4cuda3std3__44plusIiEEE10Policy1000EPijS9_iNS7_10__identityEEEvT0_PT3_T1_NS0_13GridEvenShareISH_EET2_T4_E12temp_storage+24];
	selp.b32 	%r366, %r365, 0, %p37;
	add.s32 	%r367, %r364, %r366;
	setp.gt.u32 	%p38, %r81, 160;
	ld.shared.u32 	%r368, [_ZZN3cub18CUB_300001_SM_10006detail6reduce18DeviceReduceKernelINS2_10policy_hubIijN4cuda3std3__44plusIiEEE10Policy1000EPijS9_iNS7_10__identityEEEvT0_PT3_T1_NS0_13GridEvenShareISH_EET2_T4_E12temp_storage+28];
	selp.b32 	%r369, %r368, 0, %p38;
	add.s32 	%r370, %r367, %r369;
	setp.gt.u32 	%p39, %r81, 192;
	ld.shared.u32 	%r371, [_ZZN3cub18CUB_300001_SM_10006detail6reduce18DeviceReduceKernelINS2_10policy_hubIijN4cuda3std3__44plusIiEEE10Policy1000EPijS9_iNS7_10__identityEEEvT0_PT3_T1_NS0_13GridEvenShareISH_EET2_T4_E12temp_storage+32];
	selp.b32 	%r372, %r371, 0, %p39;
	add.s32 	%r373, %r370, %r372;
	setp.gt.u32 	%p40, %r81, 224;
	ld.shared.u32 	%r374, [_ZZN3cub18CUB_300001_SM_10006detail6reduce18DeviceReduceKernelINS2_10policy_hubIijN4cuda3std3__44plusIiEEE10Policy1000EPijS9_iNS7_10__identityEEEvT0_PT3_T1_NS0_13GridEvenShareISH_EET2_T4_E12temp_storage+36];
	selp.b32 	%r375, %r374, 0, %p40;
	add.s32 	%r751, %r373, %r375;
	bra.uni 	$L__BB3_71;
$L__BB3_55:
	mov.u32 	%r114, %tid.x;
	add.s32 	%r172, %r114, %r5;
	mul.wide.u32 	%rd20, %r172, 4;
	add.s64 	%rd4, %rd1, %rd20;
	// begin inline asm
	ld.global.nc.u32 %r156, [%rd4];
	// end inline asm
	add.s64 	%rd5, %rd4, 1024;
	// begin inline asm
	ld.global.nc.u32 %r157, [%rd5];
	// end inline asm
	add.s64 	%rd6, %rd4, 2048;
	// begin inline asm
	ld.global.nc.u32 %r158, [%rd6];
	// end inline asm
	add.s64 	%rd7, %rd4, 3072;
	// begin inline asm
	ld.global.nc.u32 %r159, [%rd7];
	// end inline asm
	add.s64 	%rd8, %rd4, 4096;
	// begin inline asm
	ld.global.nc.u32 %r160, [%rd8];
	// end inline asm
	add.s64 	%rd9, %rd4, 5120;
	// begin inline asm
	ld.global.nc.u32 %r161, [%rd9];
	// end inline asm
	add.s64 	%rd10, %rd4, 6144;
	// begin inline asm
	ld.global.nc.u32 %r162, [%rd10];
	// end inline asm
	add.s64 	%rd11, %rd4, 7168;
	// begin inline asm
	ld.global.nc.u32 %r163, [%rd11];
	// end inline asm
	add.s64 	%rd12, %rd4, 8192;
	// begin inline asm
	ld.global.nc.u32 %r164, [%rd12];
	// end inline asm
	add.s64 	%rd13, %rd4, 9216;
	// begin inline asm
	ld.global.nc.u32 %r165, [%rd13];
	// end inline asm
	add.s64 	%rd14, %rd4, 10240;
	// begin inline asm
	ld.global.nc.u32 %r166, [%rd14];
	// end inline asm
	add.s64 	%rd15, %rd4, 11264;
	// begin inline asm
	ld.global.nc.u32 %r167, [%rd15];
	// end inline asm
	add.s64 	%rd16, %rd4, 12288;
	// begin inline asm
	ld.global.nc.u32 %r168, [%rd16];
	// end inline asm
	add.s64 	%rd17, %rd4, 13312;
	// begin inline asm
	ld.global.nc.u32 %r169, [%rd17];
	// end inline asm
	add.s64 	%rd18, %rd4, 14336;
	// begin inline asm
	ld.global.nc.u32 %r170, [%rd18];
	// end inline asm
	add.s64 	%rd19, %rd4, 15360;
	// begin inline asm
	ld.global.nc.u32 %r171, [%rd19];
	// end inline asm
	add.s32 	%r173, %r157, %r156;
	add.s32 	%r174, %r158, %r173;
	add.s32 	%r175, %r159, %r174;
	add.s32 	%r176, %r160, %r175;
	add.s32 	%r177, %r161, %r176;
	add.s32 	%r178, %r162, %r177;
	add.s32 	%r179, %r163, %r178;
	add.s32 	%r180, %r164, %r179;
	add.s32 	%r181, %r165, %r180;
	add.s32 	%r182, %r166, %r181;
	add.s32 	%r183, %r167, %r182;
	add.s32 	%r184, %r168, %r183;
	add.s32 	%r185, %r169, %r184;
	add.s32 	%r186, %r170, %r185;
	add.s32 	%r750, %r171, %r186;
	setp.lt.u32 	%p3, %r81, %r4;
	@%p3 bra 	$L__BB3_67;
	add.s32 	%r116, %r4, %r5;
	add.s32 	%r736, %r116, 256;
	add.s32 	%r735, %r116, %r114;
	mov.b32 	%r737, 0;
$L__BB3_57:
	add.s32 	%r5, %r5, %r4;
	add.s32 	%r188, %r1, -4096;
	setp.gt.u32 	%p4, %r5, %r188;
	@%p4 bra 	$L__BB3_59;
	add.s32 	%r205, %r114, %r5;
	mul.wide.u32 	%rd37, %r205, 4;
	add.s64 	%rd21, %rd1, %rd37;
	// begin inline asm
	ld.global.nc.u32 %r189, [%rd21];
	// end inline asm
	add.s64 	%rd22, %rd21, 1024;
	// begin inline asm
	ld.global.nc.u32 %r190, [%rd22];
	// end inline asm
	add.s64 	%rd23, %rd21, 2048;
	// begin inline asm
	ld.global.nc.u32 %r191, [%rd23];
	// end inline asm
	add.s64 	%rd24, %rd21, 3072;
	// begin inline asm
	ld.global.nc.u32 %r192, [%rd24];
	// end inline asm
	add.s64 	%rd25, %rd21, 4096;
	// begin inline asm
	ld.global.nc.u32 %r193, [%rd25];
	// end inline asm
	add.s64 	%rd26, %rd21, 5120;
	// begin inline asm
	ld.global.nc.u32 %r194, [%rd26];
	// end inline asm
	add.s64 	%rd27, %rd21, 6144;
	// begin inline asm
	ld.global.nc.u32 %r195, [%rd27];
	// end inline asm
	add.s64 	%rd28, %rd21, 7168;
	// begin inline asm
	ld.global.nc.u32 %r196, [%rd28];
	// end inline asm
	add.s64 	%rd29, %rd21, 8192;
	// begin inline asm
	ld.global.nc.u32 %r197, [%rd29];
	// end inline asm
	add.s64 	%rd30, %rd21, 9216;
	// begin inline asm
	ld.global.nc.u32 %r198, [%rd30];
	// end inline asm
	add.s64 	%rd31, %rd21, 10240;
	// begin inline asm
	ld.global.nc.u32 %r199, [%rd31];
	// end inline asm
	add.s64 	%rd32, %rd21, 11264;
	// begin inline asm
	ld.global.nc.u32 %r200, [%rd32];
	// end inline asm
	add.s64 	%rd33, %rd21, 12288;
	// begin inline asm
	ld.global.nc.u32 %r201, [%rd33];
	// end inline asm
	add.s64 	%rd34, %rd21, 13312;
	// begin inline asm
	ld.global.nc.u32 %r202, [%rd34];
	// end inline asm
	add.s64 	%rd35, %rd21, 14336;
	// begin inline asm
	ld.global.nc.u32 %r203, [%rd35];
	// end inline asm
	add.s64 	%rd36, %rd21, 15360;
	// begin inline asm
	ld.global.nc.u32 %r204, [%rd36];
	// end inline asm
	add.s32 	%r206, %r189, %r750;
	add.s32 	%r207, %r190, %r206;
	add.s32 	%r208, %r191, %r207;
	add.s32 	%r209, %r192, %r208;
	add.s32 	%r210, %r193, %r209;
	add.s32 	%r211, %r194, %r210;
	add.s32 	%r212, %r195, %r211;
	add.s32 	%r213, %r196, %r212;
	add.s32 	%r214, %r197, %r213;
	add.s32 	%r215, %r198, %r214;
	add.s32 	%r216, %r199, %r215;
	add.s32 	%r217, %r200, %r216;
	add.s32 	%r218, %r201, %r217;
	add.s32 	%r219, %r202, %r218;
	add.s32 	%r220, %r203, %r219;
	add.s32 	%r750, %r204, %r220;
	sub.s32 	%r221, %r1, %r5;
	setp.lt.u32 	%p5, %r221, %r4;
	add.s32 	%r737, %r737, 1;
	add.s32 	%r736, %r736, %r4;
	add.s32 	%r735, %r735, %r4;
	@%p5 bra 	$L__BB3_67;
	bra.uni 	$L__BB3_57;
$L__BB3_59:
	setp.le.u32 	%p6, %r1, %r5;
	@%p6 bra 	$L__BB3_67;
	sub.s32 	%r129, %r1, %r5;
	setp.ge.s32 	%p7, %r114, %r129;
	@%p7 bra 	$L__BB3_67;
	not.b32 	%r223, %r114;
	add.s32 	%r224, %r1, %r223;
	sub.s32 	%r225, %r224, %r116;
	mul.lo.s32 	%r226, %r2, %r737;
	shl.b32 	%r227, %r226, 12;
	sub.s32 	%r130, %r225, %r227;
	shr.u32 	%r228, %r224, 8;
	add.s32 	%r131, %r228, 1;
	and.b32  	%r229, %r224, 768;
	setp.eq.s32 	%p8, %r229, 768;
	mov.u32 	%r744, %r114;
	@%p8 bra 	$L__BB3_64;
	and.b32  	%r230, %r131, 3;
	neg.s32 	%r740, %r230;
	mov.u32 	%r744, %r114;
$L__BB3_63:
	.pragma "nounroll";
	mul.wide.u32 	%rd39, %r735, 4;
	add.s64 	%rd38, %rd1, %rd39;
	// begin inline asm
	ld.global.nc.u32 %r231, [%rd38];
	// end inline asm
	add.s32 	%r750, %r231, %r750;
	add.s32 	%r744, %r744, 256;
	add.s32 	%r735, %r735, 256;
	add.s32 	%r740, %r740, 1;
	setp.ne.s32 	%p9, %r740, 0;
	@%p9 bra 	$L__BB3_63;
$L__BB3_64:
	setp.lt.u32 	%p10, %r130, 768;
	@%p10 bra 	$L__BB3_67;
	add.s32 	%r748, %r744, 512;
	add.s32 	%r747, %r744, %r736;
$L__BB3_66:
	add.s32 	%r236, %r747, -256;
	mul.wide.u32 	%rd44, %r236, 4;
	add.s64 	%rd40, %rd1, %rd44;
	// begin inline asm
	ld.global.nc.u32 %r232, [%rd40];
	// end inline asm
	add.s32 	%r237, %r232, %r750;
	mul.wide.u32 	%rd45, %r747, 4;
	add.s64 	%rd41, %rd1, %rd45;
	// begin inline asm
	ld.global.nc.u32 %r233, [%rd41];
	// end inline asm
	add.s32 	%r238, %r233, %r237;
	add.s32 	%r239, %r747, 256;
	mul.wide.u32 	%rd46, %r239, 4;
	add.s64 	%rd42, %rd1, %rd46;
	// begin inline asm
	ld.global.nc.u32 %r234, [%rd42];
	// end inline asm
	add.s32 	%r240, %r234, %r238;
	add.s32 	%r241, %r747, 512;
	mul.wide.u32 	%rd47, %r241, 4;
	add.s64 	%rd43, %rd1, %rd47;
	// begin inline asm
	ld.global.nc.u32 %r235, [%rd43];
	// end inline asm
	add.s32 	%r750, %r235, %r240;
	add.s32 	%r150, %r748, 1024;
	add.s32 	%r242, %r748, 512;
	add.s32 	%r747, %r747, 1024;
	setp.lt.s32 	%p11, %r242, %r129;
	mov.u32 	%r748, %r150;
	@%p11 bra 	$L__BB3_66;
$L__BB3_67:
	// begin inline asm
	mov.u32 %r243, %laneid;
	// end inline asm
	mov.b32 	%r246, 1;
	mov.b32 	%r267, 31;
	mov.b32 	%r268, -1;
	// begin inline asm
	shfl.sync.down.b32 %r244, %r750, %r246, %r267, %r268;
	// end inline asm
	setp.gt.s32 	%p12, %r243, 30;
	selp.b32 	%r269, 0, %r244, %p12;
	add.s32 	%r250, %r269, %r750;
	mov.b32 	%r251, 2;
	// begin inline asm
	shfl.sync.down.b32 %r249, %r250, %r251, %r267, %r268;
	// end inline asm
	setp.gt.s32 	%p13, %r243, 29;
	selp.b32 	%r270, 0, %r249, %p13;
	add.s32 	%r255, %r250, %r270;
	mov.b32 	%r256, 4;
	// begin inline asm
	shfl.sync.down.b32 %r254, %r255, %r256, %r267, %r268;
	// end inline asm
	setp.gt.s32 	%p14, %r243, 27;
	selp.b32 	%r271, 0, %r254, %p14;
	add.s32 	%r260, %r255, %r271;
	mov.b32 	%r261, 8;
	// begin inline asm
	shfl.sync.down.b32 %r259, %r260, %r261, %r267, %r268;
	// end inline asm
	setp.gt.s32 	%p15, %r243, 23;
	selp.b32 	%r272, 0, %r259, %p15;
	add.s32 	%r265, %r260, %r272;
	mov.b32 	%r266, 16;
	// begin inline asm
	shfl.sync.down.b32 %r264, %r265, %r266, %r267, %r268;
	// end inline asm
	setp.gt.s32 	%p16, %r243, 15;
	selp.b32 	%r273, 0, %r264, %p16;
	add.s32 	%r751, %r265, %r273;
	setp.ne.s32 	%p17, %r243, 0;
	@%p17 bra 	$L__BB3_69;
	shr.u32 	%r274, %r114, 3;
	and.b32  	%r275, %r274, 124;
	mov.u32 	%r276, _ZZN3cub18CUB_300001_SM_10006detail6reduce18DeviceReduceKernelINS2_10policy_hubIijN4cuda3std3__44plusIiEEE10Policy1000EPijS9_iNS7_10__identityEEEvT0_PT3_T1_NS0_13GridEvenShareISH_EET2_T4_E12temp_storage;
	add.s32 	%r277, %r276, %r275;
	st.shared.u32 	[%r277+8], %r751;
$L__BB3_69:
	bar.sync 	0;
	setp.ne.s32 	%p18, %r114, 0;
	@%p18 bra 	$L__BB3_71;
	ld.shared.u32 	%r278, [_ZZN3cub18CUB_300001_SM_10006detail6reduce18DeviceReduceKernelINS2_10policy_hubIijN4cuda3std3__44plusIiEEE10Policy1000EPijS9_iNS7_10__identityEEEvT0_PT3_T1_NS0_13GridEvenShareISH_EET2_T4_E12temp_storage+12];
	add.s32 	%r279, %r278, %r751;
	ld.shared.u32 	%r280, [_ZZN3cub18CUB_300001_SM_10006detail6reduce18DeviceReduceKernelINS2_10policy_hubIijN4cuda3std3__44plusIiEEE10Policy1000EPijS9_iNS7_10__identityEEEvT0_PT3_T1_NS0_13GridEvenShareISH_EET2_T4_E12temp_storage+16];
	add.s32 	%r281, %r279, %r280;
	ld.shared.u32 	%r282, [_ZZN3cub18CUB_300001_SM_10006detail6reduce18DeviceReduceKernelINS2_10policy_hubIijN4cuda3std3__44plusIiEEE10Policy1000EPijS9_iNS7_10__identityEEEvT0_PT3_T1_NS0_13GridEvenShareISH_EET2_T4_E12temp_storage+20];
	add.s32 	%r283, %r281, %r282;
	ld.shared.u32 	%r284, [_ZZN3cub18CUB_300001_SM_10006detail6reduce18DeviceReduceKernelINS2_10policy_hubIijN4cuda3std3__44plusIiEEE10Policy1000EPijS9_iNS7_10__identityEEEvT0_PT3_T1_NS0_13GridEvenShareISH_EET2_T4_E12temp_storage+24];
	add.s32 	%r285, %r283, %r284;
	ld.shared.u32 	%r286, [_ZZN3cub18CUB_300001_SM_10006detail6reduce18DeviceReduceKernelINS2_10policy_hubIijN4cuda3std3__44plusIiEEE10Policy1000EPijS9_iNS7_10__identityEEEvT0_PT3_T1_NS0_13GridEvenShareISH_EET2_T4_E12temp_storage+28];
	add.s32 	%r287, %r285, %r286;
	ld.shared.u32 	%r288, [_ZZN3cub18CUB_300001_SM_10006detail6reduce18DeviceReduceKernelINS2_10policy_hubIijN4cuda3std3__44plusIiEEE10Policy1000EPijS9_iNS7_10__identityEEEvT0_PT3_T1_NS0_13GridEvenShareISH_EET2_T4_E12temp_storage+32];
	add.s32 	%r289, %r287, %r288;
	ld.shared.u32 	%r290, [_ZZN3cub18CUB_300001_SM_10006detail6reduce18DeviceReduceKernelINS2_10policy_hubIijN4cuda3std3__44plusIiEEE10Policy1000EPijS9_iNS7_10__identityEEEvT0_PT3_T1_NS0_13GridEvenShareISH_EET2_T4_E12temp_storage+36];
	add.s32 	%r751, %r289, %r290;
$L__BB3_71:
	mov.u32 	%r692, %tid.x;
	setp.ne.s32 	%p94, %r692, 0;
	@%p94 bra 	$L__BB3_73;
	ld.param.u64 	%rd111, [_ZN3cub18CUB_300001_SM_10006detail6reduce18DeviceReduceKernelINS2_10policy_hubIijN4cuda3std3__44plusIiEEE10Policy1000EPijS9_iNS7_10__identityEEEvT0_PT3_T1_NS0_13GridEvenShareISH_EET2_T4__param_1];
	cvta.to.global.u64 	%rd108, %rd111;
	mul.wide.u32 	%rd109, %r3, 4;
	add.s64 	%rd110, %rd108, %rd109;
	st.global.u32 	[%rd110], %r751;
$L__BB3_73:
	ret;

}
	// .globl	_ZN3cub18CUB_300001_SM_10006detail6reduce28DeviceReduceSingleTileKernelINS2_10policy_hubIijN4cuda3std3__44plusIiEEE10Policy1000EPiSC_iS9_iiNS7_10__identityEEEvT0_T1_T2_T3_T4_T6_
.visible .entry _ZN3cub18CUB_300001_SM_10006detail6reduce28DeviceReduceSingleTileKernelINS2_10policy_hubIijN4cuda3std3__44plusIiEEE10Policy1000EPiSC_iS9_iiNS7_10__identityEEEvT0_T1_T2_T3_T4_T6_(
	.param .u64 .ptr .align 1 _ZN3cub18CUB_300001_SM_10006detail6reduce28DeviceReduceSingleTileKernelINS2_10policy_hubIijN4cuda3std3__44plusIiEEE10Policy1000EPiSC_iS9_iiNS7_10__identityEEEvT0_T1_T2_T3_T4_T6__param_0,
	.param .u64 .ptr .align 1 _ZN3cub18CUB_300001_SM_10006detail6reduce28DeviceReduceSingleTileKernelINS2_10policy_hubIijN4cuda3std3__44plusIiEEE10Policy1000EPiSC_iS9_iiNS7_10__identityEEEvT0_T1_T2_T3_T4_T6__param_1,
	.param .u32 _ZN3cub18CUB_300001_SM_10006detail6reduce28DeviceReduceSingleTileKernelINS2_10policy_hubIijN4cuda3std3__44plusIiEEE10Policy1000EPiSC_iS9_iiNS7_10__identityEEEvT0_T1_T2_T3_T4_T6__param_2,
	.param .align 1 .b8 _ZN3cub18CUB_300001_SM_10006detail6reduce28DeviceReduceSingleTileKernelINS2_10policy_hubIijN4cuda3std3__44plusIiEEE10Policy1000EPiSC_iS9_iiNS7_10__identityEEEvT0_T1_T2_T3_T4_T6__param_3[1],
	.param .u32 _ZN3cub18CUB_300001_SM_10006detail6reduce28DeviceReduceSingleTileKernelINS2_10policy_hubIijN4cuda3std3__44plusIiEEE10Policy1000EPiSC_iS9_iiNS7_10__identityEEEvT0_T1_T2_T3_T4_T6__param_4,
	.param .align 1 .b8 _ZN3cub18CUB_300001_SM_10006detail6reduce28DeviceReduceSingleTileKernelINS2_10policy_hubIijN4cuda3std3__44plusIiEEE10Policy1000EPiSC_iS9_iiNS7_10__identityEEEvT0_T1_T2_T3_T4_T6__param_5[1]
)
.maxntid 256
.minnctapersm 1
{
	.reg .pred 	%p<97>;
	.reg .b32 	%r<687>;
	.reg .b64 	%rd<125>;
	// demoted variable
	.shared .align 4 .b8 _ZZN3cub18CUB_300001_SM_10006detail6reduce28DeviceReduceSingleTileKernelINS2_10policy_hubIijN4cuda3std3__44plusIiEEE10Policy1000EPiSC_iS9_iiNS7_10__identityEEEvT0_T1_T2_T3_T4_T6_E12temp_storage[44];
	ld.param.u64 	%rd16, [_ZN3cub18CUB_300001_SM_10006detail6reduce28DeviceReduceSingleTileKernelINS2_10policy_hubIijN4cuda3std3__44plusIiEEE10Policy1000EPiSC_iS9_iiNS7_10__identityEEEvT0_T1_T2_T3_T4_T6__param_0];
	ld.param.u64 	%rd17, [_ZN3cub18CUB_300001_SM_10006detail6reduce28DeviceReduceSingleTileKernelINS2_10policy_hubIijN4cuda3std3__44plusIiEEE10Policy1000EPiSC_iS9_iiNS7_10__identityEEEvT0_T1_T2_T3_T4_T6__param_1];
	ld.param.u32 	%r120, [_ZN3cub18CUB_300001_SM_10006detail6reduce28DeviceReduceSingleTileKernelINS2_10policy_hubIijN4cuda3std3__44plusIiEEE10Policy1000EPiSC_iS9_iiNS7_10__identityEEEvT0_T1_T2_T3_T4_T6__param_2];
	ld.param.u32 	%r121, [_ZN3cub18CUB_300001_SM_10006detail6reduce28DeviceReduceSingleTileKernelINS2_10policy_hubIijN4cuda3std3__44plusIiEEE10Policy1000EPiSC_iS9_iiNS7_10__identityEEEvT0_T1_T2_T3_T4_T6__param_4];
	cvta.to.global.u64 	%rd1, %rd17;
	setp.ne.s32 	%p1, %r120, 0;
	@%p1 bra 	$L__BB4_3;
	mov.u32 	%r633, %tid.x;
	setp.ne.s32 	%p96, %r633, 0;
	@%p96 bra 	$L__BB4_74;
	st.global.u32 	[%rd1], %r121;
	bra.uni 	$L__BB4_74;
$L__BB4_3:
	and.b64  	%rd18, %rd16, 15;
	setp.ne.s64 	%p2, %rd18, 0;
	@%p2 bra 	$L__BB4_38;
	setp.gt.s32 	%p49, %r120, 4095;
	@%p49 bra 	$L__BB4_22;
	mov.u32 	%r1, %tid.x;
	setp.ge.s32 	%p66, %r1, %r120;
	mov.b32 	%r644, 0;
	mov.u32 	%r639, %r1;
	@%p66 bra 	$L__BB4_7;
	mul.wide.u32 	%rd113, %r1, 4;
	add.s64 	%rd112, %rd16, %rd113;
	// begin inline asm
	ld.global.nc.u32 %r644, [%rd112];
	// end inline asm
	add.s32 	%r639, %r1, 256;
$L__BB4_7:
	setp.ge.s32 	%p67, %r639, %r120;
	@%p67 bra 	$L__BB4_13;
	not.b32 	%r507, %r639;
	add.s32 	%r6, %r120, %r507;
	and.b32  	%r508, %r6, 768;
	setp.eq.s32 	%p68, %r508, 768;
	@%p68 bra 	$L__BB4_11;
	mul.wide.u32 	%rd114, %r639, 4;
	add.s64 	%rd121, %rd16, %rd114;
	shr.u32 	%r509, %r6, 8;
	add.s32 	%r510, %r509, 1;
	and.b32  	%r511, %r510, 3;
	neg.s32 	%r636, %r511;
$L__BB4_10:
	.pragma "nounroll";
	// begin inline asm
	ld.global.nc.u32 %r512, [%rd121];
	// end inline asm
	add.s32 	%r644, %r512, %r644;
	add.s32 	%r639, %r639, 256;
	add.s64 	%rd121, %rd121, 1024;
	add.s32 	%r636, %r636, 1;
	setp.ne.s32 	%p69, %r636, 0;
	@%p69 bra 	$L__BB4_10;
$L__BB4_11:
	setp.lt.u32 	%p70, %r6, 768;
	@%p70 bra 	$L__BB4_13;
$L__BB4_12:
	mul.wide.s32 	%rd120, %r639, 4;
	add.s64 	%rd116, %rd16, %rd120;
	// begin inline asm
	ld.global.nc.u32 %r513, [%rd116];
	// end inline asm
	add.s32 	%r517, %r513, %r644;
	add.s64 	%rd117, %rd116, 1024;
	// begin inline asm
	ld.global.nc.u32 %r514, [%rd117];
	// end inline asm
	add.s32 	%r518, %r514, %r517;
	add.s64 	%rd118, %rd116, 2048;
	// begin inline asm
	ld.global.nc.u32 %r515, [%rd118];
	// end inline asm
	add.s32 	%r519, %r515, %r518;
	add.s64 	%rd119, %rd116, 3072;
	// begin inline asm
	ld.global.nc.u32 %r516, [%rd119];
	// end inline asm
	add.s32 	%r644, %r516, %r519;
	add.s32 	%r639, %r639, 1024;
	setp.lt.s32 	%p71, %r639, %r120;
	@%p71 bra 	$L__BB4_12;
$L__BB4_13:
	setp.lt.s32 	%p72, %r120, 256;
	@%p72 bra 	$L__BB4_18;
	// begin inline asm
	mov.u32 %r583, %laneid;
	// end inline asm
	mov.b32 	%r586, 1;
	mov.b32 	%r607, 31;
	mov.b32 	%r608, -1;
	// begin inline asm
	shfl.sync.down.b32 %r584, %r644, %r586, %r607, %r608;
	// end inline asm
	setp.gt.s32 	%p88, %r583, 30;
	selp.b32 	%r609, 0, %r584, %p88;
	add.s32 	%r590, %r609, %r644;
	mov.b32 	%r591, 2;
	// begin inline asm
	shfl.sync.down.b32 %r589, %r590, %r591, %r607, %r608;
	// end inline asm
	setp.gt.s32 	%p89, %r583, 29;
	selp.b32 	%r610, 0, %r589, %p89;
	add.s32 	%r595, %r590, %r610;
	mov.b32 	%r596, 4;
	// begin inline asm
	shfl.sync.down.b32 %r594, %r595, %r596, %r607, %r608;
	// end inline asm
	setp.gt.s32 	%p90, %r583, 27;
	selp.b32 	%r611, 0, %r594, %p90;
	add.s32 	%r600, %r595, %r611;
	mov.b32 	%r601, 8;
	// begin inline asm
	shfl.sync.down.b32 %r599, %r600, %r601, %r607, %r608;
	// end inline asm
	setp.gt.s32 	%p91, %r583, 23;
	selp.b32 	%r612, 0, %r599, %p91;
	add.s32 	%r605, %r600, %r612;
	mov.b32 	%r606, 16;
	// begin inline asm
	shfl.sync.down.b32 %r604, %r605, %r606, %r607, %r608;
	// end inline asm
	setp.gt.s32 	%p92, %r583, 15;
	selp.b32 	%r613, 0, %r604, %p92;
	add.s32 	%r686, %r605, %r613;
	setp.ne.s32 	%p93, %r583, 0;
	@%p93 bra 	$L__BB4_16;
	shr.u32 	%r614, %r1, 3;
	and.b32  	%r615, %r614, 124;
	mov.u32 	%r616, _ZZN3cub18CUB_300001_SM_10006detail6reduce28DeviceReduceSingleTileKernelINS2_10policy_hubIijN4cuda3std3__44plusIiEEE10Policy1000EPiSC_iS9_iiNS7_10__identityEEEvT0_T1_T2_T3_T4_T6_E12temp_storage;
	add.s32 	%r617, %r616, %r615;
	st.shared.u32 	[%r617+8], %r686;
$L__BB4_16:
	bar.sync 	0;
	setp.ne.s32 	%p94, %r1, 0;
	@%p94 bra 	$L__BB4_72;
	ld.shared.u32 	%r618, [_ZZN3cub18CUB_300001_SM_10006detail6reduce28DeviceReduceSingleTileKernelINS2_10policy_hubIijN4cuda3std3__44plusIiEEE10Policy1000EPiSC_iS9_iiNS7_10__identityEEEvT0_T1_T2_T3_T4_T6_E12temp_storage+12];
	add.s32 	%r619, %r618, %r686;
	ld.shared.u32 	%r620, [_ZZN3cub18CUB_300001_SM_10006detail6reduce28DeviceReduceSingleTileKernelINS2_10policy_hubIijN4cuda3std3__44plusIiEEE10Policy1000EPiSC_iS9_iiNS7_10__identityEEEvT0_T1_T2_T3_T4_T6_E12temp_storage+16];
	add.s32 	%r621, %r619, %r620;
	ld.shared.u32 	%r622, [_ZZN3cub18CUB_300001_SM_10006detail6reduce28DeviceReduceSingleTileKernelINS2_10policy_hubIijN4cuda3std3__44plusIiEEE10Policy1000EPiSC_iS9_iiNS7_10__identityEEEvT0_T1_T2_T3_T4_T6_E12temp_storage+20];
	add.s32 	%r623, %r621, %r622;
	ld.shared.u32 	%r624, [_ZZN3cub18CUB_300001_SM_10006detail6reduce28DeviceReduceSingleTileKernelINS2_10policy_hubIijN4cuda3std3__44plusIiEEE10Policy1000EPiSC_iS9_iiNS7_10__identityEEEvT0_T1_T2_T3_T4_T6_E12temp_storage+24];
	add.s32 	%r625, %r623, %r624;
	ld.shared.u32 	%r626, [_ZZN3cub18CUB_300001_SM_10006detail6reduce28DeviceReduceSingleTileKernelINS2_10policy_hubIijN4cuda3std3__44plusIiEEE10Policy1000EPiSC_iS9_iiNS7_10__identityEEEvT0_T1_T2_T3_T4_T6_E12temp_storage+28];
	add.s32 	%r627, %r625, %r626;
	ld.shared.u32 	%r628, [_ZZN3cub18CUB_300001_SM_10006detail6reduce28DeviceReduceSingleTileKernelINS2_10policy_hubIijN4cuda3std3__44plusIiEEE10Policy1000EPiSC_iS9_iiNS7_10__identityEEEvT0_T1_T2_T3_T4_T6_E12temp_storage+32];
	add.s32 	%r629, %r627, %r628;
	ld.shared.u32 	%r630, [_ZZN3cub18CUB_300001_SM_10006detail6reduce28DeviceReduceSingleTileKernelINS2_10policy_hubIijN4cuda3std3__44plusIiEEE10Policy1000EPiSC_iS9_iiNS7_10__identityEEEvT0_T1_T2_T3_T4_T6_E12temp_storage+36];
	add.s32 	%r686, %r629, %r630;
	bra.uni 	$L__BB4_72;
$L__BB4_18:
	// begin inline asm
	mov.u32 %r520, %laneid;
	// end inline asm
	and.b32  	%r546, %r1, 992;
	add.s32 	%r547, %r546, 32;
	setp.gt.s32 	%p73, %r547, %r120;
	not.b32 	%r548, %r546;
	add.s32 	%r549, %r120, %r548;
	selp.b32 	%r544, %r549, 31, %p73;
	mov.b32 	%r523, 1;
	mov.b32 	%r545, -1;
	// begin inline asm
	shfl.sync.down.b32 %r521, %r644, %r523, %r544, %r545;
	// end inline asm
	setp.lt.s32 	%p74, %r520, %r544;
	selp.b32 	%r550, %r521, 0, %p74;
	add.s32 	%r527, %r550, %r644;
	mov.b32 	%r528, 2;
	// begin inline asm
	shfl.sync.down.b32 %r526, %r527, %r528, %r544, %r545;
	// end inline asm
	add.s32 	%r551, %r520, 2;
	setp.gt.s32 	%p75, %r551, %r544;
	selp.b32 	%r552, 0, %r526, %p75;
	add.s32 	%r532, %r527, %r552;
	mov.b32 	%r533, 4;
	// begin inline asm
	shfl.sync.down.b32 %r531, %r532, %r533, %r544, %r545;
	// end inline asm
	add.s32 	%r553, %r520, 4;
	setp.gt.s32 	%p76, %r553, %r544;
	selp.b32 	%r554, 0, %r531, %p76;
	add.s32 	%r537, %r532, %r554;
	mov.b32 	%r538, 8;
	// begin inline asm
	shfl.sync.down.b32 %r536, %r537, %r538, %r544, %r545;
	// end inline asm
	add.s32 	%r555, %r520, 8;
	setp.gt.s32 	%p77, %r555, %r544;
	selp.b32 	%r556, 0, %r536, %p77;
	add.s32 	%r542, %r537, %r556;
	mov.b32 	%r543, 16;
	// begin inline asm
	shfl.sync.down.b32 %r541, %r542, %r543, %r544, %r545;
	// end inline asm
	add.s32 	%r557, %r520, 16;
	setp.gt.s32 	%p78, %r557, %r544;
	selp.b32 	%r558, 0, %r541, %p78;
	add.s32 	%r686, %r542, %r558;
	setp.ne.s32 	%p79, %r520, 0;
	@%p79 bra 	$L__BB4_20;
	shr.u32 	%r559, %r1, 3;
	and.b32  	%r560, %r559, 124;
	mov.u32 	%r561, _ZZN3cub18CUB_300001_SM_10006detail6reduce28DeviceReduceSingleTileKernelINS2_10policy_hubIijN4cuda3std3__44plusIiEEE10Policy1000EPiSC_iS9_iiNS7_10__identityEEEvT0_T1_T2_T3_T4_T6_E12temp_storage;
	add.s32 	%r562, %r561, %r560;
	st.shared.u32 	[%r562+8], %r686;
$L__BB4_20:
	bar.sync 	0;
	setp.ne.s32 	%p80, %r1, 0;
	@%p80 bra 	$L__BB4_72;
	setp.gt.s32 	%p81, %r120, 32;
	ld.shared.u32 	%r563, [_ZZN3cub18CUB_300001_SM_10006detail6reduce28DeviceReduceSingleTileKernelINS2_10policy_hubIijN4cuda3std3__44plusIiEEE10Policy1000EPiSC_iS9_iiNS7_10__identityEEEvT0_T1_T2_T3_T4_T6_E12temp_storage+12];
	selp.b32 	%r564, %r563, 0, %p81;
	add.s32 	%r565, %r564, %r686;
	setp.gt.s32 	%p82, %r120, 64;
	ld.shared.u32 	%r566, [_ZZN3cub18CUB_300001_SM_10006detail6reduce28DeviceReduceSingleTileKernelINS2_10policy_hubIijN4cuda3std3__44plusIiEEE10Policy1000EPiSC_iS9_iiNS7_10__identityEEEvT0_T1_T2_T3_T4_T6_E12temp_storage+16];
	selp.b32 	%r567, %r566, 0, %p82;
	add.s32 	%r568, %r565, %r567;
	setp.gt.s32 	%p83, %r120, 96;
	ld.shared.u32 	%r569, [_ZZN3cub18CUB_300001_SM_10006detail6reduce28DeviceReduceSingleTileKernelINS2_10policy_hubIijN4cuda3std3__44plusIiEEE10Policy1000EPiSC_iS9_iiNS7_10__identityEEEvT0_T1_T2_T3_T4_T6_E12temp_storage+20];
	selp.b32 	%r570, %r569, 0, %p83;
	add.s32 	%r571, %r568, %r570;
	setp.gt.s32 	%p84, %r120, 128;
	ld.shared.u32 	%r572, [_ZZN3cub18CUB_300001_SM_10006detail6reduce28DeviceReduceSingleTileKernelINS2_10policy_hubIijN4cuda3std3__44plusIiEEE10Policy1000EPiSC_iS9_iiNS7_10__identityEEEvT0_T1_T2_T3_T4_T6_E12temp_storage+24];
	selp.b32 	%r573, %r572, 0, %p84;
	add.s32 	%r574, %r571, %r573;
	setp.gt.s32 	%p85, %r120, 160;
	ld.shared.u32 	%r575, [_ZZN3cub18CUB_300001_SM_10006detail6reduce28DeviceReduceSingleTileKernelINS2_10policy_hubIijN4cuda3std3__44plusIiEEE10Policy1000EPiSC_iS9_iiNS7_10__identityEEEvT0_T1_T2_T3_T4_T6_E12temp_storage+28];
	selp.b32 	%r576, %r575, 0, %p85;
	add.s32 	%r577, %r574, %r576;
	setp.gt.s32 	%p86, %r120, 192;
	ld.shared.u32 	%r578, [_ZZN3cub18CUB_300001_SM_10006detail6reduce28DeviceReduceSingleTileKernelINS2_10policy_hubIijN4cuda3std3__44plusIiEEE10Policy1000EPiSC_iS9_iiNS7_10__identityEEEvT0_T1_T2_T3_T4_T6_E12temp_storage+32];
	selp.b32 	%r579, %r578, 0, %p86;
	add.s32 	%r580, %r577, %r579;
	setp.gt.s32 	%p87, %r120, 224;
	ld.shared.u32 	%r581, [_ZZN3cub18CUB_300001_SM_10006detail6reduce28DeviceReduceSingleTileKernelINS2_10policy_hubIijN4cuda3std3__44plusIiEEE10Policy1000EPiSC_iS9_iiNS7_10__identityEEEvT0_T1_T2_T3_T4_T6_E12temp_storage+36];
	selp.b32 	%r582, %r581, 0, %p87;
	add.s32 	%r686, %r580, %r582;
	bra.uni 	$L__BB4_72;
$L__BB4_22:
	mov.u32 	%r26, %tid.x;
	shl.b32 	%r377, %r26, 2;
	mul.wide.u32 	%rd86, %r377, 4;
	add.s64 	%rd76, %rd16, %rd86;
	// begin inline asm
	ld.global.nc.v2.u64 {%rd74, %rd75}, [%rd76];
	// end inline asm
	mov.b64 	{%r378, %r379}, %rd75;
	mov.b64 	{%r380, %r381}, %rd74;
	add.s64 	%rd79, %rd76, 4096;
	// begin inline asm
	ld.global.nc.v2.u64 {%rd77, %rd78}, [%rd79];
	// end inline asm
	mov.b64 	{%r382, %r383}, %rd78;
	mov.b64 	{%r384, %r385}, %rd77;
	add.s64 	%rd82, %rd76, 8192;
	// begin inline asm
	ld.global.nc.v2.u64 {%rd80, %rd81}, [%rd82];
	// end inline asm
	mov.b64 	{%r386, %r387}, %rd81;
	mov.b64 	{%r388, %r389}, %rd80;
	add.s64 	%rd85, %rd76, 12288;
	// begin inline asm
	ld.global.nc.v2.u64 {%rd83, %rd84}, [%rd85];
	// end inline asm
	mov.b64 	{%r390, %r391}, %rd84;
	mov.b64 	{%r392, %r393}, %rd83;
	add.s32 	%r394, %r381, %r380;
	add.s32 	%r395, %r378, %r394;
	add.s32 	%r396, %r379, %r395;
	add.s32 	%r397, %r384, %r396;
	add.s32 	%r398, %r385, %r397;
	add.s32 	%r399, %r382, %r398;
	add.s32 	%r400, %r383, %r399;
	add.s32 	%r401, %r388, %r400;
	add.s32 	%r402, %r389, %r401;
	add.s32 	%r403, %r386, %r402;
	add.s32 	%r404, %r387, %r403;
	add.s32 	%r405, %r392, %r404;
	add.s32 	%r406, %r393, %r405;
	add.s32 	%r407, %r390, %r406;
	add.s32 	%r659, %r391, %r407;
	setp.lt.u32 	%p50, %r120, 8192;
	mov.b32 	%r648, 4096;
	@%p50 bra 	$L__BB4_26;
	add.s32 	%r28, %r120, -4096;
	mov.b32 	%r648, 4096;
$L__BB4_24:
	mul.wide.s32 	%rd99, %r648, 4;
	add.s64 	%rd89, %rd76, %rd99;
	// begin inline asm
	ld.global.nc.v2.u64 {%rd87, %rd88}, [%rd89];
	// end inline asm
	mov.b64 	{%r409, %r410}, %rd88;
	mov.b64 	{%r411, %r412}, %rd87;
	add.s64 	%rd92, %rd89, 4096;
	// begin inline asm
	ld.global.nc.v2.u64 {%rd90, %rd91}, [%rd92];
	// end inline asm
	mov.b64 	{%r413, %r414}, %rd91;
	mov.b64 	{%r415, %r416}, %rd90;
	add.s64 	%rd95, %rd89, 8192;
	// begin inline asm
	ld.global.nc.v2.u64 {%rd93, %rd94}, [%rd95];
	// end inline asm
	mov.b64 	{%r417, %r418}, %rd94;
	mov.b64 	{%r419, %r420}, %rd93;
	add.s64 	%rd98, %rd89, 12288;
	// begin inline asm
	ld.global.nc.v2.u64 {%rd96, %rd97}, [%rd98];
	// end inline asm
	mov.b64 	{%r421, %r422}, %rd97;
	mov.b64 	{%r423, %r424}, %rd96;
	add.s32 	%r425, %r411, %r659;
	add.s32 	%r426, %r412, %r425;
	add.s32 	%r427, %r409, %r426;
	add.s32 	%r428, %r410, %r427;
	add.s32 	%r429, %r415, %r428;
	add.s32 	%r430, %r416, %r429;
	add.s32 	%r431, %r413, %r430;
	add.s32 	%r432, %r414, %r431;
	add.s32 	%r433, %r419, %r432;
	add.s32 	%r434, %r420, %r433;
	add.s32 	%r435, %r417, %r434;
	add.s32 	%r436, %r418, %r435;
	add.s32 	%r437, %r423, %r436;
	add.s32 	%r438, %r424, %r437;
	add.s32 	%r439, %r421, %r438;
	add.s32 	%r659, %r422, %r439;
	sub.s32 	%r440, %r120, %r648;
	setp.lt.s32 	%p51, %r440, 4096;
	@%p51 bra 	$L__BB4_34;
	add.s32 	%r648, %r648, 4096;
	setp.le.s32 	%p52, %r648, %r28;
	@%p52 bra 	$L__BB4_24;
$L__BB4_26:
	setp.le.s32 	%p53, %r120, %r648;
	@%p53 bra 	$L__BB4_34;
	sub.s32 	%r35, %r120, %r648;
	setp.ge.s32 	%p54, %r26, %r35;
	@%p54 bra 	$L__BB4_34;
	not.b32 	%r442, %r26;
	add.s32 	%r443, %r120, %r442;
	sub.s32 	%r36, %r443, %r648;
	and.b32  	%r444, %r36, 768;
	setp.eq.s32 	%p55, %r444, 768;
	mov.u32 	%r653, %r26;
	@%p55 bra 	$L__BB4_31;
	add.s32 	%r650, %r26, %r648;
	shr.u32 	%r445, %r36, 8;
	add.s32 	%r446, %r445, 1;
	and.b32  	%r447, %r446, 3;
	neg.s32 	%r649, %r447;
	mov.u32 	%r653, %r26;
$L__BB4_30:
	.pragma "nounroll";
	mul.wide.u32 	%rd101, %r650, 4;
	add.s64 	%rd100, %rd16, %rd101;
	// begin inline asm
	ld.global.nc.u32 %r448, [%rd100];
	// end inline asm
	add.s32 	%r659, %r448, %r659;
	add.s32 	%r653, %r653, 256;
	add.s32 	%r650, %r650, 256;
	add.s32 	%r649, %r649, 1;
	setp.ne.s32 	%p56, %r649, 0;
	@%p56 bra 	$L__BB4_30;
$L__BB4_31:
	setp.lt.u32 	%p57, %r36, 768;
	@%p57 bra 	$L__BB4_34;
	cvt.u64.u32 	%rd102, %r653;
	cvt.u64.u32 	%rd103, %r648;
	add.s64 	%rd104, %rd102, %rd103;
	shl.b64 	%rd105, %rd104, 2;
	add.s64 	%rd106, %rd105, %rd16;
	add.s64 	%rd122, %rd106, 2048;
	add.s32 	%r656, %r653, %r648;
$L__BB4_33:
	mul.wide.u32 	%rd111, %r656, 4;
	add.s64 	%rd107, %rd16, %rd111;
	// begin inline asm
	ld.global.nc.u32 %r449, [%rd107];
	// end inline asm
	add.s32 	%r453, %r449, %r659;
	add.s64 	%rd108, %rd122, -1024;
	// begin inline asm
	ld.global.nc.u32 %r450, [%rd108];
	// end inline asm
	add.s32 	%r454, %r450, %r453;
	// begin inline asm
	ld.global.nc.u32 %r451, [%rd122];
	// end inline asm
	add.s32 	%r455, %r451, %r454;
	add.s64 	%rd110, %rd122, 1024;
	// begin inline asm
	ld.global.nc.u32 %r452, [%rd110];
	// end inline asm
	add.s32 	%r659, %r452, %r455;
	add.s32 	%r653, %r653, 1024;
	add.s64 	%rd122, %rd122, 4096;
	add.s32 	%r656, %r656, 1024;
	setp.lt.s32 	%p58, %r653, %r35;
	@%p58 bra 	$L__BB4_33;
$L__BB4_34:
	// begin inline asm
	mov.u32 %r456, %laneid;
	// end inline asm
	mov.b32 	%r459, 1;
	mov.b32 	%r480, 31;
	mov.b32 	%r481, -1;
	// begin inline asm
	shfl.sync.down.b32 %r457, %r659, %r459, %r480, %r481;
	// end inline asm
	setp.gt.s32 	%p59, %r456, 30;
	selp.b32 	%r482, 0, %r457, %p59;
	add.s32 	%r463, %r482, %r659;
	mov.b32 	%r464, 2;
	// begin inline asm
	shfl.sync.down.b32 %r462, %r463, %r464, %r480, %r481;
	// end inline asm
	setp.gt.s32 	%p60, %r456, 29;
	selp.b32 	%r483, 0, %r462, %p60;
	add.s32 	%r468, %r463, %r483;
	mov.b32 	%r469, 4;
	// begin inline asm
	shfl.sync.down.b32 %r467, %r468, %r469, %r480, %r481;
	// end inline asm
	setp.gt.s32 	%p61, %r456, 27;
	selp.b32 	%r484, 0, %r467, %p61;
	add.s32 	%r473, %r468, %r484;
	mov.b32 	%r474, 8;
	// begin inline asm
	shfl.sync.down.b32 %r472, %r473, %r474, %r480, %r481;
	// end inline asm
	setp.gt.s32 	%p62, %r456, 23;
	selp.b32 	%r485, 0, %r472, %p62;
	add.s32 	%r478, %r473, %r485;
	mov.b32 	%r479, 16;
	// begin inline asm
	shfl.sync.down.b32 %r477, %r478, %r479, %r480, %r481;
	// end inline asm
	setp.gt.s32 	%p63, %r456, 15;
	selp.b32 	%r486, 0, %r477, %p63;
	add.s32 	%r686, %r478, %r486;
	setp.ne.s32 	%p64, %r456, 0;
	@%p64 bra 	$L__BB4_36;
	shr.u32 	%r487, %r26, 3;
	and.b32  	%r488, %r487, 124;
	mov.u32 	%r489, _ZZN3cub18CUB_300001_SM_10006detail6reduce28DeviceReduceSingleTileKernelINS2_10policy_hubIijN4cuda3std3__44plusIiEEE10Policy1000EPiSC_iS9_iiNS7_10__identityEEEvT0_T1_T2_T3_T4_T6_E12temp_storage;
	add.s32 	%r490, %r489, %r488;
	st.shared.u32 	[%r490+8], %r686;
$L__BB4_36:
	bar.sync 	0;
	setp.ne.s32 	%p65, %r26, 0;
	@%p65 bra 	$L__BB4_72;
	ld.shared.u32 	%r491, [_ZZN3cub18CUB_300001_SM_10006detail6reduce28DeviceReduceSingleTileKernelINS2_10policy_hubIijN4cuda3std3__44plusIiEEE10Policy1000EPiSC_iS9_iiNS7_10__identityEEEvT0_T1_T2_T3_T4_T6_E12temp_storage+12];
	add.s32 	%r492, %r491, %r686;
	ld.shared.u32 	%r493, [_ZZN3cub18CUB_300001_SM_10006detail6reduce28DeviceReduceSingleTileKernelINS2_10policy_hubIijN4cuda3std3__44plusIiEEE10Policy1000EPiSC_iS9_iiNS7_10__identityEEEvT0_T1_T2_T3_T4_T6_E12temp_storage+16];
	add.s32 	%r494, %r492, %r493;
	ld.shared.u32 	%r495, [_ZZN3cub18CUB_300001_SM_10006detail6reduce28DeviceReduceSingleTileKernelINS2_10policy_hubIijN4cuda3std3__44plusIiEEE10Policy1000EPiSC_iS9_iiNS7_10__identityEEEvT0_T1_T2_T3_T4_T6_E12temp_storage+20];
	add.s32 	%r496, %r494, %r495;
	ld.shared.u32 	%r497, [_ZZN3cub18CUB_300001_SM_10006detail6reduce28DeviceReduceSingleTileKernelINS2_10policy_hubIijN4cuda3std3__44plusIiEEE10Policy1000EPiSC_iS9_iiNS7_10__identityEEEvT0_T1_T2_T3_T4_T6_E12temp_storage+24];
	add.s32 	%r498, %r496, %r497;
	ld.shared.u32 	%r499, [_ZZN3cub18CUB_300001_SM_10006detail6reduce28DeviceReduceSingleTileKernelINS2_10policy_hubIijN4cuda3std3__44plusIiEEE10Policy1000EPiSC_iS9_iiNS7_10__identityEEEvT0_T1_T2_T3_T4_T6_E12temp_storage+28];
	add.s32 	%r500, %r498, %r499;
	ld.shared.u32 	%r501, [_ZZN3cub18CUB_300001_SM_10006detail6reduce28DeviceReduceSingleTileKernelINS2_10policy_hubIijN4cuda3std3__44plusIiEEE10Policy1000EPiSC_iS9_iiNS7_10__identityEEEvT0_T1_T2_T3_T4_T6_E12temp_storage+32];
	add.s32 	%r502, %r500, %r501;
	ld.shared.u32 	%r503, [_ZZN3cub18CUB_300001_SM_10006detail6reduce28DeviceReduceSingleTileKernelINS2_10policy_hubIijN4cuda3std3__44plusIiEEE10Policy1000EPiSC_iS9_iiNS7_10__identityEEEvT0_T1_T2_T3_T4_T6_E12temp_storage+36];
	add.s32 	%r686, %r502, %r503;
	bra.uni 	$L__BB4_72;
$L__BB4_38:
	setp.gt.s32 	%p3, %r120, 4095;
	@%p3 bra 	$L__BB4_56;
	mov.u32 	%r60, %tid.x;
	setp.ge.s32 	%p20, %r60, %r120;
	mov.b32 	%r670, 0;
	mov.u32 	%r665, %r60;
	@%p20 bra 	$L__BB4_41;
	mul.wide.u32 	%rd66, %r60, 4;
	add.s64 	%rd65, %rd16, %rd66;
	// begin inline asm
	ld.global.nc.u32 %r670, [%rd65];
	// end inline asm
	add.s32 	%r665, %r60, 256;
$L__BB4_41:
	setp.ge.s32 	%p21, %r665, %r120;
	@%p21 bra 	$L__BB4_47;
	not.b32 	%r252, %r665;
	add.s32 	%r65, %r120, %r252;
	and.b32  	%r253, %r65, 768;
	setp.eq.s32 	%p22, %r253, 768;
	@%p22 bra 	$L__BB4_45;
	mul.wide.u32 	%rd67, %r665, 4;
	add.s64 	%rd123, %rd16, %rd67;
	shr.u32 	%r254, %r65, 8;
	add.s32 	%r255, %r254, 1;
	and.b32  	%r256, %r255, 3;
	neg.s32 	%r662, %r256;
$L__BB4_44:
	.pragma "nounroll";
	// begin inline asm
	ld.global.nc.u32 %r257, [%rd123];
	// end inline asm
	add.s32 	%r670, %r257, %r670;
	add.s32 	%r665, %r665, 256;
	add.s64 	%rd123, %rd123, 1024;
	add.s32 	%r662, %r662, 1;
	setp.ne.s32 	%p23, %r662, 0;
	@%p23 bra 	$L__BB4_44;
$L__BB4_45:
	setp.lt.u32 	%p24, %r65, 768;
	@%p24 bra 	$L__BB4_47;
$L__BB4_46:
	mul.wide.s32 	%rd73, %r665, 4;
	add.s64 	%rd69, %rd16, %rd73;
	// begin inline asm
	ld.global.nc.u32 %r258, [%rd69];
	// end inline asm
	add.s32 	%r262, %r258, %r670;
	add.s64 	%rd70, %rd69, 1024;
	// begin inline asm
	ld.global.nc.u32 %r259, [%rd70];
	// end inline asm
	add.s32 	%r263, %r259, %r262;
	add.s64 	%rd71, %rd69, 2048;
	// begin inline asm
	ld.global.nc.u32 %r260, [%rd71];
	// end inline asm
	add.s32 	%r264, %r260, %r263;
	add.s64 	%rd72, %rd69, 3072;
	// begin inline asm
	ld.global.nc.u32 %r261, [%rd72];
	// end inline asm
	add.s32 	%r670, %r261, %r264;
	add.s32 	%r665, %r665, 1024;
	setp.lt.s32 	%p25, %r665, %r120;
	@%p25 bra 	$L__BB4_46;
$L__BB4_47:
	setp.lt.s32 	%p26, %r120, 256;
	@%p26 bra 	$L__BB4_52;
	// begin inline asm
	mov.u32 %r328, %laneid;
	// end inline asm
	mov.b32 	%r331, 1;
	mov.b32 	%r352, 31;
	mov.b32 	%r353, -1;
	// begin inline asm
	shfl.sync.down.b32 %r329, %r670, %r331, %r352, %r353;
	// end inline asm
	setp.gt.s32 	%p42, %r328, 30;
	selp.b32 	%r354, 0, %r329, %p42;
	add.s32 	%r335, %r354, %r670;
	mov.b32 	%r336, 2;
	// begin inline asm
	shfl.sync.down.b32 %r334, %r335, %r336, %r352, %r353;
	// end inline asm
	setp.gt.s32 	%p43, %r328, 29;
	selp.b32 	%r355, 0, %r334, %p43;
	add.s32 	%r340, %r335, %r355;
	mov.b32 	%r341, 4;
	// begin inline asm
	shfl.sync.down.b32 %r339, %r340, %r341, %r352, %r353;
	// end inline asm
	setp.gt.s32 	%p44, %r328, 27;
	selp.b32 	%r356, 0, %r339, %p44;
	add.s32 	%r345, %r340, %r356;
	mov.b32 	%r346, 8;
	// begin inline asm
	shfl.sync.down.b32 %r344, %r345, %r346, %r352, %r353;
	// end inline asm
	setp.gt.s32 	%p45, %r328, 23;
	selp.b32 	%r357, 0, %r344, %p45;
	add.s32 	%r350, %r345, %r357;
	mov.b32 	%r351, 16;
	// begin inline asm
	shfl.sync.down.b32 %r349, %r350, %r351, %r352, %r353;
	// end inline asm
	setp.gt.s32 	%p46, %r328, 15;
	selp.b32 	%r358, 0, %r349, %p46;
	add.s32 	%r686, %r350, %r358;
	setp.ne.s32 	%p47, %r328, 0;
	@%p47 bra 	$L__BB4_50;
	shr.u32 	%r359, %r60, 3;
	and.b32  	%r360, %r359, 124;
	mov.u32 	%r361, _ZZN3cub18CUB_300001_SM_10006detail6reduce28DeviceReduceSingleTileKernelINS2_10policy_hubIijN4cuda3std3__44plusIiEEE10Policy1000EPiSC_iS9_iiNS7_10__identityEEEvT0_T1_T2_T3_T4_T6_E12temp_storage;
	add.s32 	%r362, %r361, %r360;
	st.shared.u32 	[%r362+8], %r686;
$L__BB4_50:
	bar.sync 	0;
	setp.ne.s32 	%p48, %r60, 0;
	@%p48 bra 	$L__BB4_72;
	ld.shared.u32 	%r363, [_ZZN3cub18CUB_300001_SM_10006detail6reduce28DeviceReduceSingleTileKernelINS2_10policy_hubIijN4cuda3std3__44plusIiEEE10Policy1000EPiSC_iS9_iiNS7_10__identityEEEvT0_T1_T2_T3_T4_T6_E12temp_storage+12];
	add.s32 	%r364, %r363, %r686;
	ld.shared.u32 	%r365, [_ZZN3cub18CUB_300001_SM_10006detail6reduce28DeviceReduceSingleTileKernelINS2_10policy_hubIijN4cuda3std3__44plusIiEEE10Policy1000EPiSC_iS9_iiNS7_10__identityEEEvT0_T1_T2_T3_T4_T6_E12temp_storage+16];
	add.s32 	%r366, %r364, %r365;
	ld.shared.u32 	%r367, [_ZZN3cub18CUB_300001_SM_10006detail6reduce28DeviceReduceSingleTileKernelINS2_10policy_hubIijN4cuda3std3__44plusIiEEE10Policy1000EPiSC_iS9_iiNS7_10__identityEEEvT0_T1_T2_T3_T4_T6_E12temp_storage+20];
	add.s32 	%r368, %r366, %r367;
	ld.shared.u32 	%r369, [_ZZN3cub18CUB_300001_SM_10006detail6reduce28DeviceReduceSingleTileKernelINS2_10policy_hubIijN4cuda3std3__44plusIiEEE10Policy1000EPiSC_iS9_iiNS7_10__identityEEEvT0_T1_T2_T3_T4_T6_E12temp_storage+24];
	add.s32 	%r370, %r368, %r369;
	ld.shared.u32 	%r371, [_ZZN3cub18CUB_300001_SM_10006detail6reduce28DeviceReduceSingleTileKernelINS2_10policy_hubIijN4cuda3std3__44plusIiEEE10Policy1000EPiSC_iS9_iiNS7_10__identityEEEvT0_T1_T2_T3_T4_T6_E12temp_storage+28];
	add.s32 	%r372, %r370, %r371;
	ld.shared.u32 	%r373, [_ZZN3cub18CUB_300001_SM_10006detail6reduce28DeviceReduceSingleTileKernelINS2_10policy_hubIijN4cuda3std3__44plusIiEEE10Policy1000EPiSC_iS9_iiNS7_10__identityEEEvT0_T1_T2_T3_T4_T6_E12temp_storage+32];
	add.s32 	%r374, %r372, %r373;
	ld.shared.u32 	%r375, [_ZZN3cub18CUB_300001_SM_10006detail6reduce28DeviceReduceSingleTileKernelINS2_10policy_hubIijN4cuda3std3__44plusIiEEE10Policy1000EPiSC_iS9_iiNS7_10__identityEEEvT0_T1_T2_T3_T4_T6_E12temp_storage+36];
	add.s32 	%r686, %r374, %r375;
	bra.uni 	$L__BB4_72;
$L__BB4_52:
	// begin inline asm
	mov.u32 %r265, %laneid;
	// end inline asm
	and.b32  	%r291, %r60, 992;
	add.s32 	%r292, %r291, 32;
	setp.gt.s32 	%p27, %r292, %r120;
	not.b32 	%r293, %r291;
	add.s32 	%r294, %r120, %r293;
	selp.b32 	%r289, %r294, 31, %p27;
	mov.b32 	%r268, 1;
	mov.b32 	%r290, -1;
	// begin inline asm
	shfl.sync.down.b32 %r266, %r670, %r268, %r289, %r290;
	// end inline asm
	setp.lt.s32 	%p28, %r265, %r289;
	selp.b32 	%r295, %r266, 0, %p28;
	add.s32 	%r272, %r295, %r670;
	mov.b32 	%r273, 2;
	// begin inline asm
	shfl.sync.down.b32 %r271, %r272, %r273, %r289, %r290;
	// end inline asm
	add.s32 	%r296, %r265, 2;
	setp.gt.s32 	%p29, %r296, %r289;
	selp.b32 	%r297, 0, %r271, %p29;
	add.s32 	%r277, %r272, %r297;
	mov.b32 	%r278, 4;
	// begin inline asm
	shfl.sync.down.b32 %r276, %r277, %r278, %r289, %r290;
	// end inline asm
	add.s32 	%r298, %r265, 4;
	setp.gt.s32 	%p30, %r298, %r289;
	selp.b32 	%r299, 0, %r276, %p30;
	add.s32 	%r282, %r277, %r299;
	mov.b32 	%r283, 8;
	// begin inline asm
	shfl.sync.down.b32 %r281, %r282, %r283, %r289, %r290;
	// end inline asm
	add.s32 	%r300, %r265, 8;
	setp.gt.s32 	%p31, %r300, %r289;
	selp.b32 	%r301, 0, %r281, %p31;
	add.s32 	%r287, %r282, %r301;
	mov.b32 	%r288, 16;
	// begin inline asm
	shfl.sync.down.b32 %r286, %r287, %r288, %r289, %r290;
	// end inline asm
	add.s32 	%r302, %r265, 16;
	setp.gt.s32 	%p32, %r302, %r289;
	selp.b32 	%r303, 0, %r286, %p32;
	add.s32 	%r686, %r287, %r303;
	setp.ne.s32 	%p33, %r265, 0;
	@%p33 bra 	$L__BB4_54;
	shr.u32 	%r304, %r60, 3;
	and.b32  	%r305, %r304, 124;
	mov.u32 	%r306, _ZZN3cub18CUB_300001_SM_10006detail6reduce28DeviceReduceSingleTileKernelINS2_10policy_hubIijN4cuda3std3__44plusIiEEE10Policy1000EPiSC_iS9_iiNS7_10__identityEEEvT0_T1_T2_T3_T4_T6_E12temp_storage;
	add.s32 	%r307, %r306, %r305;
	st.shared.u32 	[%r307+8], %r686;
$L__BB4_54:
	bar.sync 	0;
	setp.ne.s32 	%p34, %r60, 0;
	@%p34 bra 	$L__BB4_72;
	setp.gt.s32 	%p35, %r120, 32;
	ld.shared.u32 	%r308, [_ZZN3cub18CUB_300001_SM_10006detail6reduce28DeviceReduceSingleTileKernelINS2_10policy_hubIijN4cuda3std3__44plusIiEEE10Policy1000EPiSC_iS9_iiNS7_10__identityEEEvT0_T1_T2_T3_T4_T6_E12temp_storage+12];
	selp.b32 	%r309, %r308, 0, %p35;
	add.s32 	%r310, %r309, %r686;
	setp.gt.s32 	%p36, %r120, 64;
	ld.shared.u32 	%r311, [_ZZN3cub18CUB_300001_SM_10006detail6reduce28DeviceReduceSingleTileKernelINS2_10policy_hubIijN4cuda3std3__44plusIiEEE10Policy1000EPiSC_iS9_iiNS7_10__identityEEEvT0_T1_T2_T3_T4_T6_E12temp_storage+16];
	selp.b32 	%r312, %r311, 0, %p36;
	add.s32 	%r313, %r310, %r312;
	setp.gt.s32 	%p37, %r120, 96;
	ld.shared.u32 	%r314, [_ZZN3cub18CUB_300001_SM_10006detail6reduce28DeviceReduceSingleTileKernelINS2_10policy_hubIijN4cuda3std3__44plusIiEEE10Policy1000EPiSC_iS9_iiNS7_10__identityEEEvT0_T1_T2_T3_T4_T6_E12temp_storage+20];
	selp.b32 	%r315, %r314, 0, %p37;
	add.s32 	%r316, %r313, %r315;
	setp.gt.s32 	%p38, %r120, 128;
	ld.shared.u32 	%r317, [_ZZN3cub18CUB_300001_SM_10006detail6reduce28DeviceReduceSingleTileKernelINS2_10policy_hubIijN4cuda3std3__44plusIiEEE10Policy1000EPiSC_iS9_iiNS7_10__identityEEEvT0_T1_T2_T3_T4_T6_E12temp_storage+24];
	selp.b32 	%r318, %r317, 0, %p38;
	add.s32 	%r319, %r316, %r318;
	setp.gt.s32 	%p39, %r120, 160;
	ld.shared.u32 	%r320, [_ZZN3cub18CUB_300001_SM_10006detail6reduce28DeviceReduceSingleTileKernelINS2_10policy_hubIijN4cuda3std3__44plusIiEEE10Policy1000EPiSC_iS9_iiNS7_10__identityEEEvT0_T1_T2_T3_T4_T6_E12temp_storage+28];
	selp.b32 	%r321, %r320, 0, %p39;
	add.s32 	%r322, %r319, %r321;
	setp.gt.s32 	%p40, %r120, 192;
	ld.shared.u32 	%r323, [_ZZN3cub18CUB_300001_SM_10006detail6reduce28DeviceReduceSingleTileKernelINS2_10policy_hubIijN4cuda3std3__44plusIiEEE10Policy1000EPiSC_iS9_iiNS7_10__identityEEEvT0_T1_T2_T3_T4_T6_E12temp_storage+32];
	selp.b32 	%r324, %r323, 0, %p40;
	add.s32 	%r325, %r322, %r324;
	setp.gt.s32 	%p41, %r120, 224;
	ld.shared.u32 	%r326, [_ZZN3cub18CUB_300001_SM_10006detail6reduce28DeviceReduceSingleTileKernelINS2_10policy_hubIijN4cuda3std3__44plusIiEEE10Policy1000EPiSC_iS9_iiNS7_10__identityEEEvT0_T1_T2_T3_T4_T6_E12temp_storage+36];
	selp.b32 	%r327, %r326, 0, %p41;
	add.s32 	%r686, %r325, %r327;
	bra.uni 	$L__BB4_72;
$L__BB4_56:
	mov.u32 	%r85, %tid.x;
	mul.wide.u32 	%rd35, %r85, 4;
	add.s64 	%rd19, %rd16, %rd35;
	// begin inline asm
	ld.global.nc.u32 %r122, [%rd19];
	// end inline asm
	add.s64 	%rd20, %rd19, 1024;
	// begin inline asm
	ld.global.nc.u32 %r123, [%rd20];
	// end inline asm
	add.s64 	%rd21, %rd19, 2048;
	// begin inline asm
	ld.global.nc.u32 %r124, [%rd21];
	// end inline asm
	add.s64 	%rd22, %rd19, 3072;
	// begin inline asm
	ld.global.nc.u32 %r125, [%rd22];
	// end inline asm
	add.s64 	%rd23, %rd19, 4096;
	// begin inline asm
	ld.global.nc.u32 %r126, [%rd23];
	// end inline asm
	add.s64 	%rd24, %rd19, 5120;
	// begin inline asm
	ld.global.nc.u32 %r127, [%rd24];
	// end inline asm
	add.s64 	%rd25, %rd19, 6144;
	// begin inline asm
	ld.global.nc.u32 %r128, [%rd25];
	// end inline asm
	add.s64 	%rd26, %rd19, 7168;
	// begin inline asm
	ld.global.nc.u32 %r129, [%rd26];
	// end inline asm
	add.s64 	%rd27, %rd19, 8192;
	// begin inline asm
	ld.global.nc.u32 %r130, [%rd27];
	// end inline asm
	add.s64 	%rd28, %rd19, 9216;
	// begin inline asm
	ld.global.nc.u32 %r131, [%rd28];
	// end inline asm
	add.s64 	%rd29, %rd19, 10240;
	// begin inline asm
	ld.global.nc.u32 %r132, [%rd29];
	// end inline asm
	add.s64 	%rd30, %rd19, 11264;
	// begin inline asm
	ld.global.nc.u32 %r133, [%rd30];
	// end inline asm
	add.s64 	%rd31, %rd19, 12288;
	// begin inline asm
	ld.global.nc.u32 %r134, [%rd31];
	// end inline asm
	add.s64 	%rd32, %rd19, 13312;
	// begin inline asm
	ld.global.nc.u32 %r135, [%rd32];
	// end inline asm
	add.s64 	%rd33, %rd19, 14336;
	// begin inline asm
	ld.global.nc.u32 %r136, [%rd33];
	// end inline asm
	add.s64 	%rd34, %rd19, 15360;
	// begin inline asm
	ld.global.nc.u32 %r137, [%rd34];
	// end inline asm
	add.s32 	%r139, %r123, %r122;
	add.s32 	%r140, %r124, %r139;
	add.s32 	%r141, %r125, %r140;
	add.s32 	%r142, %r126, %r141;
	add.s32 	%r143, %r127, %r142;
	add.s32 	%r144, %r128, %r143;
	add.s32 	%r145, %r129, %r144;
	add.s32 	%r146, %r130, %r145;
	add.s32 	%r147, %r131, %r146;
	add.s32 	%r148, %r132, %r147;
	add.s32 	%r149, %r133, %r148;
	add.s32 	%r150, %r134, %r149;
	add.s32 	%r151, %r135, %r150;
	add.s32 	%r152, %r136, %r151;
	add.s32 	%r685, %r137, %r152;
	setp.lt.u32 	%p4, %r120, 8192;
	mov.b32 	%r674, 4096;
	@%p4 bra 	$L__BB4_60;
	add.s32 	%r87, %r120, -4096;
	mov.b32 	%r674, 4096;
$L__BB4_58:
	mul.wide.s32 	%rd52, %r674, 4;
	add.s64 	%rd36, %rd19, %rd52;
	// begin inline asm
	ld.global.nc.u32 %r154, [%rd36];
	// end inline asm
	add.s64 	%rd37, %rd36, 1024;
	// begin inline asm
	ld.global.nc.u32 %r155, [%rd37];
	// end inline asm
	add.s64 	%rd38, %rd36, 2048;
	// begin inline asm
	ld.global.nc.u32 %r156, [%rd38];
	// end inline asm
	add.s64 	%rd39, %rd36, 3072;
	// begin inline asm
	ld.global.nc.u32 %r157, [%rd39];
	// end inline asm
	add.s64 	%rd40, %rd36, 4096;
	// begin inline asm
	ld.global.nc.u32 %r158, [%rd40];
	// end inline asm
	add.s64 	%rd41, %rd36, 5120;
	// begin inline asm
	ld.global.nc.u32 %r159, [%rd41];
	// end inline asm
	add.s64 	%rd42, %rd36, 6144;
	// begin inline asm
	ld.global.nc.u32 %r160, [%rd42];
	// end inline asm
	add.s64 	%rd43, %rd36, 7168;
	// begin inline asm
	ld.global.nc.u32 %r161, [%rd43];
	// end inline asm
	add.s64 	%rd44, %rd36, 8192;
	// begin inline asm
	ld.global.nc.u32 %r162, [%rd44];
	// end inline asm
	add.s64 	%rd45, %rd36, 9216;
	// begin inline asm
	ld.global.nc.u32 %r163, [%rd45];
	// end inline asm
	add.s64 	%rd46, %rd36, 10240;
	// begin inline asm
	ld.global.nc.u32 %r164, [%rd46];
	// end inline asm
	add.s64 	%rd47, %rd36, 11264;
	// begin inline asm
	ld.global.nc.u32 %r165, [%rd47];
	// end inline asm
	add.s64 	%rd48, %rd36, 12288;
	// begin inline asm
	ld.global.nc.u32 %r166, [%rd48];
	// end inline asm
	add.s64 	%rd49, %rd36, 13312;
	// begin inline asm
	ld.global.nc.u32 %r167, [%rd49];
	// end inline asm
	add.s64 	%rd50, %rd36, 14336;
	// begin inline asm
	ld.global.nc.u32 %r168, [%rd50];
	// end inline asm
	add.s64 	%rd51, %rd36, 15360;
	// begin inline asm
	ld.global.nc.u32 %r169, [%rd51];
	// end inline asm
	add.s32 	%r170, %r154, %r685;
	add.s32 	%r171, %r155, %r170;
	add.s32 	%r172, %r156, %r171;
	add.s32 	%r173, %r157, %r172;
	add.s32 	%r174, %r158, %r173;
	add.s32 	%r175, %r159, %r174;
	add.s32 	%r176, %r160, %r175;
	add.s32 	%r177, %r161, %r176;
	add.s32 	%r178, %r162, %r177;
	add.s32 	%r179, %r163, %r178;
	add.s32 	%r180, %r164, %r179;
	add.s32 	%r181, %r165, %r180;
	add.s32 	%r182, %r166, %r181;
	add.s32 	%r183, %r167, %r182;
	add.s32 	%r184, %r168, %r183;
	add.s32 	%r685, %r169, %r184;
	sub.s32 	%r185, %r120, %r674;
	setp.lt.s32 	%p5, %r185, 4096;
	@%p5 bra 	$L__BB4_68;
	add.s32 	%r674, %r674, 4096;
	setp.le.s32 	%p6, %r674, %r87;
	@%p6 bra 	$L__BB4_58;
$L__BB4_60:
	setp.le.s32 	%p7, %r120, %r674;
	@%p7 bra 	$L__BB4_68;
	sub.s32 	%r94, %r120, %r674;
	setp.ge.s32 	%p8, %r85, %r94;
	@%p8 bra 	$L__BB4_68;
	not.b32 	%r187, %r85;
	add.s32 	%r188, %r120, %r187;
	sub.s32 	%r95, %r188, %r674;
	and.b32  	%r189, %r95, 768;
	setp.eq.s32 	%p9, %r189, 768;
	mov.u32 	%r679, %r85;
	@%p9 bra 	$L__BB4_65;
	add.s32 	%r676, %r85, %r674;
	shr.u32 	%r190, %r95, 8;
	add.s32 	%r191, %r190, 1;
	and.b32  	%r192, %r191, 3;
	neg.s32 	%r675, %r192;
	mov.u32 	%r679, %r85;
$L__BB4_64:
	.pragma "nounroll";
	mul.wide.u32 	%rd54, %r676, 4;
	add.s64 	%rd53, %rd16, %rd54;
	// begin inline asm
	ld.global.nc.u32 %r193, [%rd53];
	// end inline asm
	add.s32 	%r685, %r193, %r685;
	add.s32 	%r679, %r679, 256;
	add.s32 	%r676, %r676, 256;
	add.s32 	%r675, %r675, 1;
	setp.ne.s32 	%p10, %r675, 0;
	@%p10 bra 	$L__BB4_64;
$L__BB4_65:
	setp.lt.u32 	%p11, %r95, 768;
	@%p11 bra 	$L__BB4_68;
	cvt.u64.u32 	%rd55, %r679;
	cvt.u64.u32 	%rd56, %r674;
	add.s64 	%rd57, %rd55, %rd56;
	shl.b64 	%rd58, %rd57, 2;
	add.s64 	%rd59, %rd58, %rd16;
	add.s64 	%rd124, %rd59, 2048;
	add.s32 	%r682, %r679, %r674;
$L__BB4_67:
	mul.wide.u32 	%rd64, %r682, 4;
	add.s64 	%rd60, %rd16, %rd64;
	// begin inline asm
	ld.global.nc.u32 %r194, [%rd60];
	// end inline asm
	add.s32 	%r198, %r194, %r685;
	add.s64 	%rd61, %rd124, -1024;
	// begin inline asm
	ld.global.nc.u32 %r195, [%rd61];
	// end inline asm
	add.s32 	%r199, %r195, %r198;
	// begin inline asm
	ld.global.nc.u32 %r196, [%rd124];
	// end inline asm
	add.s32 	%r200, %r196, %r199;
	add.s64 	%rd63, %rd124, 1024;
	// begin inline asm
	ld.global.nc.u32 %r197, [%rd63];
	// end inline asm
	add.s32 	%r685, %r197, %r200;
	add.s32 	%r679, %r679, 1024;
	add.s64 	%rd124, %rd124, 4096;
	add.s32 	%r682, %r682, 1024;
	setp.lt.s32 	%p12, %r679, %r94;
	@%p12 bra 	$L__BB4_67;
$L__BB4_68:
	// begin inline asm
	mov.u32 %r201, %laneid;
	// end inline asm
	mov.b32 	%r204, 1;
	mov.b32 	%r225, 31;
	mov.b32 	%r226, -1;
	// begin inline asm
	shfl.sync.down.b32 %r202, %r685, %r204, %r225, %r226;
	// end inline asm
	setp.gt.s32 	%p13, %r201, 30;
	selp.b32 	%r227, 0, %r202, %p13;
	add.s32 	%r208, %r227, %r685;
	mov.b32 	%r209, 2;
	// begin inline asm
	shfl.sync.down.b32 %r207, %r208, %r209, %r225, %r226;
	// end inline asm
	setp.gt.s32 	%p14, %r201, 29;
	selp.b32 	%r228, 0, %r207, %p14;
	add.s32 	%r213, %r208, %r228;
	mov.b32 	%r214, 4;
	// begin inline asm
	shfl.sync.down.b32 %r212, %r213, %r214, %r225, %r226;
	// end inline asm
	setp.gt.s32 	%p15, %r201, 27;
	selp.b32 	%r229, 0, %r212, %p15;
	add.s32 	%r218, %r213, %r229;
	mov.b32 	%r219, 8;
	// begin inline asm
	shfl.sync.down.b32 %r217, %r218, %r219, %r225, %r226;
	// end inline asm
	setp.gt.s32 	%p16, %r201, 23;
	selp.b32 	%r230, 0, %r217, %p16;
	add.s32 	%r223, %r218, %r230;
	mov.b32 	%r224, 16;
	// begin inline asm
	shfl.sync.down.b32 %r222, %r223, %r224, %r225, %r226;
	// end inline asm
	setp.gt.s32 	%p17, %r201, 15;
	selp.b32 	%r231, 0, %r222, %p17;
	add.s32 	%r686, %r223, %r231;
	setp.ne.s32 	%p18, %r201, 0;
	@%p18 bra 	$L__BB4_70;
	shr.u32 	%r232, %r85, 3;
	and.b32  	%r233, %r232, 124;
	mov.u32 	%r234, _ZZN3cub18CUB_300001_SM_10006detail6reduce28DeviceReduceSingleTileKernelINS2_10policy_hubIijN4cuda3std3__44plusIiEEE10Policy1000EPiSC_iS9_iiNS7_10__identityEEEvT0_T1_T2_T3_T4_T6_E12temp_storage;
	add.s32 	%r235, %r234, %r233;
	st.shared.u32 	[%r235+8], %r686;
$L__BB4_70:
	bar.sync 	0;
	setp.ne.s32 	%p19, %r85, 0;
	@%p19 bra 	$L__BB4_72;
	ld.shared.u32 	%r236, [_ZZN3cub18CUB_300001_SM_10006detail6reduce28DeviceReduceSingleTileKernelINS2_10policy_hubIijN4cuda3std3__44plusIiEEE10Policy1000EPiSC_iS9_iiNS7_10__identityEEEvT0_T1_T2_T3_T4_T6_E12temp_storage+12];
	add.s32 	%r237, %r236, %r686;
	ld.shared.u32 	%r238, [_ZZN3cub18CUB_300001_SM_10006detail6reduce28DeviceReduceSingleTileKernelINS2_10policy_hubIijN4cuda3std3__44plusIiEEE10Policy1000EPiSC_iS9_iiNS7_10__identityEEEvT0_T1_T2_T3_T4_T6_E12temp_storage+16];
	add.s32 	%r239, %r237, %r238;
	ld.shared.u32 	%r240, [_ZZN3cub18CUB_300001_SM_10006detail6reduce28DeviceReduceSingleTileKernelINS2_10policy_hubIijN4cuda3std3__44plusIiEEE10Policy1000EPiSC_iS9_iiNS7_10__identityEEEvT0_T1_T2_T3_T4_T6_E12temp_storage+20];
	add.s32 	%r241, %r239, %r240;
	ld.shared.u32 	%r242, [_ZZN3cub18CUB_300001_SM_10006detail6reduce28DeviceReduceSingleTileKernelINS2_10policy_hubIijN4cuda3std3__44plusIiEEE10Policy1000EPiSC_iS9_iiNS7_10__identityEEEvT0_T1_T2_T3_T4_T6_E12temp_storage+24];
	add.s32 	%r243, %r241, %r242;
	ld.shared.u32 	%r244, [_ZZN3cub18CUB_300001_SM_10006detail6reduce28DeviceReduceSingleTileKernelINS2_10policy_hubIijN4cuda3std3__44plusIiEEE10Policy1000EPiSC_iS9_iiNS7_10__identityEEEvT0_T1_T2_T3_T4_T6_E12temp_storage+28];
	add.s32 	%r245, %r243, %r244;
	ld.shared.u32 	%r246, [_ZZN3cub18CUB_300001_SM_10006detail6reduce28DeviceReduceSingleTileKernelINS2_10policy_hubIijN4cuda3std3__44plusIiEEE10Policy1000EPiSC_iS9_iiNS7_10__identityEEEvT0_T1_T2_T3_T4_T6_E12temp_storage+32];
	add.s32 	%r247, %r245, %r246;
	ld.shared.u32 	%r248, [_ZZN3cub18CUB_300001_SM_10006detail6reduce28DeviceReduceSingleTileKernelINS2_10policy_hubIijN4cuda3std3__44plusIiEEE10Policy1000EPiSC_iS9_iiNS7_10__identityEEEvT0_T1_T2_T3_T4_T6_E12temp_storage+36];
	add.s32 	%r686, %r247, %r248;
$L__BB4_72:
	mov.u32 	%r631, %tid.x;
	setp.ne.s32 	%p95, %r631, 0;
	@%p95 bra 	$L__BB4_74;
	add.s32 	%r632, %r686, %r121;
	st.global.u32 	[%rd1], %r632;
$L__BB4_74:
	ret;

}
	// .globl	_ZN3cub18CUB_300001_SM_10006detail6reduce28DeviceReduceSingleTileKernelINS2_10policy_hubIiyN4cuda3std3__44plusIiEEE10Policy1000EPiSC_yS9_iiNS7_10__identityEEEvT0_T1_T2_T3_T4_T6_
.visible .entry _ZN3cub18CUB_300001_SM_10006detail6reduce28DeviceReduceSingleTileKernelINS2_10policy_hubIiyN4cuda3std3__44plusIiEEE10Policy1000EPiSC_yS9_iiNS7_10__identityEEEvT0_T1_T2_T3_T4_T6_(
	.param .u64 .ptr .align 1 _ZN3cub18CUB_300001_SM_10006detail6reduce28DeviceReduceSingleTileKernelINS2_10policy_hubIiyN4cuda3std3__44plusIiEEE10Policy1000EPiSC_yS9_iiNS7_10__identityEEEvT0_T1_T2_T3_T4_T6__param_0,
	.param .u64 .ptr .align 1 _ZN3cub18CUB_300001_SM_10006detail6reduce28DeviceReduceSingleTileKernelINS2_10policy_hubIiyN4cuda3std3__44plusIiEEE10Policy1000EPiSC_yS9_iiNS7_10__identityEEEvT0_T1_T2_T3_T4_T6__param_1,
	.param .u64 _ZN3cub18CUB_300001_SM_10006detail6reduce28DeviceReduceSingleTileKernelINS2_10policy_hubIiyN4cuda3std3__44plusIiEEE10Policy1000EPiSC_yS9_iiNS7_10__identityEEEvT0_T1_T2_T3_T4_T6__param_2,
	.param .align 1 .b8 _ZN3cub18CUB_300001_SM_10006detail6reduce28DeviceReduceSingleTileKernelINS2_10policy_hubIiyN4cuda3std3__44plusIiEEE10Policy1000EPiSC_yS9_iiNS7_10__identityEEEvT0_T1_T2_T3_T4_T6__param_3[1],
	.param .u32 _ZN3cub18CUB_300001_SM_10006detail6reduce28DeviceReduceSingleTileKernelINS2_10policy_hubIiyN4cuda3std3__44plusIiEEE10Policy1000EPiSC_yS9_iiNS7_10__identityEEEvT0_T1_T2_T3_T4_T6__param_4,
	.param .align 1 .b8 _ZN3cub18CUB_300001_SM_10006detail6reduce28DeviceReduceSingleTileKernelINS2_10policy_hubIiyN4cuda3std3__44plusIiEEE10Policy1000EPiSC_yS9_iiNS7_10__identityEEEvT0_T1_T2_T3_T4_T6__param_5[1]
)
.maxntid 256
.minnctapersm 1
{
	.reg .pred 	%p<97>;
	.reg .b32 	%r<662>;
	.reg .b64 	%rd<150>;
	// demoted variable
	.shared .align 4 .b8 _ZZN3cub18CUB_300001_SM_10006detail6reduce28DeviceReduceSingleTileKernelINS2_10policy_hubIiyN4cuda3std3__44plusIiEEE10Policy1000EPiSC_yS9_iiNS7_10__identityEEEvT0_T1_T2_T3_T4_T6_E12temp_storage[44];
	ld.param.u64 	%rd31, [_ZN3cub18CUB_300001_SM_10006detail6reduce28DeviceReduceSingleTileKernelINS2_10policy_hubIiyN4cuda3std3__44plusIiEEE10Policy1000EPiSC_yS9_iiNS7_10__identityEEEvT0_T1_T2_T3_T4_T6__param_0];
	ld.param.u64 	%rd33, [_ZN3cub18CUB_300001_SM_10006detail6reduce28DeviceReduceSingleTileKernelINS2_10policy_hubIiyN4cuda3std3__44plusIiEEE10Policy1000EPiSC_yS9_iiNS7_10__identityEEEvT0_T1_T2_T3_T4_T6__param_1];
	ld.param.u64 	%rd32, [_ZN3cub18CUB_300001_SM_10006detail6reduce28DeviceReduceSingleTileKernelINS2_10policy_hubIiyN4cuda3std3__44plusIiEEE10Policy1000EPiSC_yS9_iiNS7_10__identityEEEvT0_T1_T2_T3_T4_T6__param_2];
	ld.param.u32 	%r102, [_ZN3cub18CUB_300001_SM_10006detail6reduce28DeviceReduceSingleTileKernelINS2_10policy_hubIiyN4cuda3std3__44plusIiEEE10Policy1000EPiSC_yS9_iiNS7_10__identityEEEvT0_T1_T2_T3_T4_T6__param_4];
	cvta.to.global.u64 	%rd1, %rd33;
	setp.ne.s64 	%p1, %rd32, 0;
	@%p1 bra 	$L__BB5_3;
	mov.u32 	%r616, %tid.x;
	setp.ne.s32 	%p96, %r616, 0;
	@%p96 bra 	$L__BB5_74;
	st.global.u32 	[%rd1], %r102;
	bra.uni 	$L__BB5_74;
$L__BB5_3:
	and.b64  	%rd34, %rd31, 15;
	setp.ne.s64 	%p2, %rd34, 0;
	@%p2 bra 	$L__BB5_38;
	setp.gt.u64 	%p49, %rd32, 4095;
	@%p49 bra 	$L__BB5_22;
	cvt.u32.u64 	%r1, %rd32;
	mov.u32 	%r2, %tid.x;
	setp.ge.u32 	%p66, %r2, %r1;
	mov.b32 	%r627, 0;
	mov.u32 	%r622, %r2;
	@%p66 bra 	$L__BB5_7;
	mul.wide.u32 	%rd132, %r2, 4;
	add.s64 	%rd131, %rd31, %rd132;
	// begin inline asm
	ld.global.nc.u32 %r627, [%rd131];
	// end inline asm
	add.s32 	%r622, %r2, 256;
$L__BB5_7:
	setp.ge.u32 	%p67, %r622, %r1;
	@%p67 bra 	$L__BB5_13;
	not.b32 	%r490, %r622;
	add.s32 	%r7, %r490, %r1;
	and.b32  	%r491, %r7, 768;
	setp.eq.s32 	%p68, %r491, 768;
	@%p68 bra 	$L__BB5_11;
	mul.wide.u32 	%rd133, %r622, 4;
	add.s64 	%rd140, %rd31, %rd133;
	shr.u32 	%r492, %r7, 8;
	add.s32 	%r493, %r492, 1;
	and.b32  	%r494, %r493, 3;
	neg.s32 	%r619, %r494;
$L__BB5_10:
	.pragma "nounroll";
	// begin inline asm
	ld.global.nc.u32 %r495, [%rd140];
	// end inline asm
	add.s32 	%r627, %r495, %r627;
	add.s32 	%r622, %r622, 256;
	add.s64 	%rd140, %rd140, 1024;
	add.s32 	%r619, %r619, 1;
	setp.ne.s32 	%p69, %r619, 0;
	@%p69 bra 	$L__BB5_10;
$L__BB5_11:
	setp.lt.u32 	%p70, %r7, 768;
	@%p70 bra 	$L__BB5_13;
$L__BB5_12:
	mul.wide.s32 	%rd139, %r622, 4;
	add.s64 	%rd135, %rd31, %rd139;
	// begin inline asm
	ld.global.nc.u32 %r496, [%rd135];
	// end inline asm
	add.s32 	%r500, %r496, %r627;
	add.s64 	%rd136, %rd135, 1024;
	// begin inline asm
	ld.global.nc.u32 %r497, [%rd136];
	// end inline asm
	add.s32 	%r501, %r497, %r500;
	add.s64 	%rd137, %rd135, 2048;
	// begin inline asm
	ld.global.nc.u32 %r498, [%rd137];
	// end inline asm
	add.s32 	%r502, %r498, %r501;
	add.s64 	%rd138, %rd135, 3072;
	// begin inline asm
	ld.global.nc.u32 %r499, [%rd138];
	// end inline asm
	add.s32 	%r627, %r499, %r502;
	add.s32 	%r622, %r622, 1024;
	setp.lt.s32 	%p71, %r622, %r1;
	@%p71 bra 	$L__BB5_12;
$L__BB5_13:
	setp.lt.u64 	%p72, %rd32, 256;
	@%p72 bra 	$L__BB5_18;
	// begin inline asm
	mov.u32 %r566, %laneid;
	// end inline asm
	mov.b32 	%r569, 1;
	mov.b32 	%r590, 31;
	mov.b32 	%r591, -1;
	// begin inline asm
	shfl.sync.down.b32 %r567, %r627, %r569, %r590, %r591;
	// end inline asm
	setp.gt.s32 	%p88, %r566, 30;
	selp.b32 	%r592, 0, %r567, %p88;
	add.s32 	%r573, %r592, %r627;
	mov.b32 	%r574, 2;
	// begin inline asm
	shfl.sync.down.b32 %r572, %r573, %r574, %r590, %r591;
	// end inline asm
	setp.gt.s32 	%p89, %r566, 29;
	selp.b32 	%r593, 0, %r572, %p89;
	add.s32 	%r578, %r573, %r593;
	mov.b32 	%r579, 4;
	// begin inline asm
	shfl.sync.down.b32 %r577, %r578, %r579, %r590, %r591;
	// end inline asm
	setp.gt.s32 	%p90, %r566, 27;
	selp.b32 	%r594, 0, %r577, %p90;
	add.s32 	%r583, %r578, %r594;
	mov.b32 	%r584, 8;
	// begin inline asm
	shfl.sync.down.b32 %r582, %r583, %r584, %r590, %r591;
	// end inline asm
	setp.gt.s32 	%p91, %r566, 23;
	selp.b32 	%r595, 0, %r582, %p91;
	add.s32 	%r588, %r583, %r595;
	mov.b32 	%r589, 16;
	// begin inline asm
	shfl.sync.down.b32 %r587, %r588, %r589, %r590, %r591;
	// end inline asm
	setp.gt.s32 	%p92, %r566, 15;
	selp.b32 	%r596, 0, %r587, %p92;
	add.s32 	%r661, %r588, %r596;
	setp.ne.s32 	%p93, %r566, 0;
	@%p93 bra 	$L__BB5_16;
	shr.u32 	%r597, %r2, 3;
	and.b32  	%r598, %r597, 124;
	mov.u32 	%r599, _ZZN3cub18CUB_300001_SM_10006detail6reduce28DeviceReduceSingleTileKernelINS2_10policy_hubIiyN4cuda3std3__44plusIiEEE10Policy1000EPiSC_yS9_iiNS7_10__identityEEEvT0_T1_T2_T3_T4_T6_E12temp_storage;
	add.s32 	%r600, %r599, %r598;
	st.shared.u32 	[%r600+8], %r661;
$L__BB5_16:
	bar.sync 	0;
	setp.ne.s32 	%p94, %r2, 0;
	@%p94 bra 	$L__BB5_72;
	ld.shared.u32 	%r601, [_ZZN3cub18CUB_300001_SM_10006detail6reduce28DeviceReduceSingleTileKernelINS2_10policy_hubIiyN4cuda3std3__44plusIiEEE10Policy1000EPiSC_yS9_iiNS7_10__identityEEEvT0_T1_T2_T3_T4_T6_E12temp_storage+12];
	add.s32 	%r602, %r601, %r661;
	ld.shared.u32 	%r603, [_ZZN3cub18CUB_300001_SM_10006detail6reduce28DeviceReduceSingleTileKernelINS2_10policy_hubIiyN4cuda3std3__44plusIiEEE10Policy1000EPiSC_yS9_iiNS7_10__identityEEEvT0_T1_T2_T3_T4_T6_E12temp_storage+16];
	add.s32 	%r604, %r602, %r603;
	ld.shared.u32 	%r605, [_ZZN3cub18CUB_300001_SM_10006detail6reduce28DeviceReduceSingleTileKernelINS2_10policy_hubIiyN4cuda3std3__44plusIiEEE10Policy1000EPiSC_yS9_iiNS7_10__identityEEEvT0_T1_T2_T3_T4_T6_E12temp_storage+20];
	add.s32 	%r606, %r604, %r605;
	ld.shared.u32 	%r607, [_ZZN3cub18CUB_300001_SM_10006detail6reduce28DeviceReduceSingleTileKernelINS2_10policy_hubIiyN4cuda3std3__44plusIiEEE10Policy1000EPiSC_yS9_iiNS7_10__identityEEEvT0_T1_T2_T3_T4_T6_E12temp_storage+24];
	add.s32 	%r608, %r606, %r607;
	ld.shared.u32 	%r609, [_ZZN3cub18CUB_300001_SM_10006detail6reduce28DeviceReduceSingleTileKernelINS2_10policy_hubIiyN4cuda3std3__44plusIiEEE10Policy1000EPiSC_yS9_iiNS7_10__identityEEEvT0_T1_T2_T3_T4_T6_E12temp_storage+28];
	add.s32 	%r610, %r608, %r609;
	ld.shared.u32 	%r611, [_ZZN3cub18CUB_300001_SM_10006detail6reduce28DeviceReduceSingleTileKernelINS2_10policy_hubIiyN4cuda3std3__44plusIiEEE10Policy1000EPiSC_yS9_iiNS7_10__identityEEEvT0_T1_T2_T3_T4_T6_E12temp_storage+32];
	add.s32 	%r612, %r610, %r611;
	ld.shared.u32 	%r613, [_ZZN3cub18CUB_300001_SM_10006detail6reduce28DeviceReduceSingleTileKernelINS2_10policy_hubIiyN4cuda3std3__44plusIiEEE10Policy1000EPiSC_yS9_iiNS7_10__identityEEEvT0_T1_T2_T3_T4_T6_E12temp_storage+36];
	add.s32 	%r661, %r612, %r613;
	bra.uni 	$L__BB5_72;
$L__BB5_18:
	// begin inline asm
	mov.u32 %r503, %laneid;
	// end inline asm
	and.b32  	%r529, %r2, 992;
	add.s32 	%r530, %r529, 32;
	setp.gt.u32 	%p73, %r530, %r1;
	not.b32 	%r531, %r529;
	add.s32 	%r532, %r1, %r531;
	selp.b32 	%r527, %r532, 31, %p73;
	mov.b32 	%r506, 1;
	mov.b32 	%r528, -1;
	// begin inline asm
	shfl.sync.down.b32 %r504, %r627, %r506, %r527, %r528;
	// end inline asm
	setp.lt.s32 	%p74, %r503, %r527;
	selp.b32 	%r533, %r504, 0, %p74;
	add.s32 	%r510, %r533, %r627;
	mov.b32 	%r511, 2;
	// begin inline asm
	shfl.sync.down.b32 %r509, %r510, %r511, %r527, %r528;
	// end inline asm
	add.s32 	%r534, %r503, 2;
	setp.gt.s32 	%p75, %r534, %r527;
	selp.b32 	%r535, 0, %r509, %p75;
	add.s32 	%r515, %r510, %r535;
	mov.b32 	%r516, 4;
	// begin inline asm
	shfl.sync.down.b32 %r514, %r515, %r516, %r527, %r528;
	// end inline asm
	add.s32 	%r536, %r503, 4;
	setp.gt.s32 	%p76, %r536, %r527;
	selp.b32 	%r537, 0, %r514, %p76;
	add.s32 	%r520, %r515, %r537;
	mov.b32 	%r521, 8;
	// begin inline asm
	shfl.sync.down.b32 %r519, %r520, %r521, %r527, %r528;
	// end inline asm
	add.s32 	%r538, %r503, 8;
	setp.gt.s32 	%p77, %r538, %r527;
	selp.b32 	%r539, 0, %r519, %p77;
	add.s32 	%r525, %r520, %r539;
	mov.b32 	%r526, 16;
	// begin inline asm
	shfl.sync.down.b32 %r524, %r525, %r526, %r527, %r528;
	// end inline asm
	add.s32 	%r540, %r503, 16;
	setp.gt.s32 	%p78, %r540, %r527;
	selp.b32 	%r541, 0, %r524, %p78;
	add.s32 	%r661, %r525, %r541;
	setp.ne.s32 	%p79, %r503, 0;
	@%p79 bra 	$L__BB5_20;
	shr.u32 	%r542, %r2, 3;
	and.b32  	%r543, %r542, 124;
	mov.u32 	%r544, _ZZN3cub18CUB_300001_SM_10006detail6reduce28DeviceReduceSingleTileKernelINS2_10policy_hubIiyN4cuda3std3__44plusIiEEE10Policy1000EPiSC_yS9_iiNS7_10__identityEEEvT0_T1_T2_T3_T4_T6_E12temp_storage;
	add.s32 	%r545, %r544, %r543;
	st.shared.u32 	[%r545+8], %r661;
$L__BB5_20:
	bar.sync 	0;
	setp.ne.s32 	%p80, %r2, 0;
	@%p80 bra 	$L__BB5_72;
	setp.gt.u64 	%p81, %rd32, 32;
	ld.shared.u32 	%r546, [_ZZN3cub18CUB_300001_SM_10006detail6reduce28DeviceReduceSingleTileKernelINS2_10policy_hubIiyN4cuda3std3__44plusIiEEE10Policy1000EPiSC_yS9_iiNS7_10__identityEEEvT0_T1_T2_T3_T4_T6_E12temp_storage+12];
	selp.b32 	%r547, %r546, 0, %p81;
	add.s32 	%r548, %r547, %r661;
	setp.gt.u64 	%p82, %rd32, 64;
	ld.shared.u32 	%r549, [_ZZN3cub18CUB_300001_SM_10006detail6reduce28DeviceReduceSingleTileKernelINS2_10policy_hubIiyN4cuda3std3__44plusIiEEE10Policy1000EPiSC_yS9_iiNS7_10__identityEEEvT0_T1_T2_T3_T4_T6_E12temp_storage+16];
	selp.b32 	%r550, %r549, 0, %p82;
	add.s32 	%r551, %r548, %r550;
	setp.gt.u64 	%p83, %rd32, 96;
	ld.shared.u32 	%r552, [_ZZN3cub18CUB_300001_SM_10006detail6reduce28DeviceReduceSingleTileKernelINS2_10policy_hubIiyN4cuda3std3__44plusIiEEE10Policy1000EPiSC_yS9_iiNS7_10__identityEEEvT0_T1_T2_T3_T4_T6_E12temp_storage+20];
	selp.b32 	%r553, %r552, 0, %p83;
	add.s32 	%r554, %r551, %r553;
	setp.gt.u64 	%p84, %rd32, 128;
	ld.shared.u32 	%r555, [_ZZN3cub18CUB_300001_SM_10006detail6reduce28DeviceReduceSingleTileKernelINS2_10policy_hubIiyN4cuda3std3__44plusIiEEE10Policy1000EPiSC_yS9_iiNS7_10__identityEEEvT0_T1_T2_T3_T4_T6_E12temp_storage+24];
	selp.b32 	%r556, %r555, 0, %p84;
	add.s32 	%r557, %r554, %r556;
	setp.gt.u64 	%p85, %rd32, 160;
	ld.shared.u32 	%r558, [_ZZN3cub18CUB_300001_SM_10006detail6reduce28DeviceReduceSingleTileKernelINS2_10policy_hubIiyN4cuda3std3__44plusIiEEE10Policy1000EPiSC_yS9_iiNS7_10__identityEEEvT0_T1_T2_T3_T4_T6_E12temp_storage+28];
	selp.b32 	%r559, %r558, 0, %p85;
	add.s32 	%r560, %r557, %r559;
	setp.gt.u64 	%p86, %rd32, 192;
	ld.shared.u32 	%r561, [_ZZN3cub18CUB_300001_SM_10006detail6reduce28DeviceReduceSingleTileKernelINS2_10policy_hubIiyN4cuda3std3__44plusIiEEE10Policy1000EPiSC_yS9_iiNS7_10__identityEEEvT0_T1_T2_T3_T4_T6_E12temp_storage+32];
	selp.b32 	%r562, %r561, 0, %p86;
	add.s32 	%r563, %r560, %r562;
	setp.gt.u64 	%p87, %rd32, 224;
	ld.shared.u32 	%r564, [_ZZN3cub18CUB_300001_SM_10006detail6reduce28DeviceReduceSingleTileKernelINS2_10policy_hubIiyN4cuda3std3__44plusIiEEE10Policy1000EPiSC_yS9_iiNS7_10__identityEEEvT0_T1_T2_T3_T4_T6_E12temp_storage+36];
	selp.b32 	%r565, %r564, 0, %p87;
	add.s32 	%r661, %r563, %r565;
	bra.uni 	$L__BB5_72;
$L__BB5_22:
	mov.u32 	%r27, %tid.x;
	shl.b32 	%r358, %r27, 2;
	mul.wide.u32 	%rd104, %r358, 4;
	add.s64 	%rd93, %rd31, %rd104;
	// begin inline asm
	ld.global.nc.v2.u64 {%rd91, %rd92}, [%rd93];
	// end inline asm
	mov.b64 	{%r359, %r360}, %rd92;
	mov.b64 	{%r361, %r362}, %rd91;
	add.s64 	%rd96, %rd93, 4096;
	// begin inline asm
	ld.global.nc.v2.u64 {%rd94, %rd95}, [%rd96];
	// end inline asm
	mov.b64 	{%r363, %r364}, %rd95;
	mov.b64 	{%r365, %r366}, %rd94;
	add.s64 	%rd99, %rd93, 8192;
	// begin inline asm
	ld.global.nc.v2.u64 {%rd97, %rd98}, [%rd99];
	// end inline asm
	mov.b64 	{%r367, %r368}, %rd98;
	mov.b64 	{%r369, %r370}, %rd97;
	add.s64 	%rd102, %rd93, 12288;
	// begin inline asm
	ld.global.nc.v2.u64 {%rd100, %rd101}, [%rd102];
	// end inline asm
	mov.b64 	{%r371, %r372}, %rd101;
	mov.b64 	{%r373, %r374}, %rd100;
	add.s32 	%r375, %r362, %r361;
	add.s32 	%r376, %r359, %r375;
	add.s32 	%r377, %r360, %r376;
	add.s32 	%r378, %r365, %r377;
	add.s32 	%r379, %r366, %r378;
	add.s32 	%r380, %r363, %r379;
	add.s32 	%r381, %r364, %r380;
	add.s32 	%r382, %r369, %r381;
	add.s32 	%r383, %r370, %r382;
	add.s32 	%r384, %r367, %r383;
	add.s32 	%r385, %r368, %r384;
	add.s32 	%r386, %r373, %r385;
	add.s32 	%r387, %r374, %r386;
	add.s32 	%r388, %r371, %r387;
	add.s32 	%r638, %r372, %r388;
	add.s64 	%rd6, %rd32, -4096;
	setp.lt.u64 	%p50, %rd6, 4096;
	mov.b64 	%rd142, 4096;
	@%p50 bra 	$L__BB5_26;
	mov.b64 	%rd142, 4096;
$L__BB5_24:
	shl.b64 	%rd118, %rd142, 2;
	add.s64 	%rd108, %rd93, %rd118;
	// begin inline asm
	ld.global.nc.v2.u64 {%rd106, %rd107}, [%rd108];
	// end inline asm
	mov.b64 	{%r389, %r390}, %rd107;
	mov.b64 	{%r391, %r392}, %rd106;
	add.s64 	%rd111, %rd108, 4096;
	// begin inline asm
	ld.global.nc.v2.u64 {%rd109, %rd110}, [%rd111];
	// end inline asm
	mov.b64 	{%r393, %r394}, %rd110;
	mov.b64 	{%r395, %r396}, %rd109;
	add.s64 	%rd114, %rd108, 8192;
	// begin inline asm
	ld.global.nc.v2.u64 {%rd112, %rd113}, [%rd114];
	// end inline asm
	mov.b64 	{%r397, %r398}, %rd113;
	mov.b64 	{%r399, %r400}, %rd112;
	add.s64 	%rd117, %rd108, 12288;
	// begin inline asm
	ld.global.nc.v2.u64 {%rd115, %rd116}, [%rd117];
	// end inline asm
	mov.b64 	{%r401, %r402}, %rd116;
	mov.b64 	{%r403, %r404}, %rd115;
	add.s32 	%r405, %r391, %r638;
	add.s32 	%r406, %r392, %r405;
	add.s32 	%r407, %r389, %r406;
	add.s32 	%r408, %r390, %r407;
	add.s32 	%r409, %r395, %r408;
	add.s32 	%r410, %r396, %r409;
	add.s32 	%r411, %r393, %r410;
	add.s32 	%r412, %r394, %r411;
	add.s32 	%r413, %r399, %r412;
	add.s32 	%r414, %r400, %r413;
	add.s32 	%r415, %r397, %r414;
	add.s32 	%r416, %r398, %r415;
	add.s32 	%r417, %r403, %r416;
	add.s32 	%r418, %r404, %r417;
	add.s32 	%r419, %r401, %r418;
	add.s32 	%r638, %r402, %r419;
	sub.s64 	%rd119, %rd32, %rd142;
	setp.lt.u64 	%p51, %rd119, 4096;
	@%p51 bra 	$L__BB5_34;
	add.s64 	%rd142, %rd142, 4096;
	setp.le.u64 	%p52, %rd142, %rd6;
	@%p52 bra 	$L__BB5_24;
$L__BB5_26:
	setp.le.u64 	%p53, %rd32, %rd142;
	@%p53 bra 	$L__BB5_34;
	cvt.u32.u64 	%r420, %rd142;
	cvt.u32.u64 	%r421, %rd32;
	sub.s32 	%r32, %r421, %r420;
	setp.ge.s32 	%p54, %r27, %r32;
	@%p54 bra 	$L__BB5_34;
	not.b32 	%r424, %r27;
	add.s32 	%r425, %r424, %r421;
	sub.s32 	%r33, %r425, %r420;
	and.b32  	%r427, %r33, 768;
	setp.eq.s32 	%p55, %r427, 768;
	mov.u32 	%r633, %r27;
	@%p55 bra 	$L__BB5_31;
	cvt.u64.u32 	%rd120, %r27;
	add.s64 	%rd121, %rd142, %rd120;
	shl.b64 	%rd122, %rd121, 2;
	add.s64 	%rd143, %rd31, %rd122;
	shr.u32 	%r428, %r33, 8;
	add.s32 	%r429, %r428, 1;
	and.b32  	%r430, %r429, 3;
	neg.s32 	%r630, %r430;
	mov.u32 	%r633, %r27;
$L__BB5_30:
	.pragma "nounroll";
	// begin inline asm
	ld.global.nc.u32 %r431, [%rd143];
	// end inline asm
	add.s32 	%r638, %r431, %r638;
	add.s32 	%r633, %r633, 256;
	add.s64 	%rd143, %rd143, 1024;
	add.s32 	%r630, %r630, 1;
	setp.ne.s32 	%p56, %r630, 0;
	@%p56 bra 	$L__BB5_30;
$L__BB5_31:
	setp.lt.u32 	%p57, %r33, 768;
	@%p57 bra 	$L__BB5_34;
	cvt.u64.u32 	%rd124, %r633;
	add.s64 	%rd125, %rd142, %rd124;
	shl.b64 	%rd126, %rd125, 2;
	add.s64 	%rd144, %rd31, %rd126;
$L__BB5_33:
	// begin inline asm
	ld.global.nc.u32 %r432, [%rd144];
	// end inline asm
	add.s32 	%r436, %r432, %r638;
	add.s64 	%rd128, %rd144, 1024;
	// begin inline asm
	ld.global.nc.u32 %r433, [%rd128];
	// end inline asm
	add.s32 	%r437, %r433, %r436;
	add.s64 	%rd129, %rd144, 2048;
	// begin inline asm
	ld.global.nc.u32 %r434, [%rd129];
	// end inline asm
	add.s32 	%r438, %r434, %r437;
	add.s64 	%rd130, %rd144, 3072;
	// begin inline asm
	ld.global.nc.u32 %r435, [%rd130];
	// end inline asm
	add.s32 	%r638, %r435, %r438;
	add.s32 	%r633, %r633, 1024;
	add.s64 	%rd144, %rd144, 4096;
	setp.lt.s32 	%p58, %r633, %r32;
	@%p58 bra 	$L__BB5_33;
$L__BB5_34:
	// begin inline asm
	mov.u32 %r439, %laneid;
	// end inline asm
	mov.b32 	%r442, 1;
	mov.b32 	%r463, 31;
	mov.b32 	%r464, -1;
	// begin inline asm
	shfl.sync.down.b32 %r440, %r638, %r442, %r463, %r464;
	// end inline asm
	setp.gt.s32 	%p59, %r439, 30;
	selp.b32 	%r465, 0, %r440, %p59;
	add.s32 	%r446, %r465, %r638;
	mov.b32 	%r447, 2;
	// begin inline asm
	shfl.sync.down.b32 %r445, %r446, %r447, %r463, %r464;
	// end inline asm
	setp.gt.s32 	%p60, %r439, 29;
	selp.b32 	%r466, 0, %r445, %p60;
	add.s32 	%r451, %r446, %r466;
	mov.b32 	%r452, 4;
	// begin inline asm
	shfl.sync.down.b32 %r450, %r451, %r452, %r463, %r464;
	// end inline asm
	setp.gt.s32 	%p61, %r439, 27;
	selp.b32 	%r467, 0, %r450, %p61;
	add.s32 	%r456, %r451, %r467;
	mov.b32 	%r457, 8;
	// begin inline asm
	shfl.sync.down.b32 %r455, %r456, %r457, %r463, %r464;
	// end inline asm
	setp.gt.s32 	%p62, %r439, 23;
	selp.b32 	%r468, 0, %r455, %p62;
	add.s32 	%r461, %r456, %r468;
	mov.b32 	%r462, 16;
	// begin inline asm
	shfl.sync.down.b32 %r460, %r461, %r462, %r463, %r464;
	// end inline asm
	setp.gt.s32 	%p63, %r439, 15;
	selp.b32 	%r469, 0, %r460, %p63;
	add.s32 	%r661, %r461, %r469;
	setp.ne.s32 	%p64, %r439, 0;
	@%p64 bra 	$L__BB5_36;
	shr.u32 	%r470, %r27, 3;
	and.b32  	%r471, %r470, 124;
	mov.u32 	%r472, _ZZN3cub18CUB_300001_SM_10006detail6reduce28DeviceReduceSingleTileKernelINS2_10policy_hubIiyN4cuda3std3__44plusIiEEE10Policy1000EPiSC_yS9_iiNS7_10__identityEEEvT0_T1_T2_T3_T4_T6_E12temp_storage;
	add.s32 	%r473, %r472, %r471;
	st.shared.u32 	[%r473+8], %r661;
$L__BB5_36:
	bar.sync 	0;
	setp.ne.s32 	%p65, %r27, 0;
	@%p65 bra 	$L__BB5_72;
	ld.shared.u32 	%r474, [_ZZN3cub18CUB_300001_SM_10006detail6reduce28DeviceReduceSingleTileKernelINS2_10policy_hubIiyN4cuda3std3__44plusIiEEE10Policy1000EPiSC_yS9_iiNS7_10__identityEEEvT0_T1_T2_T3_T4_T6_E12temp_storage+12];
	add.s32 	%r475, %r474, %r661;
	ld.shared.u32 	%r476, [_ZZN3cub18CUB_300001_SM_10006detail6reduce28DeviceReduceSingleTileKernelINS2_10policy_hubIiyN4cuda3std3__44plusIiEEE10Policy1000EPiSC_yS9_iiNS7_10__identityEEEvT0_T1_T2_T3_T4_T6_E12temp_storage+16];
	add.s32 	%r477, %r475, %r476;
	ld.shared.u32 	%r478, [_ZZN3cub18CUB_300001_SM_10006detail6reduce28DeviceReduceSingleTileKernelINS2_10policy_hubIiyN4cuda3std3__44plusIiEEE10Policy1000EPiSC_yS9_iiNS7_10__identityEEEvT0_T1_T2_T3_T4_T6_E12temp_storage+20];
	add.s32 	%r479, %r477, %r478;
	ld.shared.u32 	%r480, [_ZZN3cub18CUB_300001_SM_10006detail6reduce28DeviceReduceSingleTileKernelINS2_10policy_hubIiyN4cuda3std3__44plusIiEEE10Policy1000EPiSC_yS9_iiNS7_10__identityEEEvT0_T1_T2_T3_T4_T6_E12temp_storage+24];
	add.s32 	%r481, %r479, %r480;
	ld.shared.u32 	%r482, [_ZZN3cub18CUB_300001_SM_10006detail6reduce28DeviceReduceSingleTileKernelINS2_10policy_hubIiyN4cuda3std3__44plusIiEEE10Policy1000EPiSC_yS9_iiNS7_10__identityEEEvT0_T1_T2_T3_T4_T6_E12temp_storage+28];
	add.s32 	%r483, %r481, %r482;
	ld.shared.u32 	%r484, [_ZZN3cub18CUB_300001_SM_10006detail6reduce28DeviceReduceSingleTileKernelINS2_10policy_hubIiyN4cuda3std3__44plusIiEEE10Policy1000EPiSC_yS9_iiNS7_10__identityEEEvT0_T1_T2_T3_T4_T6_E12temp_storage+32];
	add.s32 	%r485, %r483, %r484;
	ld.shared.u32 	%r486, [_ZZN3cub18CUB_300001_SM_10006detail6reduce28DeviceReduceSingleTileKernelINS2_10policy_hubIiyN4cuda3std3__44plusIiEEE10Policy1000EPiSC_yS9_iiNS7_10__identityEEEvT0_T1_T2_T3_T4_T6_E12temp_storage+36];
	add.s32 	%r661, %r485, %r486;
	bra.uni 	$L__BB5_72;
$L__BB5_38:
	setp.gt.u64 	%p3, %rd32, 4095;
	@%p3 bra 	$L__BB5_56;
	cvt.u32.u64 	%r51, %rd32;
	mov.u32 	%r52, %tid.x;
	setp.ge.u32 	%p20, %r52, %r51;
	mov.b32 	%r649, 0;
	mov.u32 	%r644, %r52;
	@%p20 bra 	$L__BB5_41;
	mul.wide.u32 	%rd83, %r52, 4;
	add.s64 	%rd82, %rd31, %rd83;
	// begin inline asm
	ld.global.nc.u32 %r649, [%rd82];
	// end inline asm
	add.s32 	%r644, %r52, 256;
$L__BB5_41:
	setp.ge.u32 	%p21, %r644, %r51;
	@%p21 bra 	$L__BB5_47;
	not.b32 	%r234, %r644;
	add.s32 	%r57, %r234, %r51;
	and.b32  	%r235, %r57, 768;
	setp.eq.s32 	%p22, %r235, 768;
	@%p22 bra 	$L__BB5_45;
	mul.wide.u32 	%rd84, %r644, 4;
	add.s64 	%rd145, %rd31, %rd84;
	shr.u32 	%r236, %r57, 8;
	add.s32 	%r237, %r236, 1;
	and.b32  	%r238, %r237, 3;
	neg.s32 	%r641, %r238;
$L__BB5_44:
	.pragma "nounroll";
	// begin inline asm
	ld.global.nc.u32 %r239, [%rd145];
	// end inline asm
	add.s32 	%r649, %r239, %r649;
	add.s32 	%r644, %r644, 256;
	add.s64 	%rd145, %rd145, 1024;
	add.s32 	%r641, %r641, 1;
	setp.ne.s32 	%p23, %r641, 0;
	@%p23 bra 	$L__BB5_44;
$L__BB5_45:
	setp.lt.u32 	%p24, %r57, 768;
	@%p24 bra 	$L__BB5_47;
$L__BB5_46:
	mul.wide.s32 	%rd90, %r644, 4;
	add.s64 	%rd86, %rd31, %rd90;
	// begin inline asm
	ld.global.nc.u32 %r240, [%rd86];
	// end inline asm
	add.s32 	%r244, %r240, %r649;
	add.s64 	%rd87, %rd86, 1024;
	// begin inline asm
	ld.global.nc.u32 %r241, [%rd87];
	// end inline asm
	add.s32 	%r245, %r241, %r244;
	add.s64 	%rd88, %rd86, 2048;
	// begin inline asm
	ld.global.nc.u32 %r242, [%rd88];
	// end inline asm
	add.s32 	%r246, %r242, %r245;
	add.s64 	%rd89, %rd86, 3072;
	// begin inline asm
	ld.global.nc.u32 %r243, [%rd89];
	// end inline asm
	add.s32 	%r649, %r243, %r246;
	add.s32 	%r644, %r644, 1024;
	setp.lt.s32 	%p25, %r644, %r51;
	@%p25 bra 	$L__BB5_46;
$L__BB5_47:
	setp.lt.u64 	%p26, %rd32, 256;
	@%p26 bra 	$L__BB5_52;
	// begin inline asm
	mov.u32 %r310, %laneid;
	// end inline asm
	mov.b32 	%r313, 1;
	mov.b32 	%r334, 31;
	mov.b32 	%r335, -1;
	// begin inline asm
	shfl.sync.down.b32 %r311, %r649, %r313, %r334, %r335;
	// end inline asm
	setp.gt.s32 	%p42, %r310, 30;
	selp.b32 	%r336, 0, %r311, %p42;
	add.s32 	%r317, %r336, %r649;
	mov.b32 	%r318, 2;
	// begin inline asm
	shfl.sync.down.b32 %r316, %r317, %r318, %r334, %r335;
	// end inline asm
	setp.gt.s32 	%p43, %r310, 29;
	selp.b32 	%r337, 0, %r316, %p43;
	add.s32 	%r322, %r317, %r337;
	mov.b32 	%r323, 4;
	// begin inline asm
	shfl.sync.down.b32 %r321, %r322, %r323, %r334, %r335;
	// end inline asm
	setp.gt.s32 	%p44, %r310, 27;
	selp.b32 	%r338, 0, %r321, %p44;
	add.s32 	%r327, %r322, %r338;
	mov.b32 	%r328, 8;
	// begin inline asm
	shfl.sync.down.b32 %r326, %r327, %r328, %r334, %r335;
	// end inline asm
	setp.gt.s32 	%p45, %r310, 23;
	selp.b32 	%r339, 0, %r326, %p45;
	add.s32 	%r332, %r327, %r339;
	mov.b32 	%r333, 16;
	// begin inline asm
	shfl.sync.down.b32 %r331, %r332, %r333, %r334, %r335;
	// end inline asm
	setp.gt.s32 	%p46, %r310, 15;
	selp.b32 	%r340, 0, %r331, %p46;
	add.s32 	%r661, %r332, %r340;
	setp.ne.s32 	%p47, %r310, 0;
	@%p47 bra 	$L__BB5_50;
	shr.u32 	%r341, %r52, 3;
	and.b32  	%r342, %r341, 124;
	mov.u32 	%r343, _ZZN3cub18CUB_300001_SM_10006detail6reduce28DeviceReduceSingleTileKernelINS2_10policy_hubIiyN4cuda3std3__44plusIiEEE10Policy1000EPiSC_yS9_iiNS7_10__identityEEEvT0_T1_T2_T3_T4_T6_E12temp_storage;
	add.s32 	%r344, %r343, %r342;
	st.shared.u32 	[%r344+8], %r661;
$L__BB5_50:
	bar.sync 	0;
	setp.ne.s32 	%p48, %r52, 0;
	@%p48 bra 	$L__BB5_72;
	ld.shared.u32 	%r345, [_ZZN3cub18CUB_300001_SM_10006detail6reduce28DeviceReduceSingleTileKernelINS2_10policy_hubIiyN4cuda3std3__44plusIiEEE10Policy1000EPiSC_yS9_iiNS7_10__identityEEEvT0_T1_T2_T3_T4_T6_E12temp_storage+12];
	add.s32 	%r346, %r345, %r661;
	ld.shared.u32 	%r347, [_ZZN3cub18CUB_300001_SM_10006detail6reduce28DeviceReduceSingleTileKernelINS2_10policy_hubIiyN4cuda3std3__44plusIiEEE10Policy1000EPiSC_yS9_iiNS7_10__identityEEEvT0_T1_T2_T3_T4_T6_E12temp_storage+16];
	add.s32 	%r348, %r346, %r347;
	ld.shared.u32 	%r349, [_ZZN3cub18CUB_300001_SM_10006detail6reduce28DeviceReduceSingleTileKernelINS2_10policy_hubIiyN4cuda3std3__44plusIiEEE10Policy1000EPiSC_yS9_iiNS7_10__identityEEEvT0_T1_T2_T3_T4_T6_E12temp_storage+20];
	add.s32 	%r350, %r348, %r349;
	ld.shared.u32 	%r351, [_ZZN3cub18CUB_300001_SM_10006detail6reduce28DeviceReduceSingleTileKernelINS2_10policy_hubIiyN4cuda3std3__44plusIiEEE10Policy1000EPiSC_yS9_iiNS7_10__identityEEEvT0_T1_T2_T3_T4_T6_E12temp_storage+24];
	add.s32 	%r352, %r350, %r351;
	ld.shared.u32 	%r353, [_ZZN3cub18CUB_300001_SM_10006detail6reduce28DeviceReduceSingleTileKernelINS2_10policy_hubIiyN4cuda3std3__44plusIiEEE10Policy1000EPiSC_yS9_iiNS7_10__identityEEEvT0_T1_T2_T3_T4_T6_E12temp_storage+28];
	add.s32 	%r354, %r352, %r353;
	ld.shared.u32 	%r355, [_ZZN3cub18CUB_300001_SM_10006detail6reduce28DeviceReduceSingleTileKernelINS2_10policy_hubIiyN4cuda3std3__44plusIiEEE10Policy1000EPiSC_yS9_iiNS7_10__identityEEEvT0_T1_T2_T3_T4_T6_E12temp_storage+32];
	add.s32 	%r356, %r354, %r355;
	ld.shared.u32 	%r357, [_ZZN3cub18CUB_300001_SM_10006detail6reduce28DeviceReduceSingleTileKernelINS2_10policy_hubIiyN4cuda3std3__44plusIiEEE10Policy1000EPiSC_yS9_iiNS7_10__identityEEEvT0_T1_T2_T3_T4_T6_E12temp_storage+36];
	add.s32 	%r661, %r356, %r357;
	bra.uni 	$L__BB5_72;
$L__BB5_52:
	// begin inline asm
	mov.u32 %r247, %laneid;
	// end inline asm
	and.b32  	%r273, %r52, 992;
	add.s32 	%r274, %r273, 32;
	setp.gt.u32 	%p27, %r274, %r51;
	not.b32 	%r275, %r273;
	add.s32 	%r276, %r51, %r275;
	selp.b32 	%r271, %r276, 31, %p27;
	mov.b32 	%r250, 1;
	mov.b32 	%r272, -1;
	// begin inline asm
	shfl.sync.down.b32 %r248, %r649, %r250, %r271, %r272;
	// end inline asm
	setp.lt.s32 	%p28, %r247, %r271;
	selp.b32 	%r277, %r248, 0, %p28;
	add.s32 	%r254, %r277, %r649;
	mov.b32 	%r255, 2;
	// begin inline asm
	shfl.sync.down.b32 %r253, %r254, %r255, %r271, %r272;
	// end inline asm
	add.s32 	%r278, %r247, 2;
	setp.gt.s32 	%p29, %r278, %r271;
	selp.b32 	%r279, 0, %r253, %p29;
	add.s32 	%r259, %r254, %r279;
	mov.b32 	%r260, 4;
	// begin inline asm
	shfl.sync.down.b32 %r258, %r259, %r260, %r271, %r272;
	// end inline asm
	add.s32 	%r280, %r247, 4;
	setp.gt.s32 	%p30, %r280, %r271;
	selp.b32 	%r281, 0, %r258, %p30;
	add.s32 	%r264, %r259, %r281;
	mov.b32 	%r265, 8;
	// begin inline asm
	shfl.sync.down.b32 %r263, %r264, %r265, %r271, %r272;
	// end inline asm
	add.s32 	%r282, %r247, 8;
	setp.gt.s32 	%p31, %r282, %r271;
	selp.b32 	%r283, 0, %r263, %p31;
	add.s32 	%r269, %r264, %r283;
	mov.b32 	%r270, 16;
	// begin inline asm
	shfl.sync.down.b32 %r268, %r269, %r270, %r271, %r272;
	// end inline asm
	add.s32 	%r284, %r247, 16;
	setp.gt.s32 	%p32, %r284, %r271;
	selp.b32 	%r285, 0, %r268, %p32;
	add.s32 	%r661, %r269, %r285;
	setp.ne.s32 	%p33, %r247, 0;
	@%p33 bra 	$L__BB5_54;
	shr.u32 	%r286, %r52, 3;
	and.b32  	%r287, %r286, 124;
	mov.u32 	%r288, _ZZN3cub18CUB_300001_SM_10006detail6reduce28DeviceReduceSingleTileKernelINS2_10policy_hubIiyN4cuda3std3__44plusIiEEE10Policy1000EPiSC_yS9_iiNS7_10__identityEEEvT0_T1_T2_T3_T4_T6_E12temp_storage;
	add.s32 	%r289, %r288, %r287;
	st.shared.u32 	[%r289+8], %r661;
$L__BB5_54:
	bar.sync 	0;
	setp.ne.s32 	%p34, %r52, 0;
	@%p34 bra 	$L__BB5_72;
	setp.gt.u64 	%p35, %rd32, 32;
	ld.shared.u32 	%r290, [_ZZN3cub18CUB_300001_SM_10006detail6reduce28DeviceReduceSingleTileKernelINS2_10policy_hubIiyN4cuda3std3__44plusIiEEE10Policy1000EPiSC_yS9_iiNS7_10__identityEEEvT0_T1_T2_T3_T4_T6_E12temp_storage+12];
	selp.b32 	%r291, %r290, 0, %p35;
	add.s32 	%r292, %r291, %r661;
	setp.gt.u64 	%p36, %rd32, 64;
	ld.shared.u32 	%r293, [_ZZN3cub18CUB_300001_SM_10006detail6reduce28DeviceReduceSingleTileKernelINS2_10policy_hubIiyN4cuda3std3__44plusIiEEE10Policy1000EPiSC_yS9_iiNS7_10__identityEEEvT0_T1_T2_T3_T4_T6_E12temp_storage+16];
	selp.b32 	%r294, %r293, 0, %p36;
	add.s32 	%r295, %r292, %r294;
	setp.gt.u64 	%p37, %rd32, 96;
	ld.shared.u32 	%r296, [_ZZN3cub18CUB_300001_SM_10006detail6reduce28DeviceReduceSingleTileKernelINS2_10policy_hubIiyN4cuda3std3__44plusIiEEE10Policy1000EPiSC_yS9_iiNS7_10__identityEEEvT0_T1_T2_T3_T4_T6_E12temp_storage+20];
	selp.b32 	%r297, %r296, 0, %p37;
	add.s32 	%r298, %r295, %r297;
	setp.gt.u64 	%p38, %rd32, 128;
	ld.shared.u32 	%r299, [_ZZN3cub18CUB_300001_SM_10006detail6reduce28DeviceReduceSingleTileKernelINS2_10policy_hubIiyN4cuda3std3__44plusIiEEE10Policy1000EPiSC_yS9_iiNS7_10__identityEEEvT0_T1_T2_T3_T4_T6_E12temp_storage+24];
	selp.b32 	%r300, %r299, 0, %p38;
	add.s32 	%r301, %r298, %r300;
	setp.gt.u64 	%p39, %rd32, 160;
	ld.shared.u32 	%r302, [_ZZN3cub18CUB_300001_SM_10006detail6reduce28DeviceReduceSingleTileKernelINS2_10policy_hubIiyN4cuda3std3__44plusIiEEE10Policy1000EPiSC_yS9_iiNS7_10__identityEEEvT0_T1_T2_T3_T4_T6_E12temp_storage+28];
	selp.b32 	%r303, %r302, 0, %p39;
	add.s32 	%r304, %r301, %r303;
	setp.gt.u64 	%p40, %rd32, 192;
	ld.shared.u32 	%r305, [_ZZN3cub18CUB_300001_SM_10006detail6reduce28DeviceReduceSingleTileKernelINS2_10policy_hubIiyN4cuda3std3__44plusIiEEE10Policy1000EPiSC_yS9_iiNS7_10__identityEEEvT0_T1_T2_T3_T4_T6_E12temp_storage+32];
	selp.b32 	%r306, %r305, 0, %p40;
	add.s32 	%r307, %r304, %r306;
	setp.gt.u64 	%p41, %rd32, 224;
	ld.shared.u32 	%r308, [_ZZN3cub18CUB_300001_SM_10006detail6reduce28DeviceReduceSingleTileKernelINS2_10policy_hubIiyN4cuda3std3__44plusIiEEE10Policy1000EPiSC_yS9_iiNS7_10__identityEEEvT0_T1_T2_T3_T4_T6_E12temp_storage+36];
	selp.b32 	%r309, %r308, 0, %p41;
	add.s32 	%r661, %r307, %r309;
	bra.uni 	$L__BB5_72;
$L__BB5_56:
	mov.u32 	%r77, %tid.x;
	cvt.u64.u32 	%rd19, %r77;
	mul.wide.u32 	%rd52, %r77, 4;
	add.s64 	%rd35, %rd31, %rd52;
	// begin inline asm
	ld.global.nc.u32 %r103, [%rd35];
	// end inline asm
	add.s64 	%rd36, %rd35, 1024;
	// begin inline asm
	ld.global.nc.u32 %r104, [%rd36];
	// end inline asm
	add.s64 	%rd37, %rd35, 2048;
	// begin inline asm
	ld.global.nc.u32 %r105, [%rd37];
	// end inline asm
	add.s64 	%rd38, %rd35, 3072;
	// begin inline asm
	ld.global.nc.u32 %r106, [%rd38];
	// end inline asm
	add.s64 	%rd39, %rd35, 4096;
	// begin inline asm
	ld.global.nc.u32 %r107, [%rd39];
	// end inline asm
	add.s64 	%rd40, %rd35, 5120;
	// begin inline asm
	ld.global.nc.u32 %r108, [%rd40];
	// end inline asm
	add.s64 	%rd41, %rd35, 6144;
	// begin inline asm
	ld.global.nc.u32 %r109, [%rd41];
	// end inline asm
	add.s64 	%rd42, %rd35, 7168;
	// begin inline asm
	ld.global.nc.u32 %r110, [%rd42];
	// end inline asm
	add.s64 	%rd43, %rd35, 8192;
	// begin inline asm
	ld.global.nc.u32 %r111, [%rd43];
	// end inline asm
	add.s64 	%rd44, %rd35, 9216;
	// begin inline asm
	ld.global.nc.u32 %r112, [%rd44];
	// end inline asm
	add.s64 	%rd45, %rd35, 10240;
	// begin inline asm
	ld.global.nc.u32 %r113, [%rd45];
	// end inline asm
	add.s64 	%rd46, %rd35, 11264;
	// begin inline asm
	ld.global.nc.u32 %r114, [%rd46];
	// end inline asm
	add.s64 	%rd47, %rd35, 12288;
	// begin inline asm
	ld.global.nc.u32 %r115, [%rd47];
	// end inline asm
	add.s64 	%rd48, %rd35, 13312;
	// begin inline asm
	ld.global.nc.u32 %r116, [%rd48];
	// end inline asm
	add.s64 	%rd49, %rd35, 14336;
	// begin inline asm
	ld.global.nc.u32 %r117, [%rd49];
	// end inline asm
	add.s64 	%rd50, %rd35, 15360;
	// begin inline asm
	ld.global.nc.u32 %r118, [%rd50];
	// end inline asm
	add.s32 	%r119, %r104, %r103;
	add.s32 	%r120, %r105, %r119;
	add.s32 	%r121, %r106, %r120;
	add.s32 	%r122, %r107, %r121;
	add.s32 	%r123, %r108, %r122;
	add.s32 	%r124, %r109, %r123;
	add.s32 	%r125, %r110, %r124;
	add.s32 	%r126, %r111, %r125;
	add.s32 	%r127, %r112, %r126;
	add.s32 	%r128, %r113, %r127;
	add.s32 	%r129, %r114, %r128;
	add.s32 	%r130, %r115, %r129;
	add.s32 	%r131, %r116, %r130;
	add.s32 	%r132, %r117, %r131;
	add.s32 	%r660, %r118, %r132;
	add.s64 	%rd21, %rd32, -4096;
	setp.lt.u64 	%p4, %rd21, 4096;
	mov.b64 	%rd147, 4096;
	@%p4 bra 	$L__BB5_60;
	mov.b64 	%rd147, 4096;
$L__BB5_58:
	shl.b64 	%rd70, %rd147, 2;
	add.s64 	%rd54, %rd35, %rd70;
	// begin inline asm
	ld.global.nc.u32 %r133, [%rd54];
	// end inline asm
	add.s64 	%rd55, %rd54, 1024;
	// begin inline asm
	ld.global.nc.u32 %r134, [%rd55];
	// end inline asm
	add.s64 	%rd56, %rd54, 2048;
	// begin inline asm
	ld.global.nc.u32 %r135, [%rd56];
	// end inline asm
	add.s64 	%rd57, %rd54, 3072;
	// begin inline asm
	ld.global.nc.u32 %r136, [%rd57];
	// end inline asm
	add.s64 	%rd58, %rd54, 4096;
	// begin inline asm
	ld.global.nc.u32 %r137, [%rd58];
	// end inline asm
	add.s64 	%rd59, %rd54, 5120;
	// begin inline asm
	ld.global.nc.u32 %r138, [%rd59];
	// end inline asm
	add.s64 	%rd60, %rd54, 6144;
	// begin inline asm
	ld.global.nc.u32 %r139, [%rd60];
	// end inline asm
	add.s64 	%rd61, %rd54, 7168;
	// begin inline asm
	ld.global.nc.u32 %r140, [%rd61];
	// end inline asm
	add.s64 	%rd62, %rd54, 8192;
	// begin inline asm
	ld.global.nc.u32 %r141, [%rd62];
	// end inline asm
	add.s64 	%rd63, %rd54, 9216;
	// begin inline asm
	ld.global.nc.u32 %r142, [%rd63];
	// end inline asm
	add.s64 	%rd64, %rd54, 10240;
	// begin inline asm
	ld.global.nc.u32 %r143, [%rd64];
	// end inline asm
	add.s64 	%rd65, %rd54, 11264;
	// begin inline asm
	ld.global.nc.u32 %r144, [%rd65];
	// end inline asm
	add.s64 	%rd66, %rd54, 12288;
	// begin inline asm
	ld.global.nc.u32 %r145, [%rd66];
	// end inline asm
	add.s64 	%rd67, %rd54, 13312;
	// begin inline asm
	ld.global.nc.u32 %r146, [%rd67];
	// end inline asm
	add.s64 	%rd68, %rd54, 14336;
	// begin inline asm
	ld.global.nc.u32 %r147, [%rd68];
	// end inline asm
	add.s64 	%rd69, %rd54, 15360;
	// begin inline asm
	ld.global.nc.u32 %r148, [%rd69];
	// end inline asm
	add.s32 	%r149, %r133, %r660;
	add.s32 	%r150, %r134, %r149;
	add.s32 	%r151, %r135, %r150;
	add.s32 	%r152, %r136, %r151;
	add.s32 	%r153, %r137, %r152;
	add.s32 	%r154, %r138, %r153;
	add.s32 	%r155, %r139, %r154;
	add.s32 	%r156, %r140, %r155;
	add.s32 	%r157, %r141, %r156;
	add.s32 	%r158, %r142, %r157;
	add.s32 	%r159, %r143, %r158;
	add.s32 	%r160, %r144, %r159;
	add.s32 	%r161, %r145, %r160;
	add.s32 	%r162, %r146, %r161;
	add.s32 	%r163, %r147, %r162;
	add.s32 	%r660, %r148, %r163;
	sub.s64 	%rd71, %rd32, %rd147;
	setp.lt.u64 	%p5, %rd71, 4096;
	@%p5 bra 	$L__BB5_68;
	add.s64 	%rd147, %rd147, 4096;
	setp.le.u64 	%p6, %rd147, %rd21;
	@%p6 bra 	$L__BB5_58;
$L__BB5_60:
	setp.le.u64 	%p7, %rd32, %rd147;
	@%p7 bra 	$L__BB5_68;
	cvt.u32.u64 	%r164, %rd147;
	cvt.u32.u64 	%r165, %rd32;
	sub.s32 	%r82, %r165, %r164;
	setp.ge.s32 	%p8, %r77, %r82;
	@%p8 bra 	$L__BB5_68;
	not.b32 	%r168, %r77;
	add.s32 	%r169, %r168, %r165;
	sub.s32 	%r83, %r169, %r164;
	and.b32  	%r171, %r83, 768;
	setp.eq.s32 	%p9, %r171, 768;
	mov.u32 	%r655, %r77;
	@%p9 bra 	$L__BB5_65;
	add.s64 	%rd72, %rd147, %rd19;
	shl.b64 	%rd73, %rd72, 2;
	add.s64 	%rd148, %rd31, %rd73;
	shr.u32 	%r172, %r83, 8;
	add.s32 	%r173, %r172, 1;
	and.b32  	%r174, %r173, 3;
	neg.s32 	%r652, %r174;
	mov.u32 	%r655, %r77;
$L__BB5_64:
	.pragma "nounroll";
	// begin inline asm
	ld.global.nc.u32 %r175, [%rd148];
	// end inline asm
	add.s32 	%r660, %r175, %r660;
	add.s32 	%r655, %r655, 256;
	add.s64 	%rd148, %rd148, 1024;
	add.s32 	%r652, %r652, 1;
	setp.ne.s32 	%p10, %r652, 0;
	@%p10 bra 	$L__BB5_64;
$L__BB5_65:
	setp.lt.u32 	%p11, %r83, 768;
	@%p11 bra 	$L__BB5_68;
	cvt.u64.u32 	%rd75, %r655;
	add.s64 	%rd76, %rd147, %rd75;
	shl.b64 	%rd77, %rd76, 2;
	add.s64 	%rd149, %rd31, %rd77;
$L__BB5_67:
	// begin inline asm
	ld.global.nc.u32 %r176, [%rd149];
	// end inline asm
	add.s32 	%r180, %r176, %r660;
	add.s64 	%rd79, %rd149, 1024;
	// begin inline asm
	ld.global.nc.u32 %r177, [%rd79];
	// end inline asm
	add.s32 	%r181, %r177, %r180;
	add.s64 	%rd80, %rd149, 2048;
	// begin inline asm
	ld.global.nc.u32 %r178, [%rd80];
	// end inline asm
	add.s32 	%r182, %r178, %r181;
	add.s64 	%rd81, %rd149, 3072;
	// begin inline asm
	ld.global.nc.u32 %r179, [%rd81];
	// end inline asm
	add.s32 	%r660, %r179, %r182;
	add.s32 	%r655, %r655, 1024;
	add.s64 	%rd149, %rd149, 4096;
	setp.lt.s32 	%p12, %r655, %r82;
	@%p12 bra 	$L__BB5_67;
$L__BB5_68:
	// begin inline asm
	mov.u32 %r183, %laneid;
	// end inline asm
	mov.b32 	%r186, 1;
	mov.b32 	%r207, 31;
	mov.b32 	%r208, -1;
	// begin inline asm
	shfl.sync.down.b32 %r184, %r660, %r186, %r207, %r208;
	// end inline asm
	setp.gt.s32 	%p13, %r183, 30;
	selp.b32 	%r209, 0, %r184, %p13;
	add.s32 	%r190, %r209, %r660;
	mov.b32 	%r191, 2;
	// begin inline asm
	shfl.sync.down.b32 %r189, %r190, %r191, %r207, %r208;
	// end inline asm
	setp.gt.s32 	%p14, %r183, 29;
	selp.b32 	%r210, 0, %r189, %p14;
	add.s32 	%r195, %r190, %r210;
	mov.b32 	%r196, 4;
	// begin inline asm
	shfl.sync.down.b32 %r194, %r195, %r196, %r207, %r208;
	// end inline asm
	setp.gt.s32 	%p15, %r183, 27;
	selp.b32 	%r211, 0, %r194, %p15;
	add.s32 	%r200, %r195, %r211;
	mov.b32 	%r201, 8;
	// begin inline asm
	shfl.sync.down.b32 %r199, %r200, %r201, %r207, %r208;
	// end inline asm
	setp.gt.s32 	%p16, %r183, 23;
	selp.b32 	%r212, 0, %r199, %p16;
	add.s32 	%r205, %r200, %r212;
	mov.b32 	%r206, 16;
	// begin inline asm
	shfl.sync.down.b32 %r204, %r205, %r206, %r207, %r208;
	// end inline asm
	setp.gt.s32 	%p17, %r183, 15;
	selp.b32 	%r213, 0, %r204, %p17;
	add.s32 	%r661, %r205, %r213;
	setp.ne.s32 	%p18, %r183, 0;
	@%p18 bra 	$L__BB5_70;
	shr.u32 	%r214, %r77, 3;
	and.b32  	%r215, %r214, 124;
	mov.u32 	%r216, _ZZN3cub18CUB_300001_SM_10006detail6reduce28DeviceReduceSingleTileKernelINS2_10policy_hubIiyN4cuda3std3__44plusIiEEE10Policy1000EPiSC_yS9_iiNS7_10__identityEEEvT0_T1_T2_T3_T4_T6_E12temp_storage;
	add.s32 	%r217, %r216, %r215;
	st.shared.u32 	[%r217+8], %r661;
$L__BB5_70:
	bar.sync 	0;
	setp.ne.s32 	%p19, %r77, 0;
	@%p19 bra 	$L__BB5_72;
	ld.shared.u32 	%r218, [_ZZN3cub18CUB_300001_SM_10006detail6reduce28DeviceReduceSingleTileKernelINS2_10policy_hubIiyN4cuda3std3__44plusIiEEE10Policy1000EPiSC_yS9_iiNS7_10__identityEEEvT0_T1_T2_T3_T4_T6_E12temp_storage+12];
	add.s32 	%r219, %r218, %r661;
	ld.shared.u32 	%r220, [_ZZN3cub18CUB_300001_SM_10006detail6reduce28DeviceReduceSingleTileKernelINS2_10policy_hubIiyN4cuda3std3__44plusIiEEE10Policy1000EPiSC_yS9_iiNS7_10__identityEEEvT0_T1_T2_T3_T4_T6_E12temp_storage+16];
	add.s32 	%r221, %r219, %r220;
	ld.shared.u32 	%r222, [_ZZN3cub18CUB_300001_SM_10006detail6reduce28DeviceReduceSingleTileKernelINS2_10policy_hubIiyN4cuda3std3__44plusIiEEE10Policy1000EPiSC_yS9_iiNS7_10__identityEEEvT0_T1_T2_T3_T4_T6_E12temp_storage+20];
	add.s32 	%r223, %r221, %r222;
	ld.shared.u32 	%r224, [_ZZN3cub18CUB_300001_SM_10006detail6reduce28DeviceReduceSingleTileKernelINS2_10policy_hubIiyN4cuda3std3__44plusIiEEE10Policy1000EPiSC_yS9_iiNS7_10__identityEEEvT0_T1_T2_T3_T4_T6_E12temp_storage+24];
	add.s32 	%r225, %r223, %r224;
	ld.shared.u32 	%r226, [_ZZN3cub18CUB_300001_SM_10006detail6reduce28DeviceReduceSingleTileKernelINS2_10policy_hubIiyN4cuda3std3__44plusIiEEE10Policy1000EPiSC_yS9_iiNS7_10__identityEEEvT0_T1_T2_T3_T4_T6_E12temp_storage+28];
	add.s32 	%r227, %r225, %r226;
	ld.shared.u32 	%r228, [_ZZN3cub18CUB_300001_SM_10006detail6reduce28DeviceReduceSingleTileKernelINS2_10policy_hubIiyN4cuda3std3__44plusIiEEE10Policy1000EPiSC_yS9_iiNS7_10__identityEEEvT0_T1_T2_T3_T4_T6_E12temp_storage+32];
	add.s32 	%r229, %r227, %r228;
	ld.shared.u32 	%r230, [_ZZN3cub18CUB_300001_SM_10006detail6reduce28DeviceReduceSingleTileKernelINS2_10policy_hubIiyN4cuda3std3__44plusIiEEE10Policy1000EPiSC_yS9_iiNS7_10__identityEEEvT0_T1_T2_T3_T4_T6_E12temp_storage+36];
	add.s32 	%r661, %r229, %r230;
$L__BB5_72:
	mov.u32 	%r614, %tid.x;
	setp.ne.s32 	%p95, %r614, 0;
	@%p95 bra 	$L__BB5_74;
	add.s32 	%r615, %r661, %r102;
	st.global.u32 	[%rd1], %r615;
$L__BB5_74:
	ret;

}
	// .globl	_ZN3cub18CUB_300001_SM_10006detail6reduce18DeviceReduceKernelINS2_10policy_hubIiyN4cuda3std3__44plusIiEEE10Policy1000EPiyS9_iNS7_10__identityEEEvT0_PT3_T1_NS0_13GridEvenShareISH_EET2_T4_
.visible .entry _ZN3cub18CUB_300001_SM_10006detail6reduce18DeviceReduceKernelINS2_10policy_hubIiyN4cuda3std3__44plusIiEEE10Policy1000EPiyS9_iNS7_10__identityEEEvT0_PT3_T1_NS0_13GridEvenShareISH_EET2_T4_(
	.param .u64 .ptr .align 1 _ZN3cub18CUB_300001_SM_10006detail6reduce18DeviceReduceKernelINS2_10policy_hubIiyN4cuda3std3__44plusIiEEE10Policy1000EPiyS9_iNS7_10__identityEEEvT0_PT3_T1_NS0_13GridEvenShareISH_EET2_T4__param_0,
	.param .u64 .ptr .align 1 _ZN3cub18CUB_300001_SM_10006detail6reduce18DeviceReduceKernelINS2_10policy_hubIiyN4cuda3std3__44plusIiEEE10Policy1000EPiyS9_iNS7_10__identityEEEvT0_PT3_T1_NS0_13GridEvenShareISH_EET2_T4__param_1,
	.param .u64 _ZN3cub18CUB_300001_SM_10006detail6reduce18DeviceReduceKernelINS2_10policy_hubIiyN4cuda3std3__44plusIiEEE10Policy1000EPiyS9_iNS7_10__identityEEEvT0_PT3_T1_NS0_13GridEvenShareISH_EET2_T4__param_2,
	.param .align 8 .b8 _ZN3cub18CUB_300001_SM_10006detail6reduce18DeviceReduceKernelINS2_10policy_hubIiyN4cuda3std3__44plusIiEEE10Policy1000EPiyS9_iNS7_10__identityEEEvT0_PT3_T1_NS0_13GridEvenShareISH_EET2_T4__param_3[72],
	.param .align 1 .b8 _ZN3cub18CUB_300001_SM_10006detail6reduce18DeviceReduceKernelINS2_10policy_hubIiyN4cuda3std3__44plusIiEEE10Policy1000EPiyS9_iNS7_10__identityEEEvT0_PT3_T1_NS0_13GridEvenShareISH_EET2_T4__param_4[1],
	.param .align 1 .b8 _ZN3cub18CUB_300001_SM_10006detail6reduce18DeviceReduceKernelINS2_10policy_hubIiyN4cuda3std3__44plusIiEEE10Policy1000EPiyS9_iNS7_10__identityEEEvT0_PT3_T1_NS0_13GridEvenShareISH_EET2_T4__param_5[1]
)
.maxntid 256
{
	.reg .pred 	%p<95>;
	.reg .b32 	%r<694>;
	.reg .b64 	%rd<174>;
	// demoted variable
	.shared .align 4 .b8 _ZZN3cub18CUB_300001_SM_10006detail6reduce18DeviceReduceKernelINS2_10policy_hubIiyN4cuda3std3__44plusIiEEE10Policy1000EPiyS9_iNS7_10__identityEEEvT0_PT3_T1_NS0_13GridEvenShareISH_EET2_T4_E12temp_storage[44];
	ld.param.u64 	%rd1, [_ZN3cub18CUB_300001_SM_10006detail6reduce18DeviceReduceKernelINS2_10policy_hubIiyN4cuda3std3__44plusIiEEE10Policy1000EPiyS9_iNS7_10__identityEEEvT0_PT3_T1_NS0_13GridEvenShareISH_EET2_T4__param_3+32];
	ld.param.u64 	%rd39, [_ZN3cub18CUB_300001_SM_10006detail6reduce18DeviceReduceKernelINS2_10policy_hubIiyN4cuda3std3__44plusIiEEE10Policy1000EPiyS9_iNS7_10__identityEEEvT0_PT3_T1_NS0_13GridEvenShareISH_EET2_T4__param_0];
	ld.param.u32 	%r1, [_ZN3cub18CUB_300001_SM_10006detail6reduce18DeviceReduceKernelINS2_10policy_hubIiyN4cuda3std3__44plusIiEEE10Policy1000EPiyS9_iNS7_10__identityEEEvT0_PT3_T1_NS0_13GridEvenShareISH_EET2_T4__param_3+40];
	mov.u32 	%r2, %ctaid.x;
	shl.b32 	%r110, %r1, 12;
	cvt.s64.s32 	%rd2, %r110;
	shl.b32 	%r111, %r2, 12;
	cvt.u64.u32 	%rd3, %r111;
	and.b64  	%rd41, %rd39, 15;
	setp.ne.s64 	%p1, %rd41, 0;
	@%p1 bra 	$L__BB6_35;
	sub.s64 	%rd4, %rd1, %rd3;
	setp.gt.u64 	%p48, %rd4, 4095;
	@%p48 bra 	$L__BB6_19;
	cvt.u32.u64 	%r517, %rd3;
	cvt.u32.u64 	%r3, %rd1;
	sub.s32 	%r4, %r3, %r517;
	mov.u32 	%r5, %tid.x;
	setp.ge.s32 	%p65, %r5, %r4;
	mov.b32 	%r659, 0;
	mov.u32 	%r654, %r5;
	@%p65 bra 	$L__BB6_4;
	add.s32 	%r520, %r517, %r5;
	mul.wide.u32 	%rd146, %r520, 4;
	add.s64 	%rd145, %rd39, %rd146;
	// begin inline asm
	ld.global.nc.u32 %r659, [%rd145];
	// end inline asm
	add.s32 	%r654, %r5, 256;
$L__BB6_4:
	setp.ge.s32 	%p66, %r654, %r4;
	@%p66 bra 	$L__BB6_10;
	not.b32 	%r522, %r654;
	add.s32 	%r10, %r522, %r3;
	and.b32  	%r523, %r10, 768;
	setp.eq.s32 	%p67, %r523, 768;
	@%p67 bra 	$L__BB6_8;
	cvt.u64.u32 	%rd147, %r654;
	add.s64 	%rd148, %rd147, %rd3;
	shl.b64 	%rd149, %rd148, 2;
	add.s64 	%rd162, %rd39, %rd149;
	shr.u32 	%r524, %r10, 8;
	add.s32 	%r525, %r524, 1;
	and.b32  	%r526, %r525, 3;
	neg.s32 	%r651, %r526;
$L__BB6_7:
	.pragma "nounroll";
	// begin inline asm
	ld.global.nc.u32 %r527, [%rd162];
	// end inline asm
	add.s32 	%r659, %r527, %r659;
	add.s32 	%r654, %r654, 256;
	add.s64 	%rd162, %rd162, 1024;
	add.s32 	%r651, %r651, 1;
	setp.ne.s32 	%p68, %r651, 0;
	@%p68 bra 	$L__BB6_7;
$L__BB6_8:
	sub.s32 	%r529, %r10, %r517;
	setp.lt.u32 	%p69, %r529, 768;
	@%p69 bra 	$L__BB6_10;
$L__BB6_9:
	cvt.s64.s32 	%rd155, %r654;
	add.s64 	%rd156, %rd3, %rd155;
	shl.b64 	%rd157, %rd156, 2;
	add.s64 	%rd151, %rd39, %rd157;
	// begin inline asm
	ld.global.nc.u32 %r530, [%rd151];
	// end inline asm
	add.s32 	%r534, %r530, %r659;
	add.s64 	%rd152, %rd151, 1024;
	// begin inline asm
	ld.global.nc.u32 %r531, [%rd152];
	// end inline asm
	add.s32 	%r535, %r531, %r534;
	add.s64 	%rd153, %rd151, 2048;
	// begin inline asm
	ld.global.nc.u32 %r532, [%rd153];
	// end inline asm
	add.s32 	%r536, %r532, %r535;
	add.s64 	%rd154, %rd151, 3072;
	// begin inline asm
	ld.global.nc.u32 %r533, [%rd154];
	// end inline asm
	add.s32 	%r659, %r533, %r536;
	add.s32 	%r654, %r654, 1024;
	setp.lt.s32 	%p70, %r654, %r4;
	@%p70 bra 	$L__BB6_9;
$L__BB6_10:
	setp.lt.s32 	%p71, %r4, 256;
	@%p71 bra 	$L__BB6_15;
	// begin inline asm
	mov.u32 %r600, %laneid;
	// end inline asm
	mov.b32 	%r603, 1;
	mov.b32 	%r624, 31;
	mov.b32 	%r625, -1;
	// begin inline asm
	shfl.sync.down.b32 %r601, %r659, %r603, %r624, %r625;
	// end inline asm
	setp.gt.s32 	%p87, %r600, 30;
	selp.b32 	%r626, 0, %r601, %p87;
	add.s32 	%r607, %r626, %r659;
	mov.b32 	%r608, 2;
	// begin inline asm
	shfl.sync.down.b32 %r606, %r607, %r608, %r624, %r625;
	// end inline asm
	setp.gt.s32 	%p88, %r600, 29;
	selp.b32 	%r627, 0, %r606, %p88;
	add.s32 	%r612, %r607, %r627;
	mov.b32 	%r613, 4;
	// begin inline asm
	shfl.sync.down.b32 %r611, %r612, %r613, %r624, %r625;
	// end inline asm
	setp.gt.s32 	%p89, %r600, 27;
	selp.b32 	%r628, 0, %r611, %p89;
	add.s32 	%r617, %r612, %r628;
	mov.b32 	%r618, 8;
	// begin inline asm
	shfl.sync.down.b32 %r616, %r617, %r618, %r624, %r625;
	// end inline asm
	setp.gt.s32 	%p90, %r600, 23;
	selp.b32 	%r629, 0, %r616, %p90;
	add.s32 	%r622, %r617, %r629;
	mov.b32 	%r623, 16;
	// begin inline asm
	shfl.sync.down.b32 %r621, %r622, %r623, %r624, %r625;
	// end inline asm
	setp.gt.s32 	%p91, %r600, 15;
	selp.b32 	%r630, 0, %r621, %p91;
	add.s32 	%r693, %r622, %r630;
	setp.ne.s32 	%p92, %r600, 0;
	@%p92 bra 	$L__BB6_13;
	shr.u32 	%r631, %r5, 3;
	and.b32  	%r632, %r631, 124;
	mov.u32 	%r633, _ZZN3cub18CUB_300001_SM_10006detail6reduce18DeviceReduceKernelINS2_10policy_hubIiyN4cuda3std3__44plusIiEEE10Policy1000EPiyS9_iNS7_10__identityEEEvT0_PT3_T1_NS0_13GridEvenShareISH_EET2_T4_E12temp_storage;
	add.s32 	%r634, %r633, %r632;
	st.shared.u32 	[%r634+8], %r693;
$L__BB6_13:
	bar.sync 	0;
	setp.ne.s32 	%p93, %r5, 0;
	@%p93 bra 	$L__BB6_69;
	ld.shared.u32 	%r635, [_ZZN3cub18CUB_300001_SM_10006detail6reduce18DeviceReduceKernelINS2_10policy_hubIiyN4cuda3std3__44plusIiEEE10Policy1000EPiyS9_iNS7_10__identityEEEvT0_PT3_T1_NS0_13GridEvenShareISH_EET2_T4_E12temp_storage+12];
	add.s32 	%r636, %r635, %r693;
	ld.shared.u32 	%r637, [_ZZN3cub18CUB_300001_SM_10006detail6reduce18DeviceReduceKernelINS2_10policy_hubIiyN4cuda3std3__44plusIiEEE10Policy1000EPiyS9_iNS7_10__identityEEEvT0_PT3_T1_NS0_13GridEvenShareISH_EET2_T4_E12temp_storage+16];
	add.s32 	%r638, %r636, %r637;
	ld.shared.u32 	%r639, [_ZZN3cub18CUB_300001_SM_10006detail6reduce18DeviceReduceKernelINS2_10policy_hubIiyN4cuda3std3__44plusIiEEE10Policy1000EPiyS9_iNS7_10__identityEEEvT0_PT3_T1_NS0_13GridEvenShareISH_EET2_T4_E12temp_storage+20];
	add.s32 	%r640, %r638, %r639;
	ld.shared.u32 	%r641, [_ZZN3cub18CUB_300001_SM_10006detail6reduce18DeviceReduceKernelINS2_10policy_hubIiyN4cuda3std3__44plusIiEEE10Policy1000EPiyS9_iNS7_10__identityEEEvT0_PT3_T1_NS0_13GridEvenShareISH_EET2_T4_E12temp_storage+24];
	add.s32 	%r642, %r640, %r641;
	ld.shared.u32 	%r643, [_ZZN3cub18CUB_300001_SM_10006detail6reduce18DeviceReduceKernelINS2_10policy_hubIiyN4cuda3std3__44plusIiEEE10Policy1000EPiyS9_iNS7_10__identityEEEvT0_PT3_T1_NS0_13GridEvenShareISH_EET2_T4_E12temp_storage+28];
	add.s32 	%r644, %r642, %r643;
	ld.shared.u32 	%r645, [_ZZN3cub18CUB_300001_SM_10006detail6reduce18DeviceReduceKernelINS2_10policy_hubIiyN4cuda3std3__44plusIiEEE10Policy1000EPiyS9_iNS7_10__identityEEEvT0_PT3_T1_NS0_13GridEvenShareISH_EET2_T4_E12temp_storage+32];
	add.s32 	%r646, %r644, %r645;
	ld.shared.u32 	%r647, [_ZZN3cub18CUB_300001_SM_10006detail6reduce18DeviceReduceKernelINS2_10policy_hubIiyN4cuda3std3__44plusIiEEE10Policy1000EPiyS9_iNS7_10__identityEEEvT0_PT3_T1_NS0_13GridEvenShareISH_EET2_T4_E12temp_storage+36];
	add.s32 	%r693, %r646, %r647;
	bra.uni 	$L__BB6_69;
$L__BB6_15:
	// begin inline asm
	mov.u32 %r537, %laneid;
	// end inline asm
	and.b32  	%r563, %r5, 992;
	add.s32 	%r564, %r563, 32;
	setp.gt.s32 	%p72, %r564, %r4;
	not.b32 	%r565, %r563;
	add.s32 	%r566, %r4, %r565;
	selp.b32 	%r561, %r566, 31, %p72;
	mov.b32 	%r540, 1;
	mov.b32 	%r562, -1;
	// begin inline asm
	shfl.sync.down.b32 %r538, %r659, %r540, %r561, %r562;
	// end inline asm
	setp.lt.s32 	%p73, %r537, %r561;
	selp.b32 	%r567, %r538, 0, %p73;
	add.s32 	%r544, %r567, %r659;
	mov.b32 	%r545, 2;
	// begin inline asm
	shfl.sync.down.b32 %r543, %r544, %r545, %r561, %r562;
	// end inline asm
	add.s32 	%r568, %r537, 2;
	setp.gt.s32 	%p74, %r568, %r561;
	selp.b32 	%r569, 0, %r543, %p74;
	add.s32 	%r549, %r544, %r569;
	mov.b32 	%r550, 4;
	// begin inline asm
	shfl.sync.down.b32 %r548, %r549, %r550, %r561, %r562;
	// end inline asm
	add.s32 	%r570, %r537, 4;
	setp.gt.s32 	%p75, %r570, %r561;
	selp.b32 	%r571, 0, %r548, %p75;
	add.s32 	%r554, %r549, %r571;
	mov.b32 	%r555, 8;
	// begin inline asm
	shfl.sync.down.b32 %r553, %r554, %r555, %r561, %r562;
	// end inline asm
	add.s32 	%r572, %r537, 8;
	setp.gt.s32 	%p76, %r572, %r561;
	selp.b32 	%r573, 0, %r553, %p76;
	add.s32 	%r559, %r554, %r573;
	mov.b32 	%r560, 16;
	// begin inline asm
	shfl.sync.down.b32 %r558, %r559, %r560, %r561, %r562;
	// end inline asm
	add.s32 	%r574, %r537, 16;
	setp.gt.s32 	%p77, %r574, %r561;
	selp.b32 	%r575, 0, %r558, %p77;
	add.s32 	%r693, %r559, %r575;
	setp.ne.s32 	%p78, %r537, 0;
	@%p78 bra 	$L__BB6_17;
	shr.u32 	%r576, %r5, 3;
	and.b32  	%r577, %r576, 124;
	mov.u32 	%r578, _ZZN3cub18CUB_300001_SM_10006detail6reduce18DeviceReduceKernelINS2_10policy_hubIiyN4cuda3std3__44plusIiEEE10Policy1000EPiyS9_iNS7_10__identityEEEvT0_PT3_T1_NS0_13GridEvenShareISH_EET2_T4_E12temp_storage;
	add.s32 	%r579, %r578, %r577;
	st.shared.u32 	[%r579+8], %r693;
$L__BB6_17:
	bar.sync 	0;
	setp.ne.s32 	%p79, %r5, 0;
	@%p79 bra 	$L__BB6_69;
	setp.gt.s32 	%p80, %r4, 32;
	ld.shared.u32 	%r580, [_ZZN3cub18CUB_300001_SM_10006detail6reduce18DeviceReduceKernelINS2_10policy_hubIiyN4cuda3std3__44plusIiEEE10Policy1000EPiyS9_iNS7_10__identityEEEvT0_PT3_T1_NS0_13GridEvenShareISH_EET2_T4_E12temp_storage+12];
	selp.b32 	%r581, %r580, 0, %p80;
	add.s32 	%r582, %r581, %r693;
	setp.gt.s32 	%p81, %r4, 64;
	ld.shared.u32 	%r583, [_ZZN3cub18CUB_300001_SM_10006detail6reduce18DeviceReduceKernelINS2_10policy_hubIiyN4cuda3std3__44plusIiEEE10Policy1000EPiyS9_iNS7_10__identityEEEvT0_PT3_T1_NS0_13GridEvenShareISH_EET2_T4_E12temp_storage+16];
	selp.b32 	%r584, %r583, 0, %p81;
	add.s32 	%r585, %r582, %r584;
	setp.gt.s32 	%p82, %r4, 96;
	ld.shared.u32 	%r586, [_ZZN3cub18CUB_300001_SM_10006detail6reduce18DeviceReduceKernelINS2_10policy_hubIiyN4cuda3std3__44plusIiEEE10Policy1000EPiyS9_iNS7_10__identityEEEvT0_PT3_T1_NS0_13GridEvenShareISH_EET2_T4_E12temp_storage+20];
	selp.b32 	%r587, %r586, 0, %p82;
	add.s32 	%r588, %r585, %r587;
	setp.gt.s32 	%p83, %r4, 128;
	ld.shared.u32 	%r589, [_ZZN3cub18CUB_300001_SM_10006detail6reduce18DeviceReduceKernelINS2_10policy_hubIiyN4cuda3std3__44plusIiEEE10Policy1000EPiyS9_iNS7_10__identityEEEvT0_PT3_T1_NS0_13GridEvenShareISH_EET2_T4_E12temp_storage+24];
	selp.b32 	%r590, %r589, 0, %p83;
	add.s32 	%r591, %r588, %r590;
	setp.gt.s32 	%p84, %r4, 160;
	ld.shared.u32 	%r592, [_ZZN3cub18CUB_300001_SM_10006detail6reduce18DeviceReduceKernelINS2_10policy_hubIiyN4cuda3std3__44plusIiEEE10Policy1000EPiyS9_iNS7_10__identityEEEvT0_PT3_T1_NS0_13GridEvenShareISH_EET2_T4_E12temp_storage+28];
	selp.b32 	%r593, %r592, 0, %p84;
	add.s32 	%r594, %r591, %r593;
	setp.gt.s32 	%p85, %r4, 192;
	ld.shared.u32 	%r595, [_ZZN3cub18CUB_300001_SM_10006detail6reduce18DeviceReduceKernelINS2_10policy_hubIiyN4cuda3std3__44plusIiEEE10Policy1000EPiyS9_iNS7_10__identityEEEvT0_PT3_T1_NS0_13GridEvenShareISH_EET2_T4_E12temp_storage+32];
	selp.b32 	%r596, %r595, 0, %p85;
	add.s32 	%r597, %r594, %r596;
	setp.gt.s32 	%p86, %r4, 224;
	ld.shared.u32 	%r598, [_ZZN3cub18CUB_300001_SM_10006detail6reduce18DeviceReduceKernelINS2_10policy_hubIiyN4cuda3std3__44plusIiEEE10Policy1000EPiyS9_iNS7_10__identityEEEvT0_PT3_T1_NS0_13GridEvenShareISH_EET2_T4_E12temp_storage+36];
	selp.b32 	%r599, %r598, 0, %p86;
	add.s32 	%r693, %r597, %r599;
	bra.uni 	$L__BB6_69;
$L__BB6_19:
	cvt.u32.u64 	%r379, %rd3;
	mov.u32 	%r30, %tid.x;
	shl.b32 	%r380, %r30, 2;
	add.s32 	%r381, %r379, %r380;
	mul.wide.u32 	%rd115, %r381, 4;
	add.s64 	%rd105, %rd39, %rd115;
	// begin inline asm
	ld.global.nc.v2.u64 {%rd103, %rd104}, [%rd105];
	// end inline asm
	mov.b64 	{%r382, %r383}, %rd104;
	mov.b64 	{%r384, %r385}, %rd103;
	add.s64 	%rd108, %rd105, 4096;
	// begin inline asm
	ld.global.nc.v2.u64 {%rd106, %rd107}, [%rd108];
	// end inline asm
	mov.b64 	{%r386, %r387}, %rd107;
	mov.b64 	{%r388, %r389}, %rd106;
	add.s64 	%rd111, %rd105, 8192;
	// begin inline asm
	ld.global.nc.v2.u64 {%rd109, %rd110}, [%rd111];
	// end inline asm
	mov.b64 	{%r390, %r391}, %rd110;
	mov.b64 	{%r392, %r393}, %rd109;
	add.s64 	%rd114, %rd105, 12288;
	// begin inline asm
	ld.global.nc.v2.u64 {%rd112, %rd113}, [%rd114];
	// end inline asm
	mov.b64 	{%r394, %r395}, %rd113;
	mov.b64 	{%r396, %r397}, %rd112;
	add.s32 	%r398, %r385, %r384;
	add.s32 	%r399, %r382, %r398;
	add.s32 	%r400, %r383, %r399;
	add.s32 	%r401, %r388, %r400;
	add.s32 	%r402, %r389, %r401;
	add.s32 	%r403, %r386, %r402;
	add.s32 	%r404, %r387, %r403;
	add.s32 	%r405, %r392, %r404;
	add.s32 	%r406, %r393, %r405;
	add.s32 	%r407, %r390, %r406;
	add.s32 	%r408, %r391, %r407;
	add.s32 	%r409, %r396, %r408;
	add.s32 	%r410, %r397, %r409;
	add.s32 	%r411, %r394, %r410;
	add.s32 	%r670, %r395, %r411;
	setp.lt.u64 	%p49, %rd4, %rd2;
	@%p49 bra 	$L__BB6_31;
	add.s64 	%rd164, %rd2, %rd3;
	cvt.u64.u32 	%rd116, %r30;
	add.s64 	%rd117, %rd164, %rd116;
	shl.b64 	%rd118, %rd117, 2;
	add.s64 	%rd163, %rd39, %rd118;
	mov.b32 	%r660, 0;
$L__BB6_21:
	add.s64 	%rd3, %rd3, %rd2;
	add.s64 	%rd119, %rd1, -4096;
	setp.gt.u64 	%p50, %rd3, %rd119;
	@%p50 bra 	$L__BB6_23;
	cvt.u64.u32 	%rd132, %r380;
	add.s64 	%rd133, %rd3, %rd132;
	shl.b64 	%rd134, %rd133, 2;
	add.s64 	%rd122, %rd39, %rd134;
	// begin inline asm
	ld.global.nc.v2.u64 {%rd120, %rd121}, [%rd122];
	// end inline asm
	mov.b64 	{%r414, %r415}, %rd121;
	mov.b64 	{%r416, %r417}, %rd120;
	add.s64 	%rd125, %rd122, 4096;
	// begin inline asm
	ld.global.nc.v2.u64 {%rd123, %rd124}, [%rd125];
	// end inline asm
	mov.b64 	{%r418, %r419}, %rd124;
	mov.b64 	{%r420, %r421}, %rd123;
	add.s64 	%rd128, %rd122, 8192;
	// begin inline asm
	ld.global.nc.v2.u64 {%rd126, %rd127}, [%rd128];
	// end inline asm
	mov.b64 	{%r422, %r423}, %rd127;
	mov.b64 	{%r424, %r425}, %rd126;
	add.s64 	%rd131, %rd122, 12288;
	// begin inline asm
	ld.global.nc.v2.u64 {%rd129, %rd130}, [%rd131];
	// end inline asm
	mov.b64 	{%r426, %r427}, %rd130;
	mov.b64 	{%r428, %r429}, %rd129;
	add.s32 	%r430, %r416, %r670;
	add.s32 	%r431, %r417, %r430;
	add.s32 	%r432, %r414, %r431;
	add.s32 	%r433, %r415, %r432;
	add.s32 	%r434, %r420, %r433;
	add.s32 	%r435, %r421, %r434;
	add.s32 	%r436, %r418, %r435;
	add.s32 	%r437, %r419, %r436;
	add.s32 	%r438, %r424, %r437;
	add.s32 	%r439, %r425, %r438;
	add.s32 	%r440, %r422, %r439;
	add.s32 	%r441, %r423, %r440;
	add.s32 	%r442, %r428, %r441;
	add.s32 	%r443, %r429, %r442;
	add.s32 	%r444, %r426, %r443;
	add.s32 	%r670, %r427, %r444;
	sub.s64 	%rd135, %rd1, %rd3;
	setp.lt.u64 	%p51, %rd135, %rd2;
	add.s32 	%r660, %r660, 1;
	add.s64 	%rd164, %rd164, %rd2;
	shl.b64 	%rd136, %rd2, 2;
	add.s64 	%rd163, %rd163, %rd136;
	@%p51 bra 	$L__BB6_31;
	bra.uni 	$L__BB6_21;
$L__BB6_23:
	setp.le.u64 	%p52, %rd1, %rd3;
	@%p52 bra 	$L__BB6_31;
	cvt.u32.u64 	%r445, %rd3;
	cvt.u32.u64 	%r446, %rd1;
	sub.s32 	%r36, %r446, %r445;
	setp.ge.s32 	%p53, %r30, %r36;
	@%p53 bra 	$L__BB6_31;
	cvt.u32.u64 	%r449, %rd2;
	not.b32 	%r451, %r30;
	add.s32 	%r452, %r451, %r446;
	add.s32 	%r453, %r449, %r379;
	sub.s32 	%r454, %r452, %r453;
	mul.lo.s32 	%r455, %r1, %r660;
	shl.b32 	%r456, %r455, 12;
	sub.s32 	%r37, %r454, %r456;
	shr.u32 	%r457, %r452, 8;
	add.s32 	%r38, %r457, 1;
	and.b32  	%r458, %r452, 768;
	setp.eq.s32 	%p54, %r458, 768;
	mov.u32 	%r665, %r30;
	@%p54 bra 	$L__BB6_28;
	and.b32  	%r459, %r38, 3;
	neg.s32 	%r662, %r459;
	mov.u32 	%r665, %r30;
$L__BB6_27:
	.pragma "nounroll";
	// begin inline asm
	ld.global.nc.u32 %r460, [%rd163];
	// end inline asm
	add.s32 	%r670, %r460, %r670;
	add.s32 	%r665, %r665, 256;
	add.s64 	%rd163, %rd163, 1024;
	add.s32 	%r662, %r662, 1;
	setp.ne.s32 	%p55, %r662, 0;
	@%p55 bra 	$L__BB6_27;
$L__BB6_28:
	setp.lt.u32 	%p56, %r37, 768;
	@%p56 bra 	$L__BB6_31;
	cvt.u64.u32 	%rd138, %r665;
	add.s64 	%rd139, %rd138, %rd164;
	shl.b64 	%rd140, %rd139, 2;
	add.s64 	%rd167, %rd39, %rd140;
$L__BB6_30:
	// begin inline asm
	ld.global.nc.u32 %r461, [%rd167];
	// end inline asm
	add.s32 	%r465, %r461, %r670;
	add.s64 	%rd142, %rd167, 1024;
	// begin inline asm
	ld.global.nc.u32 %r462, [%rd142];
	// end inline asm
	add.s32 	%r466, %r462, %r465;
	add.s64 	%rd143, %rd167, 2048;
	// begin inline asm
	ld.global.nc.u32 %r463, [%rd143];
	// end inline asm
	add.s32 	%r467, %r463, %r466;
	add.s64 	%rd144, %rd167, 3072;
	// begin inline asm
	ld.global.nc.u32 %r464, [%rd144];
	// end inline asm
	add.s32 	%r670, %r464, %r467;
	add.s32 	%r665, %r665, 1024;
	add.s64 	%rd167, %rd167, 4096;
	setp.lt.s32 	%p57, %r665, %r36;
	@%p57 bra 	$L__BB6_30;
$L__BB6_31:
	// begin inline asm
	mov.u32 %r468, %laneid;
	// end inline asm
	mov.b32 	%r471, 1;
	mov.b32 	%r492, 31;
	mov.b32 	%r493, -1;
	// begin inline asm
	shfl.sync.down.b32 %r469, %r670, %r471, %r492, %r493;
	// end inline asm
	setp.gt.s32 	%p58, %r468, 30;
	selp.b32 	%r494, 0, %r469, %p58;
	add.s32 	%r475, %r494, %r670;
	mov.b32 	%r476, 2;
	// begin inline asm
	shfl.sync.down.b32 %r474, %r475, %r476, %r492, %r493;
	// end inline asm
	setp.gt.s32 	%p59, %r468, 29;
	selp.b32 	%r495, 0, %r474, %p59;
	add.s32 	%r480, %r475, %r495;
	mov.b32 	%r481, 4;
	// begin inline asm
	shfl.sync.down.b32 %r479, %r480, %r481, %r492, %r493;
	// end inline asm
	setp.gt.s32 	%p60, %r468, 27;
	selp.b32 	%r496, 0, %r479, %p60;
	add.s32 	%r485, %r480, %r496;
	mov.b32 	%r486, 8;
	// begin inline asm
	shfl.sync.down.b32 %r484, %r485, %r486, %r492, %r493;
	// end inline asm
	setp.gt.s32 	%p61, %r468, 23;
	selp.b32 	%r497, 0, %r484, %p61;
	add.s32 	%r490, %r485, %r497;
	mov.b32 	%r491, 16;
	// begin inline asm
	shfl.sync.down.b32 %r489, %r490, %r491, %r492, %r493;
	// end inline asm
	setp.gt.s32 	%p62, %r468, 15;
	selp.b32 	%r498, 0, %r489, %p62;
	add.s32 	%r693, %r490, %r498;
	setp.ne.s32 	%p63, %r468, 0;
	@%p63 bra 	$L__BB6_33;
	shr.u32 	%r499, %r30, 3;
	and.b32  	%r500, %r499, 124;
	mov.u32 	%r501, _ZZN3cub18CUB_300001_SM_10006detail6reduce18DeviceReduceKernelINS2_10policy_hubIiyN4cuda3std3__44plusIiEEE10Policy1000EPiyS9_iNS7_10__identityEEEvT0_PT3_T1_NS0_13GridEvenShareISH_EET2_T4_E12temp_storage;
	add.s32 	%r502, %r501, %r500;
	st.shared.u32 	[%r502+8], %r693;
$L__BB6_33:
	bar.sync 	0;
	setp.ne.s32 	%p64, %r30, 0;
	@%p64 bra 	$L__BB6_69;
	ld.shared.u32 	%r503, [_ZZN3cub18CUB_300001_SM_10006detail6reduce18DeviceReduceKernelINS2_10policy_hubIiyN4cuda3std3__44plusIiEEE10Policy1000EPiyS9_iNS7_10__identityEEEvT0_PT3_T1_NS0_13GridEvenShareISH_EET2_T4_E12temp_storage+12];
	add.s32 	%r504, %r503, %r693;
	ld.shared.u32 	%r505, [_ZZN3cub18CUB_300001_SM_10006detail6reduce18DeviceReduceKernelINS2_10policy_hubIiyN4cuda3std3__44plusIiEEE10Policy1000EPiyS9_iNS7_10__identityEEEvT0_PT3_T1_NS0_13GridEvenShareISH_EET2_T4_E12temp_storage+16];
	add.s32 	%r506, %r504, %r505;
	ld.shared.u32 	%r507, [_ZZN3cub18CUB_300001_SM_10006detail6reduce18DeviceReduceKernelINS2_10policy_hubIiyN4cuda3std3__44plusIiEEE10Policy1000EPiyS9_iNS7_10__identityEEEvT0_PT3_T1_NS0_13GridEvenShareISH_EET2_T4_E12temp_storage+20];
	add.s32 	%r508, %r506, %r507;
	ld.shared.u32 	%r509, [_ZZN3cub18CUB_300001_SM_10006detail6reduce18DeviceReduceKernelINS2_10policy_hubIiyN4cuda3std3__44plusIiEEE10Policy1000EPiyS9_iNS7_10__identityEEEvT0_PT3_T1_NS0_13GridEvenShareISH_EET2_T4_E12temp_storage+24];
	add.s32 	%r510, %r508, %r509;
	ld.shared.u32 	%r511, [_ZZN3cub18CUB_300001_SM_10006detail6reduce18DeviceReduceKernelINS2_10policy_hubIiyN4cuda3std3__44plusIiEEE10Policy1000EPiyS9_iNS7_10__identityEEEvT0_PT3_T1_NS0_13GridEvenShareISH_EET2_T4_E12temp_storage+28];
	add.s32 	%r512, %r510, %r511;
	ld.shared.u32 	%r513, [_ZZN3cub18CUB_300001_SM_10006detail6reduce18DeviceReduceKernelINS2_10policy_hubIiyN4cuda3std3__44plusIiEEE10Policy1000EPiyS9_iNS7_10__identityEEEvT0_PT3_T1_NS0_13GridEvenShareISH_EET2_T4_E12temp_storage+32];
	add.s32 	%r514, %r512, %r513;
	ld.shared.u32 	%r515, [_ZZN3cub18CUB_300001_SM_10006detail6reduce18DeviceReduceKernelINS2_10policy_hubIiyN4cuda3std3__44plusIiEEE10Policy1000EPiyS9_iNS7_10__identityEEEvT0_PT3_T1_NS0_13GridEvenShareISH_EET2_T4_E12temp_storage+36];
	add.s32 	%r693, %r514, %r515;
	bra.uni 	$L__BB6_69;
$L__BB6_35:
	sub.s64 	%rd21, %rd1, %rd3;
	setp.gt.u64 	%p2, %rd21, 4095;
	@%p2 bra 	$L__BB6_53;
	cvt.u32.u64 	%r248, %rd3;
	cvt.u32.u64 	%r56, %rd1;
	sub.s32 	%r57, %r56, %r248;
	mov.u32 	%r58, %tid.x;
	setp.ge.s32 	%p19, %r58, %r57;
	mov.b32 	%r681, 0;
	mov.u32 	%r676, %r58;
	@%p19 bra 	$L__BB6_38;
	add.s32 	%r251, %r248, %r58;
	mul.wide.u32 	%rd91, %r251, 4;
	add.s64 	%rd90, %rd39, %rd91;
	// begin inline asm
	ld.global.nc.u32 %r681, [%rd90];
	// end inline asm
	add.s32 	%r676, %r58, 256;
$L__BB6_38:
	setp.ge.s32 	%p20, %r676, %r57;
	@%p20 bra 	$L__BB6_44;
	not.b32 	%r253, %r676;
	add.s32 	%r63, %r253, %r56;
	and.b32  	%r254, %r63, 768;
	setp.eq.s32 	%p21, %r254, 768;
	@%p21 bra 	$L__BB6_42;
	cvt.u64.u32 	%rd92, %r676;
	add.s64 	%rd93, %rd92, %rd3;
	shl.b64 	%rd94, %rd93, 2;
	add.s64 	%rd168, %rd39, %rd94;
	shr.u32 	%r255, %r63, 8;
	add.s32 	%r256, %r255, 1;
	and.b32  	%r257, %r256, 3;
	neg.s32 	%r673, %r257;
$L__BB6_41:
	.pragma "nounroll";
	// begin inline asm
	ld.global.nc.u32 %r258, [%rd168];
	// end inline asm
	add.s32 	%r681, %r258, %r681;
	add.s32 	%r676, %r676, 256;
	add.s64 	%rd168, %rd168, 1024;
	add.s32 	%r673, %r673, 1;
	setp.ne.s32 	%p22, %r673, 0;
	@%p22 bra 	$L__BB6_41;
$L__BB6_42:
	sub.s32 	%r260, %r63, %r248;
	setp.lt.u32 	%p23, %r260, 768;
	@%p23 bra 	$L__BB6_44;
$L__BB6_43:
	cvt.s64.s32 	%rd100, %r676;
	add.s64 	%rd101, %rd3, %rd100;
	shl.b64 	%rd102, %rd101, 2;
	add.s64 	%rd96, %rd39, %rd102;
	// begin inline asm
	ld.global.nc.u32 %r261, [%rd96];
	// end inline asm
	add.s32 	%r265, %r261, %r681;
	add.s64 	%rd97, %rd96, 1024;
	// begin inline asm
	ld.global.nc.u32 %r262, [%rd97];
	// end inline asm
	add.s32 	%r266, %r262, %r265;
	add.s64 	%rd98, %rd96, 2048;
	// begin inline asm
	ld.global.nc.u32 %r263, [%rd98];
	// end inline asm
	add.s32 	%r267, %r263, %r266;
	add.s64 	%rd99, %rd96, 3072;
	// begin inline asm
	ld.global.nc.u32 %r264, [%rd99];
	// end inline asm
	add.s32 	%r681, %r264, %r267;
	add.s32 	%r676, %r676, 1024;
	setp.lt.s32 	%p24, %r676, %r57;
	@%p24 bra 	$L__BB6_43;
$L__BB6_44:
	setp.lt.s32 	%p25, %r57, 256;
	@%p25 bra 	$L__BB6_49;
	// begin inline asm
	mov.u32 %r331, %laneid;
	// end inline asm
	mov.b32 	%r334, 1;
	mov.b32 	%r355, 31;
	mov.b32 	%r356, -1;
	// begin inline asm
	shfl.sync.down.b32 %r332, %r681, %r334, %r355, %r356;
	// end inline asm
	setp.gt.s32 	%p41, %r331, 30;
	selp.b32 	%r357, 0, %r332, %p41;
	add.s32 	%r338, %r357, %r681;
	mov.b32 	%r339, 2;
	// begin inline asm
	shfl.sync.down.b32 %r337, %r338, %r339, %r355, %r356;
	// end inline asm
	setp.gt.s32 	%p42, %r331, 29;
	selp.b32 	%r358, 0, %r337, %p42;
	add.s32 	%r343, %r338, %r358;
	mov.b32 	%r344, 4;
	// begin inline asm
	shfl.sync.down.b32 %r342, %r343, %r344, %r355, %r356;
	// end inline asm
	setp.gt.s32 	%p43, %r331, 27;
	selp.b32 	%r359, 0, %r342, %p43;
	add.s32 	%r348, %r343, %r359;
	mov.b32 	%r349, 8;
	// begin inline asm
	shfl.sync.down.b32 %r347, %r348, %r349, %r355, %r356;
	// end inline asm
	setp.gt.s32 	%p44, %r331, 23;
	selp.b32 	%r360, 0, %r347, %p44;
	add.s32 	%r353, %r348, %r360;
	mov.b32 	%r354, 16;
	// begin inline asm
	shfl.sync.down.b32 %r352, %r353, %r354, %r355, %r356;
	// end inline asm
	setp.gt.s32 	%p45, %r331, 15;
	selp.b32 	%r361, 0, %r352, %p45;
	add.s32 	%r693, %r353, %r361;
	setp.ne.s32 	%p46, %r331, 0;
	@%p46 bra 	$L__BB6_47;
	shr.u32 	%r362, %r58, 3;
	and.b32  	%r363, %r362, 124;
	mov.u32 	%r364, _ZZN3cub18CUB_300001_SM_10006detail6reduce18DeviceReduceKernelINS2_10policy_hubIiyN4cuda3std3__44plusIiEEE10Policy1000EPiyS9_iNS7_10__identityEEEvT0_PT3_T1_NS0_13GridEvenShareISH_EET2_T4_E12temp_storage;
	add.s32 	%r365, %r364, %r363;
	st.shared.u32 	[%r365+8], %r693;
$L__BB6_47:
	bar.sync 	0;
	setp.ne.s32 	%p47, %r58, 0;
	@%p47 bra 	$L__BB6_69;
	ld.shared.u32 	%r366, [_ZZN3cub18CUB_300001_SM_10006detail6reduce18DeviceReduceKernelINS2_10policy_hubIiyN4cuda3std3__44plusIiEEE10Policy1000EPiyS9_iNS7_10__identityEEEvT0_PT3_T1_NS0_13GridEvenShareISH_EET2_T4_E12temp_storage+12];
	add.s32 	%r367, %r366, %r693;
	ld.shared.u32 	%r368, [_ZZN3cub18CUB_300001_SM_10006detail6reduce18DeviceReduceKernelINS2_10policy_hubIiyN4cuda3std3__44plusIiEEE10Policy1000EPiyS9_iNS7_10__identityEEEvT0_PT3_T1_NS0_13GridEvenShareISH_EET2_T4_E12temp_storage+16];
	add.s32 	%r369, %r367, %r368;
	ld.shared.u32 	%r370, [_ZZN3cub18CUB_300001_SM_10006detail6reduce18DeviceReduceKernelINS2_10policy_hubIiyN4cuda3std3__44plusIiEEE10Policy1000EPiyS9_iNS7_10__identityEEEvT0_PT3_T1_NS0_13GridEvenShareISH_EET2_T4_E12temp_storage+20];
	add.s32 	%r371, %r369, %r370;
	ld.shared.u32 	%r372, [_ZZN3cub18CUB_300001_SM_10006detail6reduce18DeviceReduceKernelINS2_10policy_hubIiyN4cuda3std3__44plusIiEEE10Policy1000EPiyS9_iNS7_10__identityEEEvT0_PT3_T1_NS0_13GridEvenShareISH_EET2_T4_E12temp_storage+24];
	add.s32 	%r373, %r371, %r372;
	ld.shared.u32 	%r374, [_ZZN3cub18CUB_300001_SM_10006detail6reduce18DeviceReduceKernelINS2_10policy_hubIiyN4cuda3std3__44plusIiEEE10Policy1000EPiyS9_iNS7_10__identityEEEvT0_PT3_T1_NS0_13GridEvenShareISH_EET2_T4_E12temp_storage+28];
	add.s32 	%r375, %r373, %r374;
	ld.shared.u32 	%r376, [_ZZN3cub18CUB_300001_SM_10006detail6reduce18DeviceReduceKernelINS2_10policy_hubIiyN4cuda3std3__44plusIiEEE10Policy1000EPiyS9_iNS7_10__identityEEEvT0_PT3_T1_NS0_13GridEvenShareISH_EET2_T4_E12temp_storage+32];
	add.s32 	%r377, %r375, %r376;
	ld.shared.u32 	%r378, [_ZZN3cub18CUB_300001_SM_10006detail6reduce18DeviceReduceKernelINS2_10policy_hubIiyN4cuda3std3__44plusIiEEE10Policy1000EPiyS9_iNS7_10__identityEEEvT0_PT3_T1_NS0_13GridEvenShareISH_EET2_T4_E12temp_storage+36];
	add.s32 	%r693, %r377, %r378;
	bra.uni 	$L__BB6_69;
$L__BB6_49:
	// begin inline asm
	mov.u32 %r268, %laneid;
	// end inline asm
	and.b32  	%r294, %r58, 992;
	add.s32 	%r295, %r294, 32;
	setp.gt.s32 	%p26, %r295, %r57;
	not.b32 	%r296, %r294;
	add.s32 	%r297, %r57, %r296;
	selp.b32 	%r292, %r297, 31, %p26;
	mov.b32 	%r271, 1;
	mov.b32 	%r293, -1;
	// begin inline asm
	shfl.sync.down.b32 %r269, %r681, %r271, %r292, %r293;
	// end inline asm
	setp.lt.s32 	%p27, %r268, %r292;
	selp.b32 	%r298, %r269, 0, %p27;
	add.s32 	%r275, %r298, %r681;
	mov.b32 	%r276, 2;
	// begin inline asm
	shfl.sync.down.b32 %r274, %r275, %r276, %r292, %r293;
	// end inline asm
	add.s32 	%r299, %r268, 2;
	setp.gt.s32 	%p28, %r299, %r292;
	selp.b32 	%r300, 0, %r274, %p28;
	add.s32 	%r280, %r275, %r300;
	mov.b32 	%r281, 4;
	// begin inline asm
	shfl.sync.down.b32 %r279, %r280, %r281, %r292, %r293;
	// end inline asm
	add.s32 	%r301, %r268, 4;
	setp.gt.s32 	%p29, %r301, %r292;
	selp.b32 	%r302, 0, %r279, %p29;
	add.s32 	%r285, %r280, %r302;
	mov.b32 	%r286, 8;
	// begin inline asm
	shfl.sync.down.b32 %r284, %r285, %r286, %r292, %r293;
	// end inline asm
	add.s32 	%r303, %r268, 8;
	setp.gt.s32 	%p30, %r303, %r292;
	selp.b32 	%r304, 0, %r284, %p30;
	add.s32 	%r290, %r285, %r304;
	mov.b32 	%r291, 16;
	// begin inline asm
	shfl.sync.down.b32 %r289, %r290, %r291, %r292, %r293;
	// end inline asm
	add.s32 	%r305, %r268, 16;
	setp.gt.s32 	%p31, %r305, %r292;
	selp.b32 	%r306, 0, %r289, %p31;
	add.s32 	%r693, %r290, %r306;
	setp.ne.s32 	%p32, %r268, 0;
	@%p32 bra 	$L__BB6_51;
	shr.u32 	%r307, %r58, 3;
	and.b32  	%r308, %r307, 124;
	mov.u32 	%r309, _ZZN3cub18CUB_300001_SM_10006detail6reduce18DeviceReduceKernelINS2_10policy_hubIiyN4cuda3std3__44plusIiEEE10Policy1000EPiyS9_iNS7_10__identityEEEvT0_PT3_T1_NS0_13GridEvenShareISH_EET2_T4_E12temp_storage;
	add.s32 	%r310, %r309, %r308;
	st.shared.u32 	[%r310+8], %r693;
$L__BB6_51:
	bar.sync 	0;
	setp.ne.s32 	%p33, %r58, 0;
	@%p33 bra 	$L__BB6_69;
	setp.gt.s32 	%p34, %r57, 32;
	ld.shared.u32 	%r311, [_ZZN3cub18CUB_300001_SM_10006detail6reduce18DeviceReduceKernelINS2_10policy_hubIiyN4cuda3std3__44plusIiEEE10Policy1000EPiyS9_iNS7_10__identityEEEvT0_PT3_T1_NS0_13GridEvenShareISH_EET2_T4_E12temp_storage+12];
	selp.b32 	%r312, %r311, 0, %p34;
	add.s32 	%r313, %r312, %r693;
	setp.gt.s32 	%p35, %r57, 64;
	ld.shared.u32 	%r314, [_ZZN3cub18CUB_300001_SM_10006detail6reduce18DeviceReduceKernelINS2_10policy_hubIiyN4cuda3std3__44plusIiEEE10Policy1000EPiyS9_iNS7_10__identityEEEvT0_PT3_T1_NS0_13GridEvenShareISH_EET2_T4_E12temp_storage+16];
	selp.b32 	%r315, %r314, 0, %p35;
	add.s32 	%r316, %r313, %r315;
	setp.gt.s32 	%p36, %r57, 96;
	ld.shared.u32 	%r317, [_ZZN3cub18CUB_300001_SM_10006detail6reduce18DeviceReduceKernelINS2_10policy_hubIiyN4cuda3std3__44plusIiEEE10Policy1000EPiyS9_iNS7_10__identityEEEvT0_PT3_T1_NS0_13GridEvenShareISH_EET2_T4_E12temp_storage+20];
	selp.b32 	%r318, %r317, 0, %p36;
	add.s32 	%r319, %r316, %r318;
	setp.gt.s32 	%p37, %r57, 128;
	ld.shared.u32 	%r320, [_ZZN3cub18CUB_300001_SM_10006detail6reduce18DeviceReduceKernelINS2_10policy_hubIiyN4cuda3std3__44plusIiEEE10Policy1000EPiyS9_iNS7_10__identityEEEvT0_PT3_T1_NS0_13GridEvenShareISH_EET2_T4_E12temp_storage+24];
	selp.b32 	%r321, %r320, 0, %p37;
	add.s32 	%r322, %r319, %r321;
	setp.gt.s32 	%p38, %r57, 160;
	ld.shared.u32 	%r323, [_ZZN3cub18CUB_300001_SM_10006detail6reduce18DeviceReduceKernelINS2_10policy_hubIiyN4cuda3std3__44plusIiEEE10Policy1000EPiyS9_iNS7_10__identityEEEvT0_PT3_T1_NS0_13GridEvenShareISH_EET2_T4_E12temp_storage+28];
	selp.b32 	%r324, %r323, 0, %p38;
	add.s32 	%r325, %r322, %r324;
	setp.gt.s32 	%p39, %r57, 192;
	ld.shared.u32 	%r326, [_ZZN3cub18CUB_300001_SM_10006detail6reduce18DeviceReduceKernelINS2_10policy_hubIiyN4cuda3std3__44plusIiEEE10Policy1000EPiyS9_iNS7_10__identityEEEvT0_PT3_T1_NS0_13GridEvenShareISH_EET2_T4_E12temp_storage+32];
	selp.b32 	%r327, %r326, 0, %p39;
	add.s32 	%r328, %r325, %r327;
	setp.gt.s32 	%p40, %r57, 224;
	ld.shared.u32 	%r329, [_ZZN3cub18CUB_300001_SM_10006detail6reduce18DeviceReduceKernelINS2_10policy_hubIiyN4cuda3std3__44plusIiEEE10Policy1000EPiyS9_iNS7_10__identityEEEvT0_PT3_T1_NS0_13GridEvenShareISH_EET2_T4_E12temp_storage+36];
	selp.b32 	%r330, %r329, 0, %p40;
	add.s32 	%r693, %r328, %r330;
	bra.uni 	$L__BB6_69;
$L__BB6_53:
	cvt.u32.u64 	%r128, %rd3;
	mov.u32 	%r83, %tid.x;
	add.s32 	%r129, %r83, %r128;
	mul.wide.u32 	%rd58, %r129, 4;
	add.s64 	%rd42, %rd39, %rd58;
	// begin inline asm
	ld.global.nc.u32 %r112, [%rd42];
	// end inline asm
	add.s64 	%rd43, %rd42, 1024;
	// begin inline asm
	ld.global.nc.u32 %r113, [%rd43];
	// end inline asm
	add.s64 	%rd44, %rd42, 2048;
	// begin inline asm
	ld.global.nc.u32 %r114, [%rd44];
	// end inline asm
	add.s64 	%rd45, %rd42, 3072;
	// begin inline asm
	ld.global.nc.u32 %r115, [%rd45];
	// end inline asm
	add.s64 	%rd46, %rd42, 4096;
	// begin inline asm
	ld.global.nc.u32 %r116, [%rd46];
	// end inline asm
	add.s64 	%rd47, %rd42, 5120;
	// begin inline asm
	ld.global.nc.u32 %r117, [%rd47];
	// end inline asm
	add.s64 	%rd48, %rd42, 6144;
	// begin inline asm
	ld.global.nc.u32 %r118, [%rd48];
	// end inline asm
	add.s64 	%rd49, %rd42, 7168;
	// begin inline asm
	ld.global.nc.u32 %r119, [%rd49];
	// end inline asm
	add.s64 	%rd50, %rd42, 8192;
	// begin inline asm
	ld.global.nc.u32 %r120, [%rd50];
	// end inline asm
	add.s64 	%rd51, %rd42, 9216;
	// begin inline asm
	ld.global.nc.u32 %r121, [%rd51];
	// end inline asm
	add.s64 	%rd52, %rd42, 10240;
	// begin inline asm
	ld.global.nc.u32 %r122, [%rd52];
	// end inline asm
	add.s64 	%rd53, %rd42, 11264;
	// begin inline asm
	ld.global.nc.u32 %r123, [%rd53];
	// end inline asm
	add.s64 	%rd54, %rd42, 12288;
	// begin inline asm
	ld.global.nc.u32 %r124, [%rd54];
	// end inline asm
	add.s64 	%rd55, %rd42, 13312;
	// begin inline asm
	ld.global.nc.u32 %r125, [%rd55];
	// end inline asm
	add.s64 	%rd56, %rd42, 14336;
	// begin inline asm
	ld.global.nc.u32 %r126, [%rd56];
	// end inline asm
	add.s64 	%rd57, %rd42, 15360;
	// begin inline asm
	ld.global.nc.u32 %r127, [%rd57];
	// end inline asm
	add.s32 	%r130, %r113, %r112;
	add.s32 	%r131, %r114, %r130;
	add.s32 	%r132, %r115, %r131;
	add.s32 	%r133, %r116, %r132;
	add.s32 	%r134, %r117, %r133;
	add.s32 	%r135, %r118, %r134;
	add.s32 	%r136, %r119, %r135;
	add.s32 	%r137, %r120, %r136;
	add.s32 	%r138, %r121, %r137;
	add.s32 	%r139, %r122, %r138;
	add.s32 	%r140, %r123, %r139;
	add.s32 	%r141, %r124, %r140;
	add.s32 	%r142, %r125, %r141;
	add.s32 	%r143, %r126, %r142;
	add.s32 	%r692, %r127, %r143;
	setp.lt.u64 	%p3, %rd21, %rd2;
	@%p3 bra 	$L__BB6_65;
	cvt.u64.u32 	%rd25, %r83;
	add.s64 	%rd170, %rd2, %rd3;
	add.s64 	%rd59, %rd170, %rd25;
	shl.b64 	%rd60, %rd59, 2;
	add.s64 	%rd169, %rd39, %rd60;
	mov.b32 	%r682, 0;
$L__BB6_55:
	add.s64 	%rd3, %rd3, %rd2;
	add.s64 	%rd61, %rd1, -4096;
	setp.gt.u64 	%p4, %rd3, %rd61;
	@%p4 bra 	$L__BB6_57;
	add.s64 	%rd78, %rd3, %rd25;
	shl.b64 	%rd79, %rd78, 2;
	add.s64 	%rd62, %rd39, %rd79;
	// begin inline asm
	ld.global.nc.u32 %r145, [%rd62];
	// end inline asm
	add.s64 	%rd63, %rd62, 1024;
	// begin inline asm
	ld.global.nc.u32 %r146, [%rd63];
	// end inline asm
	add.s64 	%rd64, %rd62, 2048;
	// begin inline asm
	ld.global.nc.u32 %r147, [%rd64];
	// end inline asm
	add.s64 	%rd65, %rd62, 3072;
	// begin inline asm
	ld.global.nc.u32 %r148, [%rd65];
	// end inline asm
	add.s64 	%rd66, %rd62, 4096;
	// begin inline asm
	ld.global.nc.u32 %r149, [%rd66];
	// end inline asm
	add.s64 	%rd67, %rd62, 5120;
	// begin inline asm
	ld.global.nc.u32 %r150, [%rd67];
	// end inline asm
	add.s64 	%rd68, %rd62, 6144;
	// begin inline asm
	ld.global.nc.u32 %r151, [%rd68];
	// end inline asm
	add.s64 	%rd69, %rd62, 7168;
	// begin inline asm
	ld.global.nc.u32 %r152, [%rd69];
	// end inline asm
	add.s64 	%rd70, %rd62, 8192;
	// begin inline asm
	ld.global.nc.u32 %r153, [%rd70];
	// end inline asm
	add.s64 	%rd71, %rd62, 9216;
	// begin inline asm
	ld.global.nc.u32 %r154, [%rd71];
	// end inline asm
	add.s64 	%rd72, %rd62, 10240;
	// begin inline asm
	ld.global.nc.u32 %r155, [%rd72];
	// end inline asm
	add.s64 	%rd73, %rd62, 11264;
	// begin inline asm
	ld.global.nc.u32 %r156, [%rd73];
	// end inline asm
	add.s64 	%rd74, %rd62, 12288;
	// begin inline asm
	ld.global.nc.u32 %r157, [%rd74];
	// end inline asm
	add.s64 	%rd75, %rd62, 13312;
	// begin inline asm
	ld.global.nc.u32 %r158, [%rd75];
	// end inline asm
	add.s64 	%rd76, %rd62, 14336;
	// begin inline asm
	ld.global.nc.u32 %r159, [%rd76];
	// end inline asm
	add.s64 	%rd77, %rd62, 15360;
	// begin inline asm
	ld.global.nc.u32 %r160, [%rd77];
	// end inline asm
	add.s32 	%r161, %r145, %r692;
	add.s32 	%r162, %r146, %r161;
	add.s32 	%r163, %r147, %r162;
	add.s32 	%r164, %r148, %r163;
	add.s32 	%r165, %r149, %r164;
	add.s32 	%r166, %r150, %r165;
	add.s32 	%r167, %r151, %r166;
	add.s32 	%r168, %r152, %r167;
	add.s32 	%r169, %r153, %r168;
	add.s32 	%r170, %r154, %r169;
	add.s32 	%r171, %r155, %r170;
	add.s32 	%r172, %r156, %r171;
	add.s32 	%r173, %r157, %r172;
	add.s32 	%r174, %r158, %r173;
	add.s32 	%r175, %r159, %r174;
	add.s32 	%r692, %r160, %r175;
	sub.s64 	%rd80, %rd1, %rd3;
	setp.lt.u64 	%p5, %rd80, %rd2;
	add.s32 	%r682, %r682, 1;
	add.s64 	%rd170, %rd170, %rd2;
	shl.b64 	%rd81, %rd2, 2;
	add.s64 	%rd169, %rd169, %rd81;
	@%p5 bra 	$L__BB6_65;
	bra.uni 	$L__BB6_55;
$L__BB6_57:
	setp.le.u64 	%p6, %rd1, %rd3;
	@%p6 bra 	$L__BB6_65;
	cvt.u32.u64 	%r176, %rd3;
	cvt.u32.u64 	%r177, %rd1;
	sub.s32 	%r89, %r177, %r176;
	setp.ge.s32 	%p7, %r83, %r89;
	@%p7 bra 	$L__BB6_65;
	cvt.u32.u64 	%r180, %rd2;
	not.b32 	%r182, %r83;
	add.s32 	%r183, %r182, %r177;
	add.s32 	%r184, %r180, %r128;
	sub.s32 	%r185, %r183, %r184;
	mul.lo.s32 	%r186, %r1, %r682;
	shl.b32 	%r187, %r186, 12;
	sub.s32 	%r90, %r185, %r187;
	shr.u32 	%r188, %r183, 8;
	add.s32 	%r91, %r188, 1;
	and.b32  	%r189, %r183, 768;
	setp.eq.s32 	%p8, %r189, 768;
	mov.u32 	%r687, %r83;
	@%p8 bra 	$L__BB6_62;
	and.b32  	%r190, %r91, 3;
	neg.s32 	%r684, %r190;
	mov.u32 	%r687, %r83;
$L__BB6_61:
	.pragma "nounroll";
	// begin inline asm
	ld.global.nc.u32 %r191, [%rd169];
	// end inline asm
	add.s32 	%r692, %r191, %r692;
	add.s32 	%r687, %r687, 256;
	add.s64 	%rd169, %rd169, 1024;
	add.s32 	%r684, %r684, 1;
	setp.ne.s32 	%p9, %r684, 0;
	@%p9 bra 	$L__BB6_61;
$L__BB6_62:
	setp.lt.u32 	%p10, %r90, 768;
	@%p10 bra 	$L__BB6_65;
	cvt.u64.u32 	%rd83, %r687;
	add.s64 	%rd84, %rd83, %rd170;
	shl.b64 	%rd85, %rd84, 2;
	add.s64 	%rd173, %rd39, %rd85;
$L__BB6_64:
	// begin inline asm
	ld.global.nc.u32 %r192, [%rd173];
	// end inline asm
	add.s32 	%r196, %r192, %r692;
	add.s64 	%rd87, %rd173, 1024;
	// begin inline asm
	ld.global.nc.u32 %r193, [%rd87];
	// end inline asm
	add.s32 	%r197, %r193, %r196;
	add.s64 	%rd88, %rd173, 2048;
	// begin inline asm
	ld.global.nc.u32 %r194, [%rd88];
	// end inline asm
	add.s32 	%r198, %r194, %r197;
	add.s64 	%rd89, %rd173, 3072;
	// begin inline asm
	ld.global.nc.u32 %r195, [%rd89];
	// end inline asm
	add.s32 	%r692, %r195, %r198;
	add.s32 	%r687, %r687, 1024;
	add.s64 	%rd173, %rd173, 4096;
	setp.lt.s32 	%p11, %r687, %r89;
	@%p11 bra 	$L__BB6_64;
$L__BB6_65:
	// begin inline asm
	mov.u32 %r199, %laneid;
	// end inline asm
	mov.b32 	%r202, 1;
	mov.b32 	%r223, 31;
	mov.b32 	%r224, -1;
	// begin inline asm
	shfl.sync.down.b32 %r200, %r692, %r202, %r223, %r224;
	// end inline asm
	setp.gt.s32 	%p12, %r199, 30;
	selp.b32 	%r225, 0, %r200, %p12;
	add.s32 	%r206, %r225, %r692;
	mov.b32 	%r207, 2;
	// begin inline asm
	shfl.sync.down.b32 %r205, %r206, %r207, %r223, %r224;
	// end inline asm
	setp.gt.s32 	%p13, %r199, 29;
	selp.b32 	%r226, 0, %r205, %p13;
	add.s32 	%r211, %r206, %r226;
	mov.b32 	%r212, 4;
	// begin inline asm
	shfl.sync.down.b32 %r210, %r211, %r212, %r223, %r224;
	// end inline asm
	setp.gt.s32 	%p14, %r199, 27;
	selp.b32 	%r227, 0, %r210, %p14;
	add.s32 	%r216, %r211, %r227;
	mov.b32 	%r217, 8;
	// begin inline asm
	shfl.sync.down.b32 %r215, %r216, %r217, %r223, %r224;
	// end inline asm
	setp.gt.s32 	%p15, %r199, 23;
	selp.b32 	%r228, 0, %r215, %p15;
	add.s32 	%r221, %r216, %r228;
	mov.b32 	%r222, 16;
	// begin inline asm
	shfl.sync.down.b32 %r220, %r221, %r222, %r223, %r224;
	// end inline asm
	setp.gt.s32 	%p16, %r199, 15;
	selp.b32 	%r229, 0, %r220, %p16;
	add.s32 	%r693, %r221, %r229;
	setp.ne.s32 	%p17, %r199, 0;
	@%p17 bra 	$L__BB6_67;
	shr.u32 	%r230, %r83, 3;
	and.b32  	%r231, %r230, 124;
	mov.u32 	%r232, _ZZN3cub18CUB_300001_SM_10006detail6reduce18DeviceReduceKernelINS2_10policy_hubIiyN4cuda3std3__44plusIiEEE10Policy1000EPiyS9_iNS7_10__identityEEEvT0_PT3_T1_NS0_13GridEvenShareISH_EET2_T4_E12temp_storage;
	add.s32 	%r233, %r232, %r231;
	st.shared.u32 	[%r233+8], %r693;
$L__BB6_67:
	bar.sync 	0;
	setp.ne.s32 	%p18, %r83, 0;
	@%p18 bra 	$L__BB6_69;
	ld.shared.u32 	%r234, [_ZZN3cub18CUB_300001_SM_10006detail6reduce18DeviceReduceKernelINS2_10policy_hubIiyN4cuda3std3__44plusIiEEE10Policy1000EPiyS9_iNS7_10__identityEEEvT0_PT3_T1_NS0_13GridEvenShareISH_EET2_T4_E12temp_storage+12];
	add.s32 	%r235, %r234, %r693;
	ld.shared.u32 	%r236, [_ZZN3cub18CUB_300001_SM_10006detail6reduce18DeviceReduceKernelINS2_10policy_hubIiyN4cuda3std3__44plusIiEEE10Policy1000EPiyS9_iNS7_10__identityEEEvT0_PT3_T1_NS0_13GridEvenShareISH_EET2_T4_E12temp_storage+16];
	add.s32 	%r237, %r235, %r236;
	ld.shared.u32 	%r238, [_ZZN3cub18CUB_300001_SM_10006detail6reduce18DeviceReduceKernelINS2_10policy_hubIiyN4cuda3std3__44plusIiEEE10Policy1000EPiyS9_iNS7_10__identityEEEvT0_PT3_T1_NS0_13GridEvenShareISH_EET2_T4_E12temp_storage+20];
	add.s32 	%r239, %r237, %r238;
	ld.shared.u32 	%r240, [_ZZN3cub18CUB_300001_SM_10006detail6reduce18DeviceReduceKernelINS2_10policy_hubIiyN4cuda3std3__44plusIiEEE10Policy1000EPiyS9_iNS7_10__identityEEEvT0_PT3_T1_NS0_13GridEvenShareISH_EET2_T4_E12temp_storage+24];
	add.s32 	%r241, %r239, %r240;
	ld.shared.u32 	%r242, [_ZZN3cub18CUB_300001_SM_10006detail6reduce18DeviceReduceKernelINS2_10policy_hubIiyN4cuda3std3__44plusIiEEE10Policy1000EPiyS9_iNS7_10__identityEEEvT0_PT3_T1_NS0_13GridEvenShareISH_EET2_T4_E12temp_storage+28];
	add.s32 	%r243, %r241, %r242;
	ld.shared.u32 	%r244, [_ZZN3cub18CUB_300001_SM_10006detail6reduce18DeviceReduceKernelINS2_10policy_hubIiyN4cuda3std3__44plusIiEEE10Policy1000EPiyS9_iNS7_10__identityEEEvT0_PT3_T1_NS0_13GridEvenShareISH_EET2_T4_E12temp_storage+32];
	add.s32 	%r245, %r243, %r244;
	ld.shared.u32 	%r246, [_ZZN3cub18CUB_300001_SM_10006detail6reduce18DeviceReduceKernelINS2_10policy_hubIiyN4cuda3std3__44plusIiEEE10Policy1000EPiyS9_iNS7_10__identityEEEvT0_PT3_T1_NS0_13GridEvenShareISH_EET2_T4_E12temp_storage+36];
	add.s32 	%r693, %r245, %r246;
$L__BB6_69:
	mov.u32 	%r648, %tid.x;
	setp.ne.s32 	%p94, %r648, 0;
	@%p94 bra 	$L__BB6_71;
	ld.param.u64 	%rd161, [_ZN3cub18CUB_300001_SM_10006detail6reduce18DeviceReduceKernelINS2_10policy_hubIiyN4cuda3std3__44plusIiEEE10Policy1000EPiyS9_iNS7_10__identityEEEvT0_PT3_T1_NS0_13GridEvenShareISH_EET2_T4__param_1];
	cvta.to.global.u64 	%rd158, %rd161;
	mul.wide.u32 	%rd159, %r2, 4;
	add.s64 	%rd160, %rd158, %rd159;
	st.global.u32 	[%rd160], %r693;
$L__BB6_71:
	ret;

}
	// .globl	_ZN3cub18CUB_300001_SM_10006detail6reduce28DeviceReduceSingleTileKernelINS2_10policy_hubIiyN4cuda3std3__44plusIiEEE10Policy1000EPiSC_iS9_iiNS7_10__identityEEEvT0_T1_T2_T3_T4_T6_
.visible .entry _ZN3cub18CUB_300001_SM_10006detail6reduce28DeviceReduceSingleTileKernelINS2_10policy_hubIiyN4cuda3std3__44plusIiEEE10Policy1000EPiSC_iS9_iiNS7_10__identityEEEvT0_T1_T2_T3_T4_T6_(
	.param .u64 .ptr .align 1 _ZN3cub18CUB_300001_SM_10006detail6reduce28DeviceReduceSingleTileKernelINS2_10policy_hubIiyN4cuda3std3__44plusIiEEE10Policy1000EPiSC_iS9_iiNS7_10__identityEEEvT0_T1_T2_T3_T4_T6__param_0,
	.param .u64 .ptr .align 1 _ZN3cub18CUB_300001_SM_10006detail6reduce28DeviceReduceSingleTileKernelINS2_10policy_hubIiyN4cuda3std3__44plusIiEEE10Policy1000EPiSC_iS9_iiNS7_10__identityEEEvT0_T1_T2_T3_T4_T6__param_1,
	.param .u32 _ZN3cub18CUB_300001_SM_10006detail6reduce28DeviceReduceSingleTileKernelINS2_10policy_hubIiyN4cuda3std3__44plusIiEEE10Policy1000EPiSC_iS9_iiNS7_10__identityEEEvT0_T1_T2_T3_T4_T6__param_2,
	.param .align 1 .b8 _ZN3cub18CUB_300001_SM_10006detail6reduce28DeviceReduceSingleTileKernelINS2_10policy_hubIiyN4cuda3std3__44plusIiEEE10Policy1000EPiSC_iS9_iiNS7_10__identityEEEvT0_T1_T2_T3_T4_T6__param_3[1],
	.param .u32 _ZN3cub18CUB_300001_SM_10006detail6reduce28DeviceReduceSingleTileKernelINS2_10policy_hubIiyN4cuda3std3__44plusIiEEE10Policy1000EPiSC_iS9_iiNS7_10__identityEEEvT0_T1_T2_T3_T4_T6__param_4,
	.param .align 1 .b8 _ZN3cub18CUB_300001_SM_10006detail6reduce28DeviceReduceSingleTileKernelINS2_10policy_hubIiyN4cuda3std3__44plusIiEEE10Policy1000EPiSC_iS9_iiNS7_10__identityEEEvT0_T1_T2_T3_T4_T6__param_5[1]
)
.maxntid 256
.minnctapersm 1
{
	.reg .pred 	%p<97>;
	.reg .b32 	%r<687>;
	.reg .b64 	%rd<125>;
	// demoted variable
	.shared .align 4 .b8 _ZZN3cub18CUB_300001_SM_10006detail6reduce28DeviceReduceSingleTileKernelINS2_10policy_hubIiyN4cuda3std3__44plusIiEEE10Policy1000EPiSC_iS9_iiNS7_10__identityEEEvT0_T1_T2_T3_T4_T6_E12temp_storage[44];
	ld.param.u64 	%rd16, [_ZN3cub18CUB_300001_SM_10006detail6reduce28DeviceReduceSingleTileKernelINS2_10policy_hubIiyN4cuda3std3__44plusIiEEE10Policy1000EPiSC_iS9_iiNS7_10__identityEEEvT0_T1_T2_T3_T4_T6__param_0];
	ld.param.u64 	%rd17, [_ZN3cub18CUB_300001_SM_10006detail6reduce28DeviceReduceSingleTileKernelINS2_10policy_hubIiyN4cuda3std3__44plusIiEEE10Policy1000EPiSC_iS9_iiNS7_10__identityEEEvT0_T1_T2_T3_T4_T6__param_1];
	ld.param.u32 	%r120, [_ZN3cub18CUB_300001_SM_10006detail6reduce28DeviceReduceSingleTileKernelINS2_10policy_hubIiyN4cuda3std3__44plusIiEEE10Policy1000EPiSC_iS9_iiNS7_10__identityEEEvT0_T1_T2_T3_T4_T6__param_2];
	ld.param.u32 	%r121, [_ZN3cub18CUB_300001_SM_10006detail6reduce28DeviceReduceSingleTileKernelINS2_10policy_hubIiyN4cuda3std3__44plusIiEEE10Policy1000EPiSC_iS9_iiNS7_10__identityEEEvT0_T1_T2_T3_T4_T6__param_4];
	cvta.to.global.u64 	%rd1, %rd17;
	setp.ne.s32 	%p1, %r120, 0;
	@%p1 bra 	$L__BB7_3;
	mov.u32 	%r633, %tid.x;
	setp.ne.s32 	%p96, %r633, 0;
	@%p96 bra 	$L__BB7_74;
	st.global.u32 	[%rd1], %r121;
	bra.uni 	$L__BB7_74;
$L__BB7_3:
	and.b64  	%rd18, %rd16, 15;
	setp.ne.s64 	%p2, %rd18, 0;
	@%p2 bra 	$L__BB7_38;
	setp.gt.s32 	%p49, %r120, 4095;
	@%p49 bra 	$L__BB7_22;
	mov.u32 	%r1, %tid.x;
	setp.ge.s32 	%p66, %r1, %r120;
	mov.b32 	%r644, 0;
	mov.u32 	%r639, %r1;
	@%p66 bra 	$L__BB7_7;
	mul.wide.u32 	%rd113, %r1, 4;
	add.s64 	%rd112, %rd16, %rd113;
	// begin inline asm
	ld.global.nc.u32 %r644, [%rd112];
	// end inline asm
	add.s32 	%r639, %r1, 256;
$L__BB7_7:
	setp.ge.s32 	%p67, %r639, %r120;
	@%p67 bra 	$L__BB7_13;
	not.b32 	%r507, %r639;
	add.s32 	%r6, %r120, %r507;
	and.b32  	%r508, %r6, 768;
	setp.eq.s32 	%p68, %r508, 768;
	@%p68 bra 	$L__BB7_11;
	mul.wide.u32 	%rd114, %r639, 4;
	add.s64 	%rd121, %rd16, %rd114;
	shr.u32 	%r509, %r6, 8;
	add.s32 	%r510, %r509, 1;
	and.b32  	%r511, %r510, 3;
	neg.s32 	%r636, %r511;
$L__BB7_10:
	.pragma "nounroll";
	// begin inline asm
	ld.global.nc.u32 %r512, [%rd121];
	// end inline asm
	add.s32 	%r644, %r512, %r644;
	add.s32 	%r639, %r639, 256;
	add.s64 	%rd121, %rd121, 1024;
	add.s32 	%r636, %r636, 1;
	setp.ne.s32 	%p69, %r636, 0;
	@%p69 bra 	$L__BB7_10;
$L__BB7_11:
	setp.lt.u32 	%p70, %r6, 768;
	@%p70 bra 	$L__BB7_13;
$L__BB7_12:
	mul.wide.s32 	%rd120, %r639, 4;
	add.s64 	%rd116, %rd16, %rd120;
	// begin inline asm
	ld.global.nc.u32 %r513, [%rd116];
	// end inline asm
	add.s32 	%r517, %r513, %r644;
	add.s64 	%rd117, %rd116, 1024;
	// begin inline asm
	ld.global.nc.u32 %r514, [%rd117];
	// end inline asm
	add.s32 	%r518, %r514, %r517;
	add.s64 	%rd118, %rd116, 2048;
	// begin inline asm
	ld.global.nc.u32 %r515, [%rd118];
	// end inline asm
	add.s32 	%r519, %r515, %r518;
	add.s64 	%rd119, %rd116, 3072;
	// begin inline asm
	ld.global.nc.u32 %r516, [%rd119];
	// end inline asm
	add.s32 	%r644, %r516, %r519;
	add.s32 	%r639, %r639, 1024;
	setp.lt.s32 	%p71, %r639, %r120;
	@%p71 bra 	$L__BB7_12;
$L__BB7_13:
	setp.lt.s32 	%p72, %r120, 256;
	@%p72 bra 	$L__BB7_18;
	// begin inline asm
	mov.u32 %r583, %laneid;
	// end inline asm
	mov.b32 	%r586, 1;
	mov.b32 	%r607, 31;
	mov.b32 	%r608, -1;
	// begin inline asm
	shfl.sync.down.b32 %r584, %r644, %r586, %r607, %r608;
	// end inline asm
	setp.gt.s32 	%p88, %r583, 30;
	selp.b32 	%r609, 0, %r584, %p88;
	add.s32 	%r590, %r609, %r644;
	mov.b32 	%r591, 2;
	// begin inline asm
	shfl.sync.down.b32 %r589, %r590, %r591, %r607, %r608;
	// end inline asm
	setp.gt.s32 	%p89, %r583, 29;
	selp.b32 	%r610, 0, %r589, %p89;
	add.s32 	%r595, %r590, %r610;
	mov.b32 	%r596, 4;
	// begin inline asm
	shfl.sync.down.b32 %r594, %r595, %r596, %r607, %r608;
	// end inline asm
	setp.gt.s32 	%p90, %r583, 27;
	selp.b32 	%r611, 0, %r594, %p90;
	add.s32 	%r600, %r595, %r611;
	mov.b32 	%r601, 8;
	// begin inline asm
	shfl.sync.down.b32 %r599, %r600, %r601, %r607, %r608;
	// end inline asm
	setp.gt.s32 	%p91, %r583, 23;
	selp.b32 	%r612, 0, %r599, %p91;
	add.s32 	%r605, %r600, %r612;
	mov.b32 	%r606, 16;
	// begin inline asm
	shfl.sync.down.b32 %r604, %r605, %r606, %r607, %r608;
	// end inline asm
	setp.gt.s32 	%p92, %r583, 15;
	selp.b32 	%r613, 0, %r604, %p92;
	add.s32 	%r686, %r605, %r613;
	setp.ne.s32 	%p93, %r583, 0;
	@%p93 bra 	$L__BB7_16;
	shr.u32 	%r614, %r1, 3;
	and.b32  	%r615, %r614, 124;
	mov.u32 	%r616, _ZZN3cub18CUB_300001_SM_10006detail6reduce28DeviceReduceSingleTileKernelINS2_10policy_hubIiyN4cuda3std3__44plusIiEEE10Policy1000EPiSC_iS9_iiNS7_10__identityEEEvT0_T1_T2_T3_T4_T6_E12temp_storage;
	add.s32 	%r617, %r616, %r615;
	st.shared.u32 	[%r617+8], %r686;
$L__BB7_16:
	bar.sync 	0;
	setp.ne.s32 	%p94, %r1, 0;
	@%p94 bra 	$L__BB7_72;
	ld.shared.u32 	%r618, [_ZZN3cub18CUB_300001_SM_10006detail6reduce28DeviceReduceSingleTileKernelINS2_10policy_hubIiyN4cuda3std3__44plusIiEEE10Policy1000EPiSC_iS9_iiNS7_10__identityEEEvT0_T1_T2_T3_T4_T6_E12temp_storage+12];
	add.s32 	%r619, %r618, %r686;
	ld.shared.u32 	%r620, [_ZZN3cub18CUB_300001_SM_10006detail6reduce28DeviceReduceSingleTileKernelINS2_10policy_hubIiyN4cuda3std3__44plusIiEEE10Policy1000EPiSC_iS9_iiNS7_10__identityEEEvT0_T1_T2_T3_T4_T6_E12temp_storage+16];
	add.s32 	%r621, %r619, %r620;
	ld.shared.u32 	%r622, [_ZZN3cub18CUB_300001_SM_10006detail6reduce28DeviceReduceSingleTileKernelINS2_10policy_hubIiyN4cuda3std3__44plusIiEEE10Policy1000EPiSC_iS9_iiNS7_10__identityEEEvT0_T1_T2_T3_T4_T6_E12temp_storage+20];
	add.s32 	%r623, %r621, %r622;
	ld.shared.u32 	%r624, [_ZZN3cub18CUB_300001_SM_10006detail6reduce28DeviceReduceSingleTileKernelINS2_10policy_hubIiyN4cuda3std3__44plusIiEEE10Policy1000EPiSC_iS9_iiNS7_10__identityEEEvT0_T1_T2_T3_T4_T6_E12temp_storage+24];
	add.s32 	%r625, %r623, %r624;
	ld.shared.u32 	%r626, [_ZZN3cub18CUB_300001_SM_10006detail6reduce28DeviceReduceSingleTileKernelINS2_10policy_hubIiyN4cuda3std3__44plusIiEEE10Policy1000EPiSC_iS9_iiNS7_10__identityEEEvT0_T1_T2_T3_T4_T6_E12temp_storage+28];
	add.s32 	%r627, %r625, %r626;
	ld.shared.u32 	%r628, [_ZZN3cub18CUB_300001_SM_10006detail6reduce28DeviceReduceSingleTileKernelINS2_10policy_hubIiyN4cuda3std3__44plusIiEEE10Policy1000EPiSC_iS9_iiNS7_10__identityEEEvT0_T1_T2_T3_T4_T6_E12temp_storage+32];
	add.s32 	%r629, %r627, %r628;
	ld.shared.u32 	%r630, [_ZZN3cub18CUB_300001_SM_10006detail6reduce28DeviceReduceSingleTileKernelINS2_10policy_hubIiyN4cuda3std3__44plusIiEEE10Policy1000EPiSC_iS9_iiNS7_10__identityEEEvT0_T1_T2_T3_T4_T6_E12temp_storage+36];
	add.s32 	%r686, %r629, %r630;
	bra.uni 	$L__BB7_72;
$L__BB7_18:
	// begin inline asm
	mov.u32 %r520, %laneid;
	// end inline asm
	and.b32  	%r546, %r1, 992;
	add.s32 	%r547, %r546, 32;
	setp.gt.s32 	%p73, %r547, %r120;
	not.b32 	%r548, %r546;
	add.s32 	%r549, %r120, %r548;
	selp.b32 	%r544, %r549, 31, %p73;
	mov.b32 	%r523, 1;
	mov.b32 	%r545, -1;
	// begin inline asm
	shfl.sync.down.b32 %r521, %r644, %r523, %r544, %r545;
	// end inline asm
	setp.lt.s32 	%p74, %r520, %r544;
	selp.b32 	%r550, %r521, 0, %p74;
	add.s32 	%r527, %r550, %r644;
	mov.b32 	%r528, 2;
	// begin inline asm
	shfl.sync.down.b32 %r526, %r527, %r528, %r544, %r545;
	// end inline asm
	add.s32 	%r551, %r520, 2;
	setp.gt.s32 	%p75, %r551, %r544;
	selp.b32 	%r552, 0, %r526, %p75;
	add.s32 	%r532, %r527, %r552;
	mov.b32 	%r533, 4;
	// begin inline asm
	shfl.sync.down.b32 %r531, %r532, %r533, %r544, %r545;
	// end inline asm
	add.s32 	%r553, %r520, 4;
	setp.gt.s32 	%p76, %r553, %r544;
	selp.b32 	%r554, 0, %r531, %p76;
	add.s32 	%r537, %r532, %r554;
	mov.b32 	%r538, 8;
	// begin inline asm
	shfl.sync.down.b32 %r536, %r537, %r538, %r544, %r545;
	// end inline asm
	add.s32 	%r555, %r520, 8;
	setp.gt.s32 	%p77, %r555, %r544;
	selp.b32 	%r556, 0, %r536, %p77;
	add.s32 	%r542, %r537, %r556;
	mov.b32 	%r543, 16;
	// begin inline asm
	shfl.sync.down.b32 %r541, %r542, %r543, %r544, %r545;
	// end inline asm
	add.s32 	%r557, %r520, 16;
	setp.gt.s32 	%p78, %r557, %r544;
	selp.b32 	%r558, 0, %r541, %p78;
	add.s32 	%r686, %r542, %r558;
	setp.ne.s32 	%p79, %r520, 0;
	@%p79 bra 	$L__BB7_20;
	shr.u32 	%r559, %r1, 3;
	and.b32  	%r560, %r559, 124;
	mov.u32 	%r561, _ZZN3cub18CUB_300001_SM_10006detail6reduce28DeviceReduceSingleTileKernelINS2_10policy_hubIiyN4cuda3std3__44plusIiEEE10Policy1000EPiSC_iS9_iiNS7_10__identityEEEvT0_T1_T2_T3_T4_T6_E12temp_storage;
	add.s32 	%r562, %r561, %r560;
	st.shared.u32 	[%r562+8], %r686;
$L__BB7_20:
	bar.sync 	0;
	setp.ne.s32 	%p80, %r1, 0;
	@%p80 bra 	$L__BB7_72;
	setp.gt.s32 	%p81, %r120, 32;
	ld.shared.u32 	%r563, [_ZZN3cub18CUB_300001_SM_10006detail6reduce28DeviceReduceSingleTileKernelINS2_10policy_hubIiyN4cuda3std3__44plusIiEEE10Policy1000EPiSC_iS9_iiNS7_10__identityEEEvT0_T1_T2_T3_T4_T6_E12temp_storage+12];
	selp.b32 	%r564, %r563, 0, %p81;
	add.s32 	%r565, %r564, %r686;
	setp.gt.s32 	%p82, %r120, 64;
	ld.shared.u32 	%r566, [_ZZN3cub18CUB_300001_SM_10006detail6reduce28DeviceReduceSingleTileKernelINS2_10policy_hubIiyN4cuda3std3__44plusIiEEE10Policy1000EPiSC_iS9_iiNS7_10__identityEEEvT0_T1_T2_T3_T4_T6_E12temp_storage+16];
	selp.b32 	%r567, %r566, 0, %p82;
	add.s32 	%r568, %r565, %r567;
	setp.gt.s32 	%p83, %r120, 96;
	ld.shared.u32 	%r569, [_ZZN3cub18CUB_300001_SM_10006detail6reduce28DeviceReduceSingleTileKernelINS2_10policy_hubIiyN4cuda3std3__44plusIiEEE10Policy1000EPiSC_iS9_iiNS7_10__identityEEEvT0_T1_T2_T3_T4_T6_E12temp_storage+20];
	selp.b32 	%r570, %r569, 0, %p83;
	add.s32 	%r571, %r568, %r570;
	setp.gt.s32 	%p84, %r120, 128;
	ld.shared.u32 	%r572, [_ZZN3cub18CUB_300001_SM_10006detail6reduce28DeviceReduceSingleTileKernelINS2_10policy_hubIiyN4cuda3std3__44plusIiEEE10Policy1000EPiSC_iS9_iiNS7_10__identityEEEvT0_T1_T2_T3_T4_T6_E12temp_storage+24];
	selp.b32 	%r573, %r572, 0, %p84;
	add.s32 	%r574, %r571, %r573;
	setp.gt.s32 	%p85, %r120, 160;
	ld.shared.u32 	%r575, [_ZZN3cub18CUB_300001_SM_10006detail6reduce28DeviceReduceSingleTileKernelINS2_10policy_hubIiyN4cuda3std3__44plusIiEEE10Policy1000EPiSC_iS9_iiNS7_10__identityEEEvT0_T1_T2_T3_T4_T6_E12temp_storage+28];
	selp.b32 	%r576, %r575, 0, %p85;
	add.s32 	%r577, %r574, %r576;
	setp.gt.s32 	%p86, %r120, 192;
	ld.shared.u32 	%r578, [_ZZN3cub18CUB_300001_SM_10006detail6reduce28DeviceReduceSingleTileKernelINS2_10policy_hubIiyN4cuda3std3__44plusIiEEE10Policy1000EPiSC_iS9_iiNS7_10__identityEEEvT0_T1_T2_T3_T4_T6_E12temp_storage+32];
	selp.b32 	%r579, %r578, 0, %p86;
	add.s32 	%r580, %r577, %r579;
	setp.gt.s32 	%p87, %r120, 224;
	ld.shared.u32 	%r581, [_ZZN3cub18CUB_300001_SM_10006detail6reduce28DeviceReduceSingleTileKernelINS2_10policy_hubIiyN4cuda3std3__44plusIiEEE10Policy1000EPiSC_iS9_iiNS7_10__identityEEEvT0_T1_T2_T3_T4_T6_E12temp_storage+36];
	selp.b32 	%r582, %r581, 0, %p87;
	add.s32 	%r686, %r580, %r582;
	bra.uni 	$L__BB7_72;
$L__BB7_22:
	mov.u32 	%r26, %tid.x;
	shl.b32 	%r377, %r26, 2;
	mul.wide.u32 	%rd86, %r377, 4;
	add.s64 	%rd76, %rd16, %rd86;
	// begin inline asm
	ld.global.nc.v2.u64 {%rd74, %rd75}, [%rd76];
	// end inline asm
	mov.b64 	{%r378, %r379}, %rd75;
	mov.b64 	{%r380, %r381}, %rd74;
	add.s64 	%rd79, %rd76, 4096;
	// begin inline asm
	ld.global.nc.v2.u64 {%rd77, %rd78}, [%rd79];
	// end inline asm
	mov.b64 	{%r382, %r383}, %rd78;
	mov.b64 	{%r384, %r385}, %rd77;
	add.s64 	%rd82, %rd76, 8192;
	// begin inline asm
	ld.global.nc.v2.u64 {%rd80, %rd81}, [%rd82];
	// end inline asm
	mov.b64 	{%r386, %r387}, %rd81;
	mov.b64 	{%r388, %r389}, %rd80;
	add.s64 	%rd85, %rd76, 12288;
	// begin inline asm
	ld.global.nc.v2.u64 {%rd83, %rd84}, [%rd85];
	// end inline asm
	mov.b64 	{%r390, %r391}, %rd84;
	mov.b64 	{%r392, %r393}, %rd83;
	add.s32 	%r394, %r381, %r380;
	add.s32 	%r395, %r378, %r394;
	add.s32 	%r396, %r379, %r395;
	add.s32 	%r397, %r384, %r396;
	add.s32 	%r398, %r385, %r397;
	add.s32 	%r399, %r382, %r398;
	add.s32 	%r400, %r383, %r399;
	add.s32 	%r401, %r388, %r400;
	add.s32 	%r402, %r389, %r401;
	add.s32 	%r403, %r386, %r402;
	add.s32 	%r404, %r387, %r403;
	add.s32 	%r405, %r392, %r404;
	add.s32 	%r406, %r393, %r405;
	add.s32 	%r407, %r390, %r406;
	add.s32 	%r659, %r391, %r407;
	setp.lt.u32 	%p50, %r120, 8192;
	mov.b32 	%r648, 4096;
	@%p50 bra 	$L__BB7_26;
	add.s32 	%r28, %r120, -4096;
	mov.b32 	%r648, 4096;
$L__BB7_24:
	mul.wide.s32 	%rd99, %r648, 4;
	add.s64 	%rd89, %rd76, %rd99;
	// begin inline asm
	ld.global.nc.v2.u64 {%rd87, %rd88}, [%rd89];
	// end inline asm
	mov.b64 	{%r409, %r410}, %rd88;
	mov.b64 	{%r411, %r412}, %rd87;
	add.s64 	%rd92, %rd89, 4096;
	// begin inline asm
	ld.global.nc.v2.u64 {%rd90, %rd91}, [%rd92];
	// end inline asm
	mov.b64 	{%r413, %r414}, %rd91;
	mov.b64 	{%r415, %r416}, %rd90;
	add.s64 	%rd95, %rd89, 8192;
	// begin inline asm
	ld.global.nc.v2.u64 {%rd93, %rd94}, [%rd95];
	// end inline asm
	mov.b64 	{%r417, %r418}, %rd94;
	mov.b64 	{%r419, %r420}, %rd93;
	add.s64 	%rd98, %rd89, 12288;
	// begin inline asm
	ld.global.nc.v2.u64 {%rd96, %rd97}, [%rd98];
	// end inline asm
	mov.b64 	{%r421, %r422}, %rd97;
	mov.b64 	{%r423, %r424}, %rd96;
	add.s32 	%r425, %r411, %r659;
	add.s32 	%r426, %r412, %r425;
	add.s32 	%r427, %r409, %r426;
	add.s32 	%r428, %r410, %r427;
	add.s32 	%r429, %r415, %r428;
	add.s32 	%r430, %r416, %r429;
	add.s32 	%r431, %r413, %r430;
	add.s32 	%r432, %r414, %r431;
	add.s32 	%r433, %r419, %r432;
	add.s32 	%r434, %r420, %r433;
	add.s32 	%r435, %r417, %r434;
	add.s32 	%r436, %r418, %r435;
	add.s32 	%r437, %r423, %r436;
	add.s32 	%r438, %r424, %r437;
	add.s32 	%r439, %r421, %r438;
	add.s32 	%r659, %r422, %r439;
	sub.s32 	%r440, %r120, %r648;
	setp.lt.s32 	%p51, %r440, 4096;
	@%p51 bra 	$L__BB7_34;
	add.s32 	%r648, %r648, 4096;
	setp.le.s32 	%p52, %r648, %r28;
	@%p52 bra 	$L__BB7_24;
$L__BB7_26:
	setp.le.s32 	%p53, %r120, %r648;
	@%p53 bra 	$L__BB7_34;
	sub.s32 	%r35, %r120, %r648;
	setp.ge.s32 	%p54, %r26, %r35;
	@%p54 bra 	$L__BB7_34;
	not.b32 	%r442, %r26;
	add.s32 	%r443, %r120, %r442;
	sub.s32 	%r36, %r443, %r648;
	and.b32  	%r444, %r36, 768;
	setp.eq.s32 	%p55, %r444, 768;
	mov.u32 	%r653, %r26;
	@%p55 bra 	$L__BB7_31;
	add.s32 	%r650, %r26, %r648;
	shr.u32 	%r445, %r36, 8;
	add.s32 	%r446, %r445, 1;
	and.b32  	%r447, %r446, 3;
	neg.s32 	%r649, %r447;
	mov.u32 	%r653, %r26;
$L__BB7_30:
	.pragma "nounroll";
	mul.wide.u32 	%rd101, %r650, 4;
	add.s64 	%rd100, %rd16, %rd101;
	// begin inline asm
	ld.global.nc.u32 %r448, [%rd100];
	// end inline asm
	add.s32 	%r659, %r448, %r659;
	add.s32 	%r653, %r653, 256;
	add.s32 	%r650, %r650, 256;
	add.s32 	%r649, %r649, 1;
	setp.ne.s32 	%p56, %r649, 0;
	@%p56 bra 	$L__BB7_30;
$L__BB7_31:
	setp.lt.u32 	%p57, %r36, 768;
	@%p57 bra 	$L__BB7_34;
	cvt.u64.u32 	%rd102, %r653;
	cvt.u64.u32 	%rd103, %r648;
	add.s64 	%rd104, %rd102, %rd103;
	shl.b64 	%rd105, %rd104, 2;
	add.s64 	%rd106, %rd105, %rd16;
	add.s64 	%rd122, %rd106, 2048;
	add.s32 	%r656, %r653, %r648;
$L__BB7_33:
	mul.wide.u32 	%rd111, %r656, 4;
	add.s64 	%rd107, %rd16, %rd111;
	// begin inline asm
	ld.global.nc.u32 %r449, [%rd107];
	// end inline asm
	add.s32 	%r453, %r449, %r659;
	add.s64 	%rd108, %rd122, -1024;
	// begin inline asm
	ld.global.nc.u32 %r450, [%rd108];
	// end inline asm
	add.s32 	%r454, %r450, %r453;
	// begin inline asm
	ld.global.nc.u32 %r451, [%rd122];
	// end inline asm
	add.s32 	%r455, %r451, %r454;
	add.s64 	%rd110, %rd122, 1024;
	// begin inline asm
	ld.global.nc.u32 %r452, [%rd110];
	// end inline asm
	add.s32 	%r659, %r452, %r455;
	add.s32 	%r653, %r653, 1024;
	add.s64 	%rd122, %rd122, 4096;
	add.s32 	%r656, %r656, 1024;
	setp.lt.s32 	%p58, %r653, %r35;
	@%p58 bra 	$L__BB7_33;
$L__BB7_34:
	// begin inline asm
	mov.u32 %r456, %laneid;
	// end inline asm
	mov.b32 	%r459, 1;
	mov.b32 	%r480, 31;
	mov.b32 	%r481, -1;
	// begin inline asm
	shfl.sync.down.b32 %r457, %r659, %r459, %r480, %r481;
	// end inline asm
	setp.gt.s32 	%p59, %r456, 30;
	selp.b32 	%r482, 0, %r457, %p59;
	add.s32 	%r463, %r482, %r659;
	mov.b32 	%r464, 2;
	// begin inline asm
	shfl.sync.down.b32 %r462, %r463, %r464, %r480, %r481;
	// end inline asm
	setp.gt.s32 	%p60, %r456, 29;
	selp.b32 	%r483, 0, %r462, %p60;
	add.s32 	%r468, %r463, %r483;
	mov.b32 	%r469, 4;
	// begin inline asm
	shfl.sync.down.b32 %r467, %r468, %r469, %r480, %r481;
	// end inline asm
	setp.gt.s32 	%p61, %r456, 27;
	selp.b32 	%r484, 0, %r467, %p61;
	add.s32 	%r473, %r468, %r484;
	mov.b32 	%r474, 8;
	// begin inline asm
	shfl.sync.down.b32 %r472, %r473, %r474, %r480, %r481;
	// end inline asm
	setp.gt.s32 	%p62, %r456, 23;
	selp.b32 	%r485, 0, %r472, %p62;
	add.s32 	%r478, %r473, %r485;
	mov.b32 	%r479, 16;
	// begin inline asm
	shfl.sync.down.b32 %r477, %r478, %r479, %r480, %r481;
	// end inline asm
	setp.gt.s32 	%p63, %r456, 15;
	selp.b32 	%r486, 0, %r477, %p63;
	add.s32 	%r686, %r478, %r486;
	setp.ne.s32 	%p64, %r456, 0;
	@%p64 bra 	$L__BB7_36;
	shr.u32 	%r487, %r26, 3;
	and.b32  	%r488, %r487, 124;
	mov.u32 	%r489, _ZZN3cub18CUB_300001_SM_10006detail6reduce28DeviceReduceSingleTileKernelINS2_10policy_hubIiyN4cuda3std3__44plusIiEEE10Policy1000EPiSC_iS9_iiNS7_10__identityEEEvT0_T1_T2_T3_T4_T6_E12temp_storage;
	add.s32 	%r490, %r489, %r488;
	st.shared.u32 	[%r490+8], %r686;
$L__BB7_36:
	bar.sync 	0;
	setp.ne.s32 	%p65, %r26, 0;
	@%p65 bra 	$L__BB7_72;
	ld.shared.u32 	%r491, [_ZZN3cub18CUB_300001_SM_10006detail6reduce28DeviceReduceSingleTileKernelINS2_10policy_hubIiyN4cuda3std3__44plusIiEEE10Policy1000EPiSC_iS9_iiNS7_10__identityEEEvT0_T1_T2_T3_T4_T6_E12temp_storage+12];
	add.s32 	%r492, %r491, %r686;
	ld.shared.u32 	%r493, [_ZZN3cub18CUB_300001_SM_10006detail6reduce28DeviceReduceSingleTileKernelINS2_10policy_hubIiyN4cuda3std3__44plusIiEEE10Policy1000EPiSC_iS9_iiNS7_10__identityEEEvT0_T1_T2_T3_T4_T6_E12temp_storage+16];
	add.s32 	%r494, %r492, %r493;
	ld.shared.u32 	%r495, [_ZZN3cub18CUB_300001_SM_10006detail6reduce28DeviceReduceSingleTileKernelINS2_10policy_hubIiyN4cuda3std3__44plusIiEEE10Policy1000EPiSC_iS9_iiNS7_10__identityEEEvT0_T1_T2_T3_T4_T6_E12temp_storage+20];
	add.s32 	%r496, %r494, %r495;
	ld.shared.u32 	%r497, [_ZZN3cub18CUB_300001_SM_10006detail6reduce28DeviceReduceSingleTileKernelINS2_10policy_hubIiyN4cuda3std3__44plusIiEEE10Policy1000EPiSC_iS9_iiNS7_10__identityEEEvT0_T1_T2_T3_T4_T6_E12temp_storage+24];
	add.s32 	%r498, %r496, %r497;
	ld.shared.u32 	%r499, [_ZZN3cub18CUB_300001_SM_10006detail6reduce28DeviceReduceSingleTileKernelINS2_10policy_hubIiyN4cuda3std3__44plusIiEEE10Policy1000EPiSC_iS9_iiNS7_10__identityEEEvT0_T1_T2_T3_T4_T6_E12temp_storage+28];
	add.s32 	%r500, %r498, %r499;
	ld.shared.u32 	%r501, [_ZZN3cub18CUB_300001_SM_10006detail6reduce28DeviceReduceSingleTileKernelINS2_10policy_hubIiyN4cuda3std3__44plusIiEEE10Policy1000EPiSC_iS9_iiNS7_10__identityEEEvT0_T1_T2_T3_T4_T6_E12temp_storage+32];
	add.s32 	%r502, %r500, %r501;
	ld.shared.u32 	%r503, [_ZZN3cub18CUB_300001_SM_10006detail6reduce28DeviceReduceSingleTileKernelINS2_10policy_hubIiyN4cuda3std3__44plusIiEEE10Policy1000EPiSC_iS9_iiNS7_10__identityEEEvT0_T1_T2_T3_T4_T6_E12temp_storage+36];
	add.s32 	%r686, %r502, %r503;
	bra.uni 	$L__BB7_72;
$L__BB7_38:
	setp.gt.s32 	%p3, %r120, 4095;
	@%p3 bra 	$L__BB7_56;
	mov.u32 	%r60, %tid.x;
	setp.ge.s32 	%p20, %r60, %r120;
	mov.b32 	%r670, 0;
	mov.u32 	%r665, %r60;
	@%p20 bra 	$L__BB7_41;
	mul.wide.u32 	%rd66, %r60, 4;
	add.s64 	%rd65, %rd16, %rd66;
	// begin inline asm
	ld.global.nc.u32 %r670, [%rd65];
	// end inline asm
	add.s32 	%r665, %r60, 256;
$L__BB7_41:
	setp.ge.s32 	%p21, %r665, %r120;
	@%p21 bra 	$L__BB7_47;
	not.b32 	%r252, %r665;
	add.s32 	%r65, %r120, %r252;
	and.b32  	%r253, %r65, 768;
	setp.eq.s32 	%p22, %r253, 768;
	@%p22 bra 	$L__BB7_45;
	mul.wide.u32 	%rd67, %r665, 4;
	add.s64 	%rd123, %rd16, %rd67;
	shr.u32 	%r254, %r65, 8;
	add.s32 	%r255, %r254, 1;
	and.b32  	%r256, %r255, 3;
	neg.s32 	%r662, %r256;
$L__BB7_44:
	.pragma "nounroll";
	// begin inline asm
	ld.global.nc.u32 %r257, [%rd123];
	// end inline asm
	add.s32 	%r670, %r257, %r670;
	add.s32 	%r665, %r665, 256;
	add.s64 	%rd123, %rd123, 1024;
	add.s32 	%r662, %r662, 1;
	setp.ne.s32 	%p23, %r662, 0;
	@%p23 bra 	$L__BB7_44;
$L__BB7_45:
	setp.lt.u32 	%p24, %r65, 768;
	@%p24 bra 	$L__BB7_47;
$L__BB7_46:
	mul.wide.s32 	%rd73, %r665, 4;
	add.s64 	%rd69, %rd16, %rd73;
	// begin inline asm
	ld.global.nc.u32 %r258, [%rd69];
	// end inline asm
	add.s32 	%r262, %r258, %r670;
	add.s64 	%rd70, %rd69, 1024;
	// begin inline asm
	ld.global.nc.u32 %r259, [%rd70];
	// end inline asm
	add.s32 	%r263, %r259, %r262;
	add.s64 	%rd71, %rd69, 2048;
	// begin inline asm
	ld.global.nc.u32 %r260, [%rd71];
	// end inline asm
	add.s32 	%r264, %r260, %r263;
	add.s64 	%rd72, %rd69, 3072;
	// begin inline asm
	ld.global.nc.u32 %r261, [%rd72];
	// end inline asm
	add.s32 	%r670, %r261, %r264;
	add.s32 	%r665, %r665, 1024;
	setp.lt.s32 	%p25, %r665, %r120;
	@%p25 bra 	$L__BB7_46;
$L__BB7_47:
	setp.lt.s32 	%p26, %r120, 256;
	@%p26 bra 	$L__BB7_52;
	// begin inline asm
	mov.u32 %r328, %laneid;
	// end inline asm
	mov.b32 	%r331, 1;
	mov.b32 	%r352, 31;
	mov.b32 	%r353, -1;
	// begin inline asm
	shfl.sync.down.b32 %r329, %r670, %r331, %r352, %r353;
	// end inline asm
	setp.gt.s32 	%p42, %r328, 30;
	selp.b32 	%r354, 0, %r329, %p42;
	add.s32 	%r335, %r354, %r670;
	mov.b32 	%r336, 2;
	// begin inline asm
	shfl.sync.down.b32 %r334, %r335, %r336, %r352, %r353;
	// end inline asm
	setp.gt.s32 	%p43, %r328, 29;
	selp.b32 	%r355, 0, %r334, %p43;
	add.s32 	%r340, %r335, %r355;
	mov.b32 	%r341, 4;
	// begin inline asm
	shfl.sync.down.b32 %r339, %r340, %r341, %r352, %r353;
	// end inline asm
	setp.gt.s32 	%p44, %r328, 27;
	selp.b32 	%r356, 0, %r339, %p44;
	add.s32 	%r345, %r340, %r356;
	mov.b32 	%r346, 8;
	// begin inline asm
	shfl.sync.down.b32 %r344, %r345, %r346, %r352, %r353;
	// end inline asm
	setp.gt.s32 	%p45, %r328, 23;
	selp.b32 	%r357, 0, %r344, %p45;
	add.s32 	%r350, %r345, %r357;
	mov.b32 	%r351, 16;
	// begin inline asm
	shfl.sync.down.b32 %r349, %r350, %r351, %r352, %r353;
	// end inline asm
	setp.gt.s32 	%p46, %r328, 15;
	selp.b32 	%r358, 0, %r349, %p46;
	add.s32 	%r686, %r350, %r358;
	setp.ne.s32 	%p47, %r328, 0;
	@%p47 bra 	$L__BB7_50;
	shr.u32 	%r359, %r60, 3;
	and.b32  	%r360, %r359, 124;
	mov.u32 	%r361, _ZZN3cub18CUB_300001_SM_10006detail6reduce28DeviceReduceSingleTileKernelINS2_10policy_hubIiyN4cuda3std3__44plusIiEEE10Policy1000EPiSC_iS9_iiNS7_10__identityEEEvT0_T1_T2_T3_T4_T6_E12temp_storage;
	add.s32 	%r362, %r361, %r360;
	st.shared.u32 	[%r362+8], %r686;
$L__BB7_50:
	bar.sync 	0;
	setp.ne.s32 	%p48, %r60, 0;
	@%p48 bra 	$L__BB7_72;
	ld.shared.u32 	%r363, [_ZZN3cub18CUB_300001_SM_10006detail6reduce28DeviceReduceSingleTileKernelINS2_10policy_hubIiyN4cuda3std3__44plusIiEEE10Policy1000EPiSC_iS9_iiNS7_10__identityEEEvT0_T1_T2_T3_T4_T6_E12temp_storage+12];
	add.s32 	%r364, %r363, %r686;
	ld.shared.u32 	%r365, [_ZZN3cub18CUB_300001_SM_10006detail6reduce28DeviceReduceSingleTileKernelINS2_10policy_hubIiyN4cuda3std3__44plusIiEEE10Policy1000EPiSC_iS9_iiNS7_10__identityEEEvT0_T1_T2_T3_T4_T6_E12temp_storage+16];
	add.s32 	%r366, %r364, %r365;
	ld.shared.u32 	%r367, [_ZZN3cub18CUB_300001_SM_10006detail6reduce28DeviceReduceSingleTileKernelINS2_10policy_hubIiyN4cuda3std3__44plusIiEEE10Policy1000EPiSC_iS9_iiNS7_10__identityEEEvT0_T1_T2_T3_T4_T6_E12temp_storage+20];
	add.s32 	%r368, %r366, %r367;
	ld.shared.u32 	%r369, [_ZZN3cub18CUB_300001_SM_10006detail6reduce28DeviceReduceSingleTileKernelINS2_10policy_hubIiyN4cuda3std3__44plusIiEEE10Policy1000EPiSC_iS9_iiNS7_10__identityEEEvT0_T1_T2_T3_T4_T6_E12temp_storage+24];
	add.s32 	%r370, %r368, %r369;
	ld.shared.u32 	%r371, [_ZZN3cub18CUB_300001_SM_10006detail6reduce28DeviceReduceSingleTileKernelINS2_10policy_hubIiyN4cuda3std3__44plusIiEEE10Policy1000EPiSC_iS9_iiNS7_10__identityEEEvT0_T1_T2_T3_T4_T6_E12temp_storage+28];
	add.s32 	%r372, %r370, %r371;
	ld.shared.u32 	%r373, [_ZZN3cub18CUB_300001_SM_10006detail6reduce28DeviceReduceSingleTileKernelINS2_10policy_hubIiyN4cuda3std3__44plusIiEEE10Policy1000EPiSC_iS9_iiNS7_10__identityEEEvT0_T1_T2_T3_T4_T6_E12temp_storage+32];
	add.s32 	%r374, %r372, %r373;
	ld.shared.u32 	%r375, [_ZZN3cub18CUB_300001_SM_10006detail6reduce28DeviceReduceSingleTileKernelINS2_10policy_hubIiyN4cuda3std3__44plusIiEEE10Policy1000EPiSC_iS9_iiNS7_10__identityEEEvT0_T1_T2_T3_T4_T6_E12temp_storage+36];
	add.s32 	%r686, %r374, %r375;
	bra.uni 	$L__BB7_72;
$L__BB7_52:
	// begin inline asm
	mov.u32 %r265, %laneid;
	// end inline asm
	and.b32  	%r291, %r60, 992;
	add.s32 	%r292, %r291, 32;
	setp.gt.s32 	%p27, %r292, %r120;
	not.b32 	%r293, %r291;
	add.s32 	%r294, %r120, %r293;
	selp.b32 	%r289, %r294, 31, %p27;
	mov.b32 	%r268, 1;
	mov.b32 	%r290, -1;
	// begin inline asm
	shfl.sync.down.b32 %r266, %r670, %r268, %r289, %r290;
	// end inline asm
	setp.lt.s32 	%p28, %r265, %r289;
	selp.b32 	%r295, %r266, 0, %p28;
	add.s32 	%r272, %r295, %r670;
	mov.b32 	%r273, 2;
	// begin inline asm
	shfl.sync.down.b32 %r271, %r272, %r273, %r289, %r290;
	// end inline asm
	add.s32 	%r296, %r265, 2;
	setp.gt.s32 	%p29, %r296, %r289;
	selp.b32 	%r297, 0, %r271, %p29;
	add.s32 	%r277, %r272, %r297;
	mov.b32 	%r278, 4;
	// begin inline asm
	shfl.sync.down.b32 %r276, %r277, %r278, %r289, %r290;
	// end inline asm
	add.s32 	%r298, %r265, 4;
	setp.gt.s32 	%p30, %r298, %r289;
	selp.b32 	%r299, 0, %r276, %p30;
	add.s32 	%r282, %r277, %r299;
	mov.b32 	%r283, 8;
	// begin inline asm
	shfl.sync.down.b32 %r281, %r282, %r283, %r289, %r290;
	// end inline asm
	add.s32 	%r300, %r265, 8;
	setp.gt.s32 	%p31, %r300, %r289;
	selp.b32 	%r301, 0, %r281, %p31;
	add.s32 	%r287, %r282, %r301;
	mov.b32 	%r288, 16;
	// begin inline asm
	shfl.sync.down.b32 %r286, %r287, %r288, %r289, %r290;
	// end inline asm
	add.s32 	%r302, %r265, 16;
	setp.gt.s32 	%p32, %r302, %r289;
	selp.b32 	%r303, 0, %r286, %p32;
	add.s32 	%r686, %r287, %r303;
	setp.ne.s32 	%p33, %r265, 0;
	@%p33 bra 	$L__BB7_54;
	shr.u32 	%r304, %r60, 3;
	and.b32  	%r305, %r304, 124;
	mov.u32 	%r306, _ZZN3cub18CUB_300001_SM_10006detail6reduce28DeviceReduceSingleTileKernelINS2_10policy_hubIiyN4cuda3std3__44plusIiEEE10Policy1000EPiSC_iS9_iiNS7_10__identityEEEvT0_T1_T2_T3_T4_T6_E12temp_storage;
	add.s32 	%r307, %r306, %r305;
	st.shared.u32 	[%r307+8], %r686;
$L__BB7_54:
	bar.sync 	0;
	setp.ne.s32 	%p34, %r60, 0;
	@%p34 bra 	$L__BB7_72;
	setp.gt.s32 	%p35, %r120, 32;
	ld.shared.u32 	%r308, [_ZZN3cub18CUB_300001_SM_10006detail6reduce28DeviceReduceSingleTileKernelINS2_10policy_hubIiyN4cuda3std3__44plusIiEEE10Policy1000EPiSC_iS9_iiNS7_10__identityEEEvT0_T1_T2_T3_T4_T6_E12temp_storage+12];
	selp.b32 	%r309, %r308, 0, %p35;
	add.s32 	%r310, %r309, %r686;
	setp.gt.s32 	%p36, %r120, 64;
	ld.shared.u32 	%r311, [_ZZN3cub18CUB_300001_SM_10006detail6reduce28DeviceReduceSingleTileKernelINS2_10policy_hubIiyN4cuda3std3__44plusIiEEE10Policy1000EPiSC_iS9_iiNS7_10__identityEEEvT0_T1_T2_T3_T4_T6_E12temp_storage+16];
	selp.b32 	%r312, %r311, 0, %p36;
	add.s32 	%r313, %r310, %r312;
	setp.gt.s32 	%p37, %r120, 96;
	ld.shared.u32 	%r314, [_ZZN3cub18CUB_300001_SM_10006detail6reduce28DeviceReduceSingleTileKernelINS2_10policy_hubIiyN4cuda3std3__44plusIiEEE10Policy1000EPiSC_iS9_iiNS7_10__identityEEEvT0_T1_T2_T3_T4_T6_E12temp_storage+20];
	selp.b32 	%r315, %r314, 0, %p37;
	add.s32 	%r316, %r313, %r315;
	setp.gt.s32 	%p38, %r120, 128;
	ld.shared.u32 	%r317, [_ZZN3cub18CUB_300001_SM_10006detail6reduce28DeviceReduceSingleTileKernelINS2_10policy_hubIiyN4cuda3std3__44plusIiEEE10Policy1000EPiSC_iS9_iiNS7_10__identityEEEvT0_T1_T2_T3_T4_T6_E12temp_storage+24];
	selp.b32 	%r318, %r317, 0, %p38;
	add.s32 	%r319, %r316, %r318;
	setp.gt.s32 	%p39, %r120, 160;
	ld.shared.u32 	%r320, [_ZZN3cub18CUB_300001_SM_10006detail6reduce28DeviceReduceSingleTileKernelINS2_10policy_hubIiyN4cuda3std3__44plusIiEEE10Policy1000EPiSC_iS9_iiNS7_10__identityEEEvT0_T1_T2_T3_T4_T6_E12temp_storage+28];
	selp.b32 	%r321, %r320, 0, %p39;
	add.s32 	%r322, %r319, %r321;
	setp.gt.s32 	%p40, %r120, 192;
	ld.shared.u32 	%r323, [_ZZN3cub18CUB_300001_SM_10006detail6reduce28DeviceReduceSingleTileKernelINS2_10policy_hubIiyN4cuda3std3__44plusIiEEE10Policy1000EPiSC_iS9_iiNS7_10__identityEEEvT0_T1_T2_T3_T4_T6_E12temp_storage+32];
	selp.b32 	%r324, %r323, 0, %p40;
	add.s32 	%r325, %r322, %r324;
	setp.gt.s32 	%p41, %r120, 224;
	ld.shared.u32 	%r326, [_ZZN3cub18CUB_300001_SM_10006detail6reduce28DeviceReduceSingleTileKernelINS2_10policy_hubIiyN4cuda3std3__44plusIiEEE10Policy1000EPiSC_iS9_iiNS7_10__identityEEEvT0_T1_T2_T3_T4_T6_E12temp_storage+36];
	selp.b32 	%r327, %r326, 0, %p41;
	add.s32 	%r686, %r325, %r327;
	bra.uni 	$L__BB7_72;
$L__BB7_56:
	mov.u32 	%r85, %tid.x;
	mul.wide.u32 	%rd35, %r85, 4;
	add.s64 	%rd19, %rd16, %rd35;
	// begin inline asm
	ld.global.nc.u32 %r122, [%rd19];
	// end inline asm
	add.s64 	%rd20, %rd19, 1024;
	// begin inline asm
	ld.global.nc.u32 %r123, [%rd20];
	// end inline asm
	add.s64 	%rd21, %rd19, 2048;
	// begin inline asm
	ld.global.nc.u32 %r124, [%rd21];
	// end inline asm
	add.s64 	%rd22, %rd19, 3072;
	// begin inline asm
	ld.global.nc.u32 %r125, [%rd22];
	// end inline asm
	add.s64 	%rd23, %rd19, 4096;
	// begin inline asm
	ld.global.nc.u32 %r126, [%rd23];
	// end inline asm
	add.s64 	%rd24, %rd19, 5120;
	// begin inline asm
	ld.global.nc.u32 %r127, [%rd24];
	// end inline asm
	add.s64 	%rd25, %rd19, 6144;
	// begin inline asm
	ld.global.nc.u32 %r128, [%rd25];
	// end inline asm
	add.s64 	%rd26, %rd19, 7168;
	// begin inline asm
	ld.global.nc.u32 %r129, [%rd26];
	// end inline asm
	add.s64 	%rd27, %rd19, 8192;
	// begin inline asm
	ld.global.nc.u32 %r130, [%rd27];
	// end inline asm
	add.s64 	%rd28, %rd19, 9216;
	// begin inline asm
	ld.global.nc.u32 %r131, [%rd28];
	// end inline asm
	add.s64 	%rd29, %rd19, 10240;
	// begin inline asm
	ld.global.nc.u32 %r132, [%rd29];
	// end inline asm
	add.s64 	%rd30, %rd19, 11264;
	// begin inline asm
	ld.global.nc.u32 %r133, [%rd30];
	// end inline asm
	add.s64 	%rd31, %rd19, 12288;
	// begin inline asm
	ld.global.nc.u32 %r134, [%rd31];
	// end inline asm
	add.s64 	%rd32, %rd19, 13312;
	// begin inline asm
	ld.global.nc.u32 %r135, [%rd32];
	// end inline asm
	add.s64 	%rd33, %rd19, 14336;
	// begin inline asm
	ld.global.nc.u32 %r136, [%rd33];
	// end inline asm
	add.s64 	%rd34, %rd19, 15360;
	// begin inline asm
	ld.global.nc.u32 %r137, [%rd34];
	// end inline asm
	add.s32 	%r139, %r123, %r122;
	add.s32 	%r140, %r124, %r139;
	add.s32 	%r141, %r125, %r140;
	add.s32 	%r142, %r126, %r141;
	add.s32 	%r143, %r127, %r142;
	add.s32 	%r144, %r128, %r143;
	add.s32 	%r145, %r129, %r144;
	add.s32 	%r146, %r130, %r145;
	add.s32 	%r147, %r131, %r146;
	add.s32 	%r148, %r132, %r147;
	add.s32 	%r149, %r133, %r148;
	add.s32 	%r150, %r134, %r149;
	add.s32 	%r151, %r135, %r150;
	add.s32 	%r152, %r136, %r151;
	add.s32 	%r685, %r137, %r152;
	setp.lt.u32 	%p4, %r120, 8192;
	mov.b32 	%r674, 4096;
	@%p4 bra 	$L__BB7_60;
	add.s32 	%r87, %r120, -4096;
	mov.b32 	%r674, 4096;
$L__BB7_58:
	mul.wide.s32 	%rd52, %r674, 4;
	add.s64 	%rd36, %rd19, %rd52;
	// begin inline asm
	ld.global.nc.u32 %r154, [%rd36];
	// end inline asm
	add.s64 	%rd37, %rd36, 1024;
	// begin inline asm
	ld.global.nc.u32 %r155, [%rd37];
	// end inline asm
	add.s64 	%rd38, %rd36, 2048;
	// begin inline asm
	ld.global.nc.u32 %r156, [%rd38];
	// end inline asm
	add.s64 	%rd39, %rd36, 3072;
	// begin inline asm
	ld.global.nc.u32 %r157, [%rd39];
	// end inline asm
	add.s64 	%rd40, %rd36, 4096;
	// begin inline asm
	ld.global.nc.u32 %r158, [%rd40];
	// end inline asm
	add.s64 	%rd41, %rd36, 5120;
	// begin inline asm
	ld.global.nc.u32 %r159, [%rd41];
	// end inline asm
	add.s64 	%rd42, %rd36, 6144;
	// begin inline asm
	ld.global.nc.u32 %r160, [%rd42];
	// end inline asm
	add.s64 	%rd43, %rd36, 7168;
	// begin inline asm
	ld.global.nc.u32 %r161, [%rd43];
	// end inline asm
	add.s64 	%rd44, %rd36, 8192;
	// begin inline asm
	ld.global.nc.u32 %r162, [%rd44];
	// end inline asm
	add.s64 	%rd45, %rd36, 9216;
	// begin inline asm
	ld.global.nc.u32 %r163, [%rd45];
	// end inline asm
	add.s64 	%rd46, %rd36, 10240;
	// begin inline asm
	ld.global.nc.u32 %r164, [%rd46];
	// end inline asm
	add.s64 	%rd47, %rd36, 11264;
	// begin inline asm
	ld.global.nc.u32 %r165, [%rd47];
	// end inline asm
	add.s64 	%rd48, %rd36, 12288;
	// begin inline asm
	ld.global.nc.u32 %r166, [%rd48];
	// end inline asm
	add.s64 	%rd49, %rd36, 13312;
	// begin inline asm
	ld.global.nc.u32 %r167, [%rd49];
	// end inline asm
	add.s64 	%rd50, %rd36, 14336;
	// begin inline asm
	ld.global.nc.u32 %r168, [%rd50];
	// end inline asm
	add.s64 	%rd51, %rd36, 15360;
	// begin inline asm
	ld.global.nc.u32 %r169, [%rd51];
	// end inline asm
	add.s32 	%r170, %r154, %r685;
	add.s32 	%r171, %r155, %r170;
	add.s32 	%r172, %r156, %r171;
	add.s32 	%r173, %r157, %r172;
	add.s32 	%r174, %r158, %r173;
	add.s32 	%r175, %r159, %r174;
	add.s32 	%r176, %r160, %r175;
	add.s32 	%r177, %r161, %r176;
	add.s32 	%r178, %r162, %r177;
	add.s32 	%r179, %r163, %r178;
	add.s32 	%r180, %r164, %r179;
	add.s32 	%r181, %r165, %r180;
	add.s32 	%r182, %r166, %r181;
	add.s32 	%r183, %r167, %r182;
	add.s32 	%r184, %r168, %r183;
	add.s32 	%r685, %r169, %r184;
	sub.s32 	%r185, %r120, %r674;
	setp.lt.s32 	%p5, %r185, 4096;
	@%p5 bra 	$L__BB7_68;
	add.s32 	%r674, %r674, 4096;
	setp.le.s32 	%p6, %r674, %r87;
	@%p6 bra 	$L__BB7_58;
$L__BB7_60:
	setp.le.s32 	%p7, %r120, %r674;
	@%p7 bra 	$L__BB7_68;
	sub.s32 	%r94, %r120, %r674;
	setp.ge.s32 	%p8, %r85, %r94;
	@%p8 bra 	$L__BB7_68;
	not.b32 	%r187, %r85;
	add.s32 	%r188, %r120, %r187;
	sub.s32 	%r95, %r188, %r674;
	and.b32  	%r189, %r95, 768;
	setp.eq.s32 	%p9, %r189, 768;
	mov.u32 	%r679, %r85;
	@%p9 bra 	$L__BB7_65;
	add.s32 	%r676, %r85, %r674;
	shr.u32 	%r190, %r95, 8;
	add.s32 	%r191, %r190, 1;
	and.b32  	%r192, %r191, 3;
	neg.s32 	%r675, %r192;
	mov.u32 	%r679, %r85;
$L__BB7_64:
	.pragma "nounroll";
	mul.wide.u32 	%rd54, %r676, 4;
	add.s64 	%rd53, %rd16, %rd54;
	// begin inline asm
	ld.global.nc.u32 %r193, [%rd53];
	// end inline asm
	add.s32 	%r685, %r193, %r685;
	add.s32 	%r679, %r679, 256;
	add.s32 	%r676, %r676, 256;
	add.s32 	%r675, %r675, 1;
	setp.ne.s32 	%p10, %r675, 0;
	@%p10 bra 	$L__BB7_64;
$L__BB7_65:
	setp.lt.u32 	%p11, %r95, 768;
	@%p11 bra 	$L__BB7_68;
	cvt.u64.u32 	%rd55, %r679;
	cvt.u64.u32 	%rd56, %r674;
	add.s64 	%rd57, %rd55, %rd56;
	shl.b64 	%rd58, %rd57, 2;
	add.s64 	%rd59, %rd58, %rd16;
	add.s64 	%rd124, %rd59, 2048;
	add.s32 	%r682, %r679, %r674;
$L__BB7_67:
	mul.wide.u32 	%rd64, %r682, 4;
	add.s64 	%rd60, %rd16, %rd64;
	// begin inline asm
	ld.global.nc.u32 %r194, [%rd60];
	// end inline asm
	add.s32 	%r198, %r194, %r685;
	add.s64 	%rd61, %rd124, -1024;
	// begin inline asm
	ld.global.nc.u32 %r195, [%rd61];
	// end inline asm
	add.s32 	%r199, %r195, %r198;
	// begin inline asm
	ld.global.nc.u32 %r196, [%rd124];
	// end inline asm
	add.s32 	%r200, %r196, %r199;
	add.s64 	%rd63, %rd124, 1024;
	// begin inline asm
	ld.global.nc.u32 %r197, [%rd63];
	// end inline asm
	add.s32 	%r685, %r197, %r200;
	add.s32 	%r679, %r679, 1024;
	add.s64 	%rd124, %rd124, 4096;
	add.s32 	%r682, %r682, 1024;
	setp.lt.s32 	%p12, %r679, %r94;
	@%p12 bra 	$L__BB7_67;
$L__BB7_68:
	// begin inline asm
	mov.u32 %r201, %laneid;
	// end inline asm
	mov.b32 	%r204, 1;
	mov.b32 	%r225, 31;
	mov.b32 	%r226, -1;
	// begin inline asm
	shfl.sync.down.b32 %r202, %r685, %r204, %r225, %r226;
	// end inline asm
	setp.gt.s32 	%p13, %r201, 30;
	selp.b32 	%r227, 0, %r202, %p13;
	add.s32 	%r208, %r227, %r685;
	mov.b32 	%r209, 2;
	// begin inline asm
	shfl.sync.down.b32 %r207, %r208, %r209, %r225, %r226;
	// end inline asm
	setp.gt.s32 	%p14, %r201, 29;
	selp.b32 	%r228, 0, %r207, %p14;
	add.s32 	%r213, %r208, %r228;
	mov.b32 	%r214, 4;
	// begin inline asm
	shfl.sync.down.b32 %r212, %r213, %r214, %r225, %r226;
	// end inline asm
	setp.gt.s32 	%p15, %r201, 27;
	selp.b32 	%r229, 0, %r212, %p15;
	add.s32 	%r218, %r213, %r229;
	mov.b32 	%r219, 8;
	// begin inline asm
	shfl.sync.down.b32 %r217, %r218, %r219, %r225, %r226;
	// end inline asm
	setp.gt.s32 	%p16, %r201, 23;
	selp.b32 	%r230, 0, %r217, %p16;
	add.s32 	%r223, %r218, %r230;
	mov.b32 	%r224, 16;
	// begin inline asm
	shfl.sync.down.b32 %r222, %r223, %r224, %r225, %r226;
	// end inline asm
	setp.gt.s32 	%p17, %r201, 15;
	selp.b32 	%r231, 0, %r222, %p17;
	add.s32 	%r686, %r223, %r231;
	setp.ne.s32 	%p18, %r201, 0;
	@%p18 bra 	$L__BB7_70;
	shr.u32 	%r232, %r85, 3;
	and.b32  	%r233, %r232, 124;
	mov.u32 	%r234, _ZZN3cub18CUB_300001_SM_10006detail6reduce28DeviceReduceSingleTileKernelINS2_10policy_hubIiyN4cuda3std3__44plusIiEEE10Policy1000EPiSC_iS9_iiNS7_10__identityEEEvT0_T1_T2_T3_T4_T6_E12temp_storage;
	add.s32 	%r235, %r234, %r233;
	st.shared.u32 	[%r235+8], %r686;
$L__BB7_70:
	bar.sync 	0;
	setp.ne.s32 	%p19, %r85, 0;
	@%p19 bra 	$L__BB7_72;
	ld.shared.u32 	%r236, [_ZZN3cub18CUB_300001_SM_10006detail6reduce28DeviceReduceSingleTileKernelINS2_10policy_hubIiyN4cuda3std3__44plusIiEEE10Policy1000EPiSC_iS9_iiNS7_10__identityEEEvT0_T1_T2_T3_T4_T6_E12temp_storage+12];
	add.s32 	%r237, %r236, %r686;
	ld.shared.u32 	%r238, [_ZZN3cub18CUB_300001_SM_10006detail6reduce28DeviceReduceSingleTileKernelINS2_10policy_hubIiyN4cuda3std3__44plusIiEEE10Policy1000EPiSC_iS9_iiNS7_10__identityEEEvT0_T1_T2_T3_T4_T6_E12temp_storage+16];
	add.s32 	%r239, %r237, %r238;
	ld.shared.u32 	%r240, [_ZZN3cub18CUB_300001_SM_10006detail6reduce28DeviceReduceSingleTileKernelINS2_10policy_hubIiyN4cuda3std3__44plusIiEEE10Policy1000EPiSC_iS9_iiNS7_10__identityEEEvT0_T1_T2_T3_T4_T6_E12temp_storage+20];
	add.s32 	%r241, %r239, %r240;
	ld.shared.u32 	%r242, [_ZZN3cub18CUB_300001_SM_10006detail6reduce28DeviceReduceSingleTileKernelINS2_10policy_hubIiyN4cuda3std3__44plusIiEEE10Policy1000EPiSC_iS9_iiNS7_10__identityEEEvT0_T1_T2_T3_T4_T6_E12temp_storage+24];
	add.s32 	%r243, %r241, %r242;
	ld.shared.u32 	%r244, [_ZZN3cub18CUB_300001_SM_10006detail6reduce28DeviceReduceSingleTileKernelINS2_10policy_hubIiyN4cuda3std3__44plusIiEEE10Policy1000EPiSC_iS9_iiNS7_10__identityEEEvT0_T1_T2_T3_T4_T6_E12temp_storage+28];
	add.s32 	%r245, %r243, %r244;
	ld.shared.u32 	%r246, [_ZZN3cub18CUB_300001_SM_10006detail6reduce28DeviceReduceSingleTileKernelINS2_10policy_hubIiyN4cuda3std3__44plusIiEEE10Policy1000EPiSC_iS9_iiNS7_10__identityEEEvT0_T1_T2_T3_T4_T6_E12temp_storage+32];
	add.s32 	%r247, %r245, %r246;
	ld.shared.u32 	%r248, [_ZZN3cub18CUB_300001_SM_10006detail6reduce28DeviceReduceSingleTileKernelINS2_10policy_hubIiyN4cuda3std3__44plusIiEEE10Policy1000EPiSC_iS9_iiNS7_10__identityEEEvT0_T1_T2_T3_T4_T6_E12temp_storage+36];
	add.s32 	%r686, %r247, %r248;
$L__BB7_72:
	mov.u32 	%r631, %tid.x;
	setp.ne.s32 	%p95, %r631, 0;
	@%p95 bra 	$L__BB7_74;
	add.s32 	%r632, %r686, %r121;
	st.global.u32 	[%rd1], %r632;
$L__BB7_74:
	ret;

}


// ===== COMPILED SASS (sm_100) =====

	.target	sm_100

	.elftype	@"ET_EXEC"


//--------------------- .note.nv.tkinfo           --------------------------
	.section	.note.nv.tkinfo,"",@"SHT_NOTE"
	.sectionflags	@"SHF_NOTE_NV_TKINFO"
	.tkinfo
        /*0018*/ 	.word	0x00000002
        /*0030*/ 	.string	""
        /*0030*/ 	.string	"ptxas"
        /*0030*/ 	.string	"Cuda compilation tools, release 13.0, V13.0.88"
        /*0030*/ 	.string	"Build cuda_13.0.r13.0/compiler.36424714_0"
        /*0030*/ 	.string	"-arch sm_100 -m 64 "



//--------------------- .note.nv.cuinfo           --------------------------
	.section	.note.nv.cuinfo,"",@"SHT_NOTE"
	.sectionflags	@"SHF_NOTE_NV_CUINFO"
        /*0018*/ 	.short	0x0002
        /*001a*/ 	.short	0x0064
        /*001c*/ 	.short	0x0082
	.zero		2


//--------------------- .nv.info                  --------------------------
	.section	.nv.info,"",@"SHT_CUDA_INFO"
	.align	4


	//----- nvinfo : EIATTR_REGCOUNT
	.align		4
        /*0000*/ 	.byte	0x04, 0x2f
        /*0002*/ 	.short	(.L_46 - .L_45)
	.align		4
.L_45:
        /*0004*/ 	.word	index@(_Z10orderCheckPmjPi)
        /*0008*/ 	.word	0x0000000a


	//----- nvinfo : EIATTR_FRAME_SIZE
	.align		4
.L_46:
        /*000c*/ 	.byte	0x04, 0x11
        /*000e*/ 	.short	(.L_48 - .L_47)
	.align		4
.L_47:
        /*0010*/ 	.word	index@(_Z10orderCheckPmjPi)
        /*0014*/ 	.word	0x00000000


	//----- nvinfo : EIATTR_REGCOUNT
	.align		4
.L_48:
        /*0018*/ 	.byte	0x04, 0x2f
        /*001a*/ 	.short	(.L_50 - .L_49)
	.align		4
.L_49:
        /*001c*/ 	.word	index@(_ZN3cub18CUB_300001_SM_10006detail11EmptyKernelIvEEvv)
        /*0020*/ 	.word	0x00000004


	//----- nvinfo : EIATTR_FRAME_SIZE
	.align		4
.L_50:
        /*0024*/ 	.byte	0x04, 0x11
        /*0026*/ 	.short	(.L_52 - .L_51)
	.align		4
.L_51:
        /*0028*/ 	.word	index@(_ZN3cub18CUB_300001_SM_10006detail11EmptyKernelIvEEvv)
        /*002c*/ 	.word	0x00000000


	//----- nvinfo : EIATTR_REGCOUNT
	.align		4
.L_52:
        /*0030*/ 	.byte	0x04, 0x2f
        /*0032*/ 	.short	(.L_54 - .L_53)
	.align		4
.L_53:
        /*0034*/ 	.word	index@(_ZN3cub18CUB_300001_SM_10006detail6reduce28DeviceReduceSingleTileKernelINS2_10policy_hubIijN4cuda3std3__44plusIiEEE10Policy1000EPiSC_jS9_iiNS7_10__identityEEEvT0_T1_T2_T3_T4_T6_)
        /*0038*/ 	.word	0x0000001e


	//----- nvinfo : EIATTR_FRAME_SIZE
	.align		4
.L_54:
        /*003c*/ 	.byte	0x04, 0x11
        /*003e*/ 	.short	(.L_56 - .L_55)
	.align		4
.L_55:
        /*0040*/ 	.word	index@(_ZN3cub18CUB_300001_SM_10006detail6reduce28DeviceReduceSingleTileKernelINS2_10policy_hubIijN4cuda3std3__44plusIiEEE10Policy1000EPiSC_jS9_iiNS7_10__identityEEEvT0_T1_T2_T3_T4_T6_)
        /*0044*/ 	.word	0x00000000


	//----- nvinfo : EIATTR_REGCOUNT
	.align		4
.L_56:
        /*0048*/ 	.byte	0x04, 0x2f
        /*004a*/ 	.short	(.L_58 - .L_57)
	.align		4
.L_57:
        /*004c*/ 	.word	index@(_ZN3cub18CUB_300001_SM_10006detail6reduce18DeviceReduceKernelINS2_10policy_hubIijN4cuda3std3__44plusIiEEE10Policy1000EPijS9_iNS7_10__identityEEEvT0_PT3_T1_NS0_13GridEvenShareISH_EET2_T4_)
        /*0050*/ 	.word	0x00000020


	//----- nvinfo : EIATTR_FRAME_SIZE
	.align		4
.L_58:
        /*0054*/ 	.byte	0x04, 0x11
        /*0056*/ 	.short	(.L_60 - .L_59)
	.align		4
.L_59:
        /*0058*/ 	.word	index@(_ZN3cub18CUB_300001_SM_10006detail6reduce18DeviceReduceKernelINS2_10policy_hubIijN4cuda3std3__44plusIiEEE10Policy1000EPijS9_iNS7_10__identityEEEvT0_PT3_T1_NS0_13GridEvenShareISH_EET2_T4_)
        /*005c*/ 	.word	0x00000000


	//----- nvinfo : EIATTR_REGCOUNT
	.align		4
.L_60:
        /*0060*/ 	.byte	0x04, 0x2f
        /*0062*/ 	.short	(.L_62 - .L_61)
	.align		4
.L_61:
        /*0064*/ 	.word	index@(_ZN3cub18CUB_300001_SM_10006detail6reduce28DeviceReduceSingleTileKernelINS2_10policy_hubIijN4cuda3std3__44plusIiEEE10Policy1000EPiSC_iS9_iiNS7_10__identityEEEvT0_T1_T2_T3_T4_T6_)
        /*0068*/ 	.word	0x00000020


	//----- nvinfo : EIATTR_FRAME_SIZE
	.align		4
.L_62:
        /*006c*/ 	.byte	0x04, 0x11
        /*006e*/ 	.short	(.L_64 - .L_63)
	.align		4
.L_63:
        /*0070*/ 	.word	index@(_ZN3cub18CUB_300001_SM_10006detail6reduce28DeviceReduceSingleTileKernelINS2_10policy_hubIijN4cuda3std3__44plusIiEEE10Policy1000EPiSC_iS9_iiNS7_10__identityEEEvT0_T1_T2_T3_T4_T6_)
        /*0074*/ 	.word	0x00000000


	//----- nvinfo : EIATTR_REGCOUNT
	.align		4
.L_64:
        /*0078*/ 	.byte	0x04, 0x2f
        /*007a*/ 	.short	(.L_66 - .L_65)
	.align		4
.L_65:
        /*007c*/ 	.word	index@(_ZN3cub18CUB_300001_SM_10006detail6reduce28DeviceReduceSingleTileKernelINS2_10policy_hubIiyN4cuda3std3__44plusIiEEE10Policy1000EPiSC_yS9_iiNS7_10__identityEEEvT0_T1_T2_T3_T4_T6_)
        /*0080*/ 	.word	0x00000020


	//----- nvinfo : EIATTR_FRAME_SIZE
	.align		4
.L_66:
        /*0084*/ 	.byte	0x04, 0x11
        /*0086*/ 	.short	(.L_68 - .L_67)
	.align		4
.L_67:
        /*0088*/ 	.word	index@(_ZN3cub18CUB_300001_SM_10006detail6reduce28DeviceReduceSingleTileKernelINS2_10policy_hubIiyN4cuda3std3__44plusIiEEE10Policy1000EPiSC_yS9_iiNS7_10__identityEEEvT0_T1_T2_T3_T4_T6_)
        /*008c*/ 	.word	0x00000000


	//----- nvinfo : EIATTR_REGCOUNT
	.align		4
.L_68:
        /*0090*/ 	.byte	0x04, 0x2f
        /*0092*/ 	.short	(.L_70 - .L_69)
	.align		4
.L_69:
        /*0094*/ 	.word	index@(_ZN3cub18CUB_300001_SM_10006detail6reduce18DeviceReduceKernelINS2_10policy_hubIiyN4cuda3std3__44plusIiEEE10Policy1000EPiyS9_iNS7_10__identityEEEvT0_PT3_T1_NS0_13GridEvenShareISH_EET2_T4_)
        /*0098*/ 	.word	0x0000001d


	//----- nvinfo : EIATTR_FRAME_SIZE
	.align		4
.L_70:
        /*009c*/ 	.byte	0x04, 0x11
        /*009e*/ 	.short	(.L_72 - .L_71)
	.align		4
.L_71:
        /*00a0*/ 	.word	index@(_ZN3cub18CUB_300001_SM_10006detail6reduce18DeviceReduceKernelINS2_10policy_hubIiyN4cuda3std3__44plusIiEEE10Policy1000EPiyS9_iNS7_10__identityEEEvT0_PT3_T1_NS0_13GridEvenShareISH_EET2_T4_)
        /*00a4*/ 	.word	0x00000000


	//----- nvinfo : EIATTR_REGCOUNT
	.align		4
.L_72:
        /*00a8*/ 	.byte	0x04, 0x2f
        /*00aa*/ 	.short	(.L_74 - .L_73)
	.align		4
.L_73:
        /*00ac*/ 	.word	index@(_ZN3cub18CUB_300001_SM_10006detail6reduce28DeviceReduceSingleTileKernelINS2_10policy_hubIiyN4cuda3std3__44plusIiEEE10Policy1000EPiSC_iS9_iiNS7_10__identityEEEvT0_T1_T2_T3_T4_T6_)
        /*00b0*/ 	.word	0x00000020


	//----- nvinfo : EIATTR_FRAME_SIZE
	.align		4
.L_74:
        /*00b4*/ 	.byte	0x04, 0x11
        /*00b6*/ 	.short	(.L_76 - .L_75)
	.align		4
.L_75:
        /*00b8*/ 	.word	index@(_ZN3cub18CUB_300001_SM_10006detail6reduce28DeviceReduceSingleTileKernelINS2_10policy_hubIiyN4cuda3std3__44plusIiEEE10Policy1000EPiSC_iS9_iiNS7_10__identityEEEvT0_T1_T2_T3_T4_T6_)
        /*00bc*/ 	.word	0x00000000


	//----- nvinfo : EIATTR_MIN_STACK_SIZE
	.align		4
.L_76:
        /*00c0*/ 	.byte	0x04, 0x12
        /*00c2*/ 	.short	(.L_78 - .L_77)
	.align		4
.L_77:
        /*00c4*/ 	.word	index@(_ZN3cub18CUB_300001_SM_10006detail6reduce28DeviceReduceSingleTileKernelINS2_10policy_hubIiyN4cuda3std3__44plusIiEEE10Policy1000EPiSC_iS9_iiNS7_10__identityEEEvT0_T1_T2_T3_T4_T6_)
        /*00c8*/ 	.word	0x00000000


	//----- nvinfo : EIATTR_MIN_STACK_SIZE
	.align		4
.L_78:
        /*00cc*/ 	.byte	0x04, 0x12
        /*00ce*/ 	.short	(.L_80 - .L_79)
	.align		4
.L_79:
        /*00d0*/ 	.word	index@(_ZN3cub18CUB_300001_SM_10006detail6reduce18DeviceReduceKernelINS2_10policy_hubIiyN4cuda3std3__44plusIiEEE10Policy1000EPiyS9_iNS7_10__identityEEEvT0_PT3_T1_NS0_13GridEvenShareISH_EET2_T4_)
        /*00d4*/ 	.word	0x00000000


	//----- nvinfo : EIATTR_MIN_STACK_SIZE
	.align		4
.L_80:
        /*00d8*/ 	.byte	0x04, 0x12
        /*00da*/ 	.short	(.L_82 - .L_81)
	.align		4
.L_81:
        /*00dc*/ 	.word	index@(_ZN3cub18CUB_300001_SM_10006detail6reduce28DeviceReduceSingleTileKernelINS2_10policy_hubIiyN4cuda3std3__44plusIiEEE10Policy1000EPiSC_yS9_iiNS7_10__identityEEEvT0_T1_T2_T3_T4_T6_)
        /*00e0*/ 	.word	0x00000000


	//----- nvinfo : EIATTR_MIN_STACK_SIZE
	.align		4
.L_82:
        /*00e4*/ 	.byte	0x04, 0x12
        /*00e6*/ 	.short	(.L_84 - .L_83)
	.align		4
.L_83:
        /*00e8*/ 	.word	index@(_ZN3cub18CUB_300001_SM_10006detail6reduce28DeviceReduceSingleTileKernelINS2_10policy_hubIijN4cuda3std3__44plusIiEEE10Policy1000EPiSC_iS9_iiNS7_10__identityEEEvT0_T1_T2_T3_T4_T6_)
        /*00ec*/ 	.word	0x00000000


	//----- nvinfo : EIATTR_MIN_STACK_SIZE
	.align		4
.L_84:
        /*00f0*/ 	.byte	0x04, 0x12
        /*00f2*/ 	.short	(.L_86 - .L_85)
	.align		4
.L_85:
        /*00f4*/ 	.word	index@(_ZN3cub18CUB_300001_SM_10006detail6reduce18DeviceReduceKernelINS2_10policy_hubIijN4cuda3std3__44plusIiEEE10Policy1000EPijS9_iNS7_10__identityEEEvT0_PT3_T1_NS0_13GridEvenShareISH_EET2_T4_)
        /*00f8*/ 	.word	0x00000000


	//----- nvinfo : EIATTR_MIN_STACK_SIZE
	.align		4
.L_86:
        /*00fc*/ 	.byte	0x04, 0x12
        /*00fe*/ 	.short	(.L_88 - .L_87)
	.align		4
.L_87:
        /*0100*/ 	.word	index@(_ZN3cub18CUB_300001_SM_10006detail6reduce28DeviceReduceSingleTileKernelINS2_10policy_hubIijN4cuda3std3__44plusIiEEE10Policy1000EPiSC_jS9_iiNS7_10__identityEEEvT0_T1_T2_T3_T4_T6_)
        /*0104*/ 	.word	0x00000000


	//----- nvinfo : EIATTR_MIN_STACK_SIZE
	.align		4
.L_88:
        /*0108*/ 	.byte	0x04, 0x12
        /*010a*/ 	.short	(.L_90 - .L_89)
	.align		4
.L_89:
        /*010c*/ 	.word	index@(_ZN3cub18CUB_300001_SM_10006detail11EmptyKernelIvEEvv)
        /*0110*/ 	.word	0x00000000


	//----- nvinfo : EIATTR_MIN_STACK_SIZE
	.align		4
.L_90:
        /*0114*/ 	.byte	0x04, 0x12
        /*0116*/ 	.short	(.L_92 - .L_91)
	.align		4
.L_91:
        /*0118*/ 	.word	index@(_Z10orderCheckPmjPi)
        /*011c*/ 	.word	0x00000000
.L_92:


//--------------------- .nv.compat                --------------------------
	.section	.nv.compat,"",@"SHT_CUDA_COMPAT_INFO"
	.align	4
        /*0000*/ 	.byte	0x02, 0x09, 0x00, 0x00, 0x02, 0x02, 0x01, 0x00, 0x02, 0x05, 0x05, 0x00, 0x03, 0x07, 0x01, 0x01
        /*0010*/ 	.byte	0x02, 0x03, 0x00, 0x00, 0x02, 0x06, 0x01, 0x00, 0x04, 0x0b, 0x08, 0x00, 0x09, 0x00, 0x00, 0x00
        /*0020*/ 	.byte	0x00, 0x00, 0x00, 0x00


//--------------------- .nv.info._ZN3cub18CUB_300001_SM_10006detail6reduce28DeviceReduceSingleTileKernelINS2_10policy_hubIiyN4cuda3std3__44plusIiEEE10Policy1000EPiSC_iS9_iiNS7_10__identityEEEvT0_T1_T2_T3_T4_T6_ --------------------------
	.section	.nv.info._ZN3cub18CUB_300001_SM_10006detail6reduce28DeviceReduceSingleTileKernelINS2_10policy_hubIiyN4cuda3std3__44plusIiEEE10Policy1000EPiSC_iS9_iiNS7_10__identityEEEvT0_T1_T2_T3_T4_T6_,"",@"SHT_CUDA_INFO"
	.sectionflags	@""
	.align	4


	//----- nvinfo : EIATTR_CUDA_API_VERSION
	.align		4
        /*0000*/ 	.byte	0x04, 0x37
        /*0002*/ 	.short	(.L_94 - .L_93)
.L_93:
        /*0004*/ 	.word	0x00000082


	//----- nvinfo : EIATTR_KPARAM_INFO
	.align		4
.L_94:
        /*0008*/ 	.byte	0x04, 0x17
        /*000a*/ 	.short	(.L_96 - .L_95)
.L_95:
        /*000c*/ 	.word	0x00000000
        /*0010*/ 	.short	0x0005
        /*0012*/ 	.short	0x001c
        /*0014*/ 	.byte	0x00, 0xf0, 0x05, 0x00


	//----- nvinfo : EIATTR_KPARAM_INFO
	.align		4
.L_96:
        /*0018*/ 	.byte	0x04, 0x17
        /*001a*/ 	.short	(.L_98 - .L_97)
.L_97:
        /*001c*/ 	.word	0x00000000
        /*0020*/ 	.short	0x0004
        /*0022*/ 	.short	0x0018
        /*0024*/ 	.byte	0x00, 0xf0, 0x11, 0x00


	//----- nvinfo : EIATTR_KPARAM_INFO
	.align		4
.L_98:
        /*0028*/ 	.byte	0x04, 0x17
        /*002a*/ 	.short	(.L_100 - .L_99)
.L_99:
        /*002c*/ 	.word	0x00000000
        /*0030*/ 	.short	0x0003
        /*0032*/ 	.short	0x0014
        /*0034*/ 	.byte	0x00, 0xf0, 0x05, 0x00


	//----- nvinfo : EIATTR_KPARAM_INFO
	.align		4
.L_100:
        /*0038*/ 	.byte	0x04, 0x17
        /*003a*/ 	.short	(.L_102 - .L_101)
.L_101:
        /*003c*/ 	.word	0x00000000
        /*0040*/ 	.short	0x0002
        /*0042*/ 	.short	0x0010
        /*0044*/ 	.byte	0x00, 0xf0, 0x11, 0x00


	//----- nvinfo : EIATTR_KPARAM_INFO
	.align		4
.L_102:
        /*0048*/ 	.byte	0x04, 0x17
        /*004a*/ 	.short	(.L_104 - .L_103)
.L_103:
        /*004c*/ 	.word	0x00000000
        /*0050*/ 	.short	0x0001
        /*0052*/ 	.short	0x0008
        /*0054*/ 	.byte	0x00, 0xf5, 0x21, 0x00


	//----- nvinfo : EIATTR_KPARAM_INFO
	.align		4
.L_104:
        /*0058*/ 	.byte	0x04, 0x17
        /*005a*/ 	.short	(.L_106 - .L_105)
.L_105:
        /*005c*/ 	.word	0x00000000
        /*0060*/ 	.short	0x0000
        /*0062*/ 	.short	0x0000
        /*0064*/ 	.byte	0x00, 0xf5, 0x21, 0x00


	//----- nvinfo : EIATTR_SPARSE_MMA_MASK
	.align		4
.L_106:
        /*0068*/ 	.byte	0x03, 0x50
        /*006a*/ 	.short	0x0000


	//----- nvinfo : EIATTR_MAXREG_COUNT
	.align		4
        /*006c*/ 	.byte	0x03, 0x1b
        /*006e*/ 	.short	0x00ff


	//----- nvinfo : EIATTR_NUM_BARRIERS
	.align		4
        /*0070*/ 	.byte	0x02, 0x4c
        /*0072*/ 	.byte	0x01
	.zero		1


	//----- nvinfo : EIATTR_MERCURY_ISA_VERSION
	.align		4
        /*0074*/ 	.byte	0x03, 0x5f
        /*0076*/ 	.short	0x0101


	//----- nvinfo : EIATTR_COOP_GROUP_MASK_REGIDS
	.align		4
        /*0078*/ 	.byte	0x04, 0x29
        /*007a*/ 	.short	(.L_108 - .L_107)


	//   ....[0]....
.L_107:
        /*007c*/ 	.word	0xffffffff


	//   ....[1]....
        /*0080*/ 	.word	0xffffffff


	//   ....[2]....
        /*0084*/ 	.word	0xffffffff


	//   ....[3]....
        /*0088*/ 	.word	0xffffffff


	//   ....[4]....
        /*008c*/ 	.word	0xffffffff


	//   ....[5]....
        /*0090*/ 	.word	0xffffffff


	//   ....[6]....
        /*0094*/ 	.word	0xffffffff


	//   ....[7]....
        /*0098*/ 	.word	0xffffffff


	//   ....[8]....
        /*009c*/ 	.word	0xffffffff


	//   ....[9]....
        /*00a0*/ 	.word	0xffffffff


	//   ....[10]....
        /*00a4*/ 	.word	0xffffffff


	//   ....[11]....
        /*00a8*/ 	.word	0xffffffff


	//   ....[12]....
        /*00ac*/ 	.word	0xffffffff


	//   ....[13]....
        /*00b0*/ 	.word	0xffffffff


	//   ....[14]....
        /*00b4*/ 	.word	0xffffffff


	//   ....[15]....
        /*00b8*/ 	.word	0xffffffff


	//   ....[16]....
        /*00bc*/ 	.word	0xffffffff


	//   ....[17]....
        /*00c0*/ 	.word	0xffffffff


	//   ....[18]....
        /*00c4*/ 	.word	0xffffffff


	//   ....[19]....
        /*00c8*/ 	.word	0xffffffff


	//   ....[20]....
        /*00cc*/ 	.word	0xffffffff


	//   ....[21]....
        /*00d0*/ 	.word	0xffffffff


	//   ....[22]....
        /*00d4*/ 	.word	0xffffffff


	//   ....[23]....
        /*00d8*/ 	.word	0xffffffff


	//   ....[24]....
        /*00dc*/ 	.word	0xffffffff


	//   ....[25]....
        /*00e0*/ 	.word	0xffffffff


	//   ....[26]....
        /*00e4*/ 	.word	0xffffffff


	//   ....[27]....
        /*00e8*/ 	.word	0xffffffff


	//   ....[28]....
        /*00ec*/ 	.word	0xffffffff


	//   ....[29]....
        /*00f0*/ 	.word	0xffffffff


	//----- nvinfo : EIATTR_COOP_GROUP_INSTR_OFFSETS
	.align		4
.L_108:
        /*00f4*/ 	.byte	0x04, 0x28
        /*00f6*/ 	.short	(.L_110 - .L_109)


	//   ....[0]....
.L_109:
        /*00f8*/ 	.word	0x00000890


	//   ....[1]....
        /*00fc*/ 	.word	0x000008f0


	//   ....[2]....
        /*0100*/ 	.word	0x00000940


	//   ....[3]....
        /*0104*/ 	.word	0x000009b0


	//   ....[4]....
        /*0108*/ 	.word	0x00000a10


	//   ....[5]....
        /*010c*/ 	.word	0x00000ba0


	//   ....[6]....
        /*0110*/ 	.word	0x00000c40


	//   ....[7]....
        /*0114*/ 	.word	0x00000cc0


	//   ....[8]....
        /*0118*/ 	.word	0x00000d20


	//   ....[9]....
        /*011c*/ 	.word	0x00000d60


	//   ....[10]....
        /*0120*/ 	.word	0x000019d0


	//   ....[11]....
        /*0124*/ 	.word	0x00001a30


	//   ....[12]....
        /*0128*/ 	.word	0x00001a90


	//   ....[13]....
        /*012c*/ 	.word	0x00001af0


	//   ....[14]....
        /*0130*/ 	.word	0x00001b50


	//   ....[15]....
        /*0134*/ 	.word	0x000023f0


	//   ....[16]....
        /*0138*/ 	.word	0x00002450


	//   ....[17]....
        /*013c*/ 	.word	0x000024a0


	//   ....[18]....
        /*0140*/ 	.word	0x00002510


	//   ....[19]....
        /*0144*/ 	.word	0x00002570


	//   ....[20]....
        /*0148*/ 	.word	0x00002700


	//   ....[21]....
        /*014c*/ 	.word	0x00002790


	//   ....[22]....
        /*0150*/ 	.word	0x000027e0


	//   ....[23]....
        /*0154*/ 	.word	0x00002850


	//   ....[24]....
        /*0158*/ 	.word	0x000028c0


	//   ....[25]....
        /*015c*/ 	.word	0x000036a0


	//   ....[26]....
        /*0160*/ 	.word	0x00003700


	//   ....[27]....
        /*0164*/ 	.word	0x00003760


	//   ....[28]....
        /*0168*/ 	.word	0x000037c0


	//   ....[29]....
        /*016c*/ 	.word	0x00003820


	//----- nvinfo : EIATTR_VRC_CTA_INIT_COUNT
	.align		4
.L_110:
        /*0170*/ 	.byte	0x02, 0x4a
	.zero		1
	.zero		1


	//----- nvinfo : EIATTR_EXIT_INSTR_OFFSETS
	.align		4
        /*0174*/ 	.byte	0x04, 0x1c
        /*0176*/ 	.short	(.L_112 - .L_111)


	//   ....[0]....
.L_111:
        /*0178*/ 	.word	0x00000080


	//   ....[1]....
        /*017c*/ 	.word	0x000000c0


	//   ....[2]....
        /*0180*/ 	.word	0x00003940


	//   ....[3]....
        /*0184*/ 	.word	0x00003990


	//----- nvinfo : EIATTR_MAX_THREADS
	.align		4
.L_112:
        /*0188*/ 	.byte	0x04, 0x05
        /*018a*/ 	.short	(.L_114 - .L_113)
.L_113:
        /*018c*/ 	.word	0x00000100
        /*0190*/ 	.word	0x00000001
        /*0194*/ 	.word	0x00000001


	//----- nvinfo : EIATTR_CRS_STACK_SIZE
	.align		4
.L_114:
        /*0198*/ 	.byte	0x04, 0x1e
        /*019a*/ 	.short	(.L_116 - .L_115)
.L_115:
        /*019c*/ 	.word	0x00000000


	//----- nvinfo : EIATTR_CBANK_PARAM_SIZE
	.align		4
.L_116:
        /*01a0*/ 	.byte	0x03, 0x19
        /*01a2*/ 	.short	0x001d


	//----- nvinfo : EIATTR_PARAM_CBANK
	.align		4
        /*01a4*/ 	.byte	0x04, 0x0a
        /*01a6*/ 	.short	(.L_118 - .L_117)
	.align		4
.L_117:
        /*01a8*/ 	.word	index@(.nv.constant0._ZN3cub18CUB_300001_SM_10006detail6reduce28DeviceReduceSingleTileKernelINS2_10policy_hubIiyN4cuda3std3__44plusIiEEE10Policy1000EPiSC_iS9_iiNS7_10__identityEEEvT0_T1_T2_T3_T4_T6_)
        /*01ac*/ 	.short	0x0380
        /*01ae*/ 	.short	0x001d


	//----- nvinfo : EIATTR_SW_WAR
	.align		4
.L_118:
        /*01b0*/ 	.byte	0x04, 0x36
        /*01b2*/ 	.short	(.L_120 - .L_119)
.L_119:
        /*01b4*/ 	.word	0x00000008
.L_120:


//--------------------- .nv.info._ZN3cub18CUB_300001_SM_10006detail6reduce18DeviceReduceKernelINS2_10policy_hubIiyN4cuda3std3__44plusIiEEE10Policy1000EPiyS9_iNS7_10__identityEEEvT0_PT3_T1_NS0_13GridEvenShareISH_EET2_T4_ --------------------------
	.section	.nv.info._ZN3cub18CUB_300001_SM_10006detail6reduce18DeviceReduceKernelINS2_10policy_hubIiyN4cuda3std3__44plusIiEEE10Policy1000EPiyS9_iNS7_10__identityEEEvT0_PT3_T1_NS0_13GridEvenShareISH_EET2_T4_,"",@"SHT_CUDA_INFO"
	.sectionflags	@""
	.align	4


	//----- nvinfo : EIATTR_CUDA_API_VERSION
	.align		4
        /*0000*/ 	.byte	0x04, 0x37
        /*0002*/ 	.short	(.L_122 - .L_121)
.L_121:
        /*0004*/ 	.word	0x00000082


	//----- nvinfo : EIATTR_KPARAM_INFO
	.align		4
.L_122:
        /*0008*/ 	.byte	0x04, 0x17
        /*000a*/ 	.short	(.L_124 - .L_123)
.L_123:
        /*000c*/ 	.word	0x00000000
        /*0010*/ 	.short	0x0005
        /*0012*/ 	.short	0x0061
        /*0014*/ 	.byte	0x00, 0xf0, 0x05, 0x00


	//----- nvinfo : EIATTR_KPARAM_INFO
	.align		4
.L_124:
        /*0018*/ 	.byte	0x04, 0x17
        /*001a*/ 	.short	(.L_126 - .L_125)
.L_125:
        /*001c*/ 	.word	0x00000000
        /*0020*/ 	.short	0x0004
        /*0022*/ 	.short	0x0060
        /*0024*/ 	.byte	0x00, 0xf0, 0x05, 0x00


	//----- nvinfo : EIATTR_KPARAM_INFO
	.align		4
.L_126:
        /*0028*/ 	.byte	0x04, 0x17
        /*002a*/ 	.short	(.L_128 - .L_127)
.L_127:
        /*002c*/ 	.word	0x00000000
        /*0030*/ 	.short	0x0003
        /*0032*/ 	.short	0x0018
        /*0034*/ 	.byte	0x00, 0xf0, 0x21, 0x01


	//----- nvinfo : EIATTR_KPARAM_INFO
	.align		4
.L_128:
        /*0038*/ 	.byte	0x04, 0x17
        /*003a*/ 	.short	(.L_130 - .L_129)
.L_129:
        /*003c*/ 	.word	0x00000000
        /*0040*/ 	.short	0x0002
        /*0042*/ 	.short	0x0010
        /*0044*/ 	.byte	0x00, 0xf0, 0x21, 0x00


	//----- nvinfo : EIATTR_KPARAM_INFO
	.align		4
.L_130:
        /*0048*/ 	.byte	0x04, 0x17
        /*004a*/ 	.short	(.L_132 - .L_131)
.L_131:
        /*004c*/ 	.word	0x00000000
        /*0050*/ 	.short	0x0001
        /*0052*/ 	.short	0x0008
        /*0054*/ 	.byte	0x00, 0xf5, 0x21, 0x00


	//----- nvinfo : EIATTR_KPARAM_INFO
	.align		4
.L_132:
        /*0058*/ 	.byte	0x04, 0x17
        /*005a*/ 	.short	(.L_134 - .L_133)
.L_133:
        /*005c*/ 	.word	0x00000000
        /*0060*/ 	.short	0x0000
        /*0062*/ 	.short	0x0000
        /*0064*/ 	.byte	0x00, 0xf5, 0x21, 0x00


	//----- nvinfo : EIATTR_SPARSE_MMA_MASK
	.align		4
.L_134:
        /*0068*/ 	.byte	0x03, 0x50
        /*006a*/ 	.short	0x0000


	//----- nvinfo : EIATTR_MAXREG_COUNT
	.align		4
        /*006c*/ 	.byte	0x03, 0x1b
        /*006e*/ 	.short	0x00ff


	//----- nvinfo : EIATTR_NUM_BARRIERS
	.align		4
        /*0070*/ 	.byte	0x02, 0x4c
        /*0072*/ 	.byte	0x01
	.zero		1


	//----- nvinfo : EIATTR_MERCURY_ISA_VERSION
	.align		4
        /*0074*/ 	.byte	0x03, 0x5f
        /*0076*/ 	.short	0x0101


	//----- nvinfo : EIATTR_COOP_GROUP_MASK_REGIDS
	.align		4
        /*0078*/ 	.byte	0x04, 0x29
        /*007a*/ 	.short	(.L_136 - .L_135)


	//   ....[0]....
.L_135:
        /*007c*/ 	.word	0xffffffff


	//   ....[1]....
        /*0080*/ 	.word	0xffffffff


	//   ....[2]....
        /*0084*/ 	.word	0xffffffff


	//   ....[3]....
        /*0088*/ 	.word	0xffffffff


	//   ....[4]....
        /*008c*/ 	.word	0xffffffff


	//   ....[5]....
        /*0090*/ 	.word	0xffffffff


	//   ....[6]....
        /*0094*/ 	.word	0xffffffff


	//   ....[7]....
        /*0098*/ 	.word	0xffffffff


	//   ....[8]....
        /*009c*/ 	.word	0xffffffff


	//   ....[9]....
        /*00a0*/ 	.word	0xffffffff


	//   ....[10]....
        /*00a4*/ 	.word	0xffffffff


	//   ....[11]....
        /*00a8*/ 	.word	0xffffffff


	//   ....[12]....
        /*00ac*/ 	.word	0xffffffff


	//   ....[13]....
        /*00b0*/ 	.word	0xffffffff


	//   ....[14]....
        /*00b4*/ 	.word	0xffffffff


	//   ....[15]....
        /*00b8*/ 	.word	0xffffffff


	//   ....[16]....
        /*00bc*/ 	.word	0xffffffff


	//   ....[17]....
        /*00c0*/ 	.word	0xffffffff


	//   ....[18]....
        /*00c4*/ 	.word	0xffffffff


	//   ....[19]....
        /*00c8*/ 	.word	0xffffffff


	//   ....[20]....
        /*00cc*/ 	.word	0xffffffff


	//   ....[21]....
        /*00d0*/ 	.word	0xffffffff


	//   ....[22]....
        /*00d4*/ 	.word	0xffffffff


	//   ....[23]....
        /*00d8*/ 	.word	0xffffffff


	//   ....[24]....
        /*00dc*/ 	.word	0xffffffff


	//   ....[25]....
        /*00e0*/ 	.word	0xffffffff


	//   ....[26]....
        /*00e4*/ 	.word	0xffffffff


	//   ....[27]....
        /*00e8*/ 	.word	0xffffffff


	//   ....[28]....
        /*00ec*/ 	.word	0xffffffff


	//   ....[29]....
        /*00f0*/ 	.word	0xffffffff


	//----- nvinfo : EIATTR_COOP_GROUP_INSTR_OFFSETS
	.align		4
.L_136:
        /*00f4*/ 	.byte	0x04, 0x28
        /*00f6*/ 	.short	(.L_138 - .L_137)


	//   ....[0]....
.L_137:
        /*00f8*/ 	.word	0x00000a40


	//   ....[1]....
        /*00fc*/ 	.word	0x00000aa0


	//   ....[2]....
        /*0100*/ 	.word	0x00000b00


	//   ....[3]....
        /*0104*/ 	.word	0x00000b60


	//   ....[4]....
        /*0108*/ 	.word	0x00000bc0


	//   ....[5]....
        /*010c*/ 	.word	0x00000d50


	//   ....[6]....
        /*0110*/ 	.word	0x00000e00


	//   ....[7]....
        /*0114*/ 	.word	0x00000e80


	//   ....[8]....
        /*0118*/ 	.word	0x00000ed0


	//   ....[9]....
        /*011c*/ 	.word	0x00000f10


	//   ....[10]....
        /*0120*/ 	.word	0x00001cd0


	//   ....[11]....
        /*0124*/ 	.word	0x00001d30


	//   ....[12]....
        /*0128*/ 	.word	0x00001d90


	//   ....[13]....
        /*012c*/ 	.word	0x00001df0


	//   ....[14]....
        /*0130*/ 	.word	0x00001e50


	//   ....[15]....
        /*0134*/ 	.word	0x00002910


	//   ....[16]....
        /*0138*/ 	.word	0x00002970


	//   ....[17]....
        /*013c*/ 	.word	0x000029d0


	//   ....[18]....
        /*0140*/ 	.word	0x00002a30


	//   ....[19]....
        /*0144*/ 	.word	0x00002a90


	//   ....[20]....
        /*0148*/ 	.word	0x00002c20


	//   ....[21]....
        /*014c*/ 	.word	0x00002cd0


	//   ....[22]....
        /*0150*/ 	.word	0x00002d20


	//   ....[23]....
        /*0154*/ 	.word	0x00002d80


	//   ....[24]....
        /*0158*/ 	.word	0x00002dd0


	//   ....[25]....
        /*015c*/ 	.word	0x00003d40


	//   ....[26]....
        /*0160*/ 	.word	0x00003db0


	//   ....[27]....
        /*0164*/ 	.word	0x00003e20


	//   ....[28]....
        /*0168*/ 	.word	0x00003e90


	//   ....[29]....
        /*016c*/ 	.word	0x00003ed0


	//----- nvinfo : EIATTR_VRC_CTA_INIT_COUNT
	.align		4
.L_138:
        /*0170*/ 	.byte	0x02, 0x4a
	.zero		1
	.zero		1


	//----- nvinfo : EIATTR_EXIT_INSTR_OFFSETS
	.align		4
        /*0174*/ 	.byte	0x04, 0x1c
        /*0176*/ 	.short	(.L_140 - .L_139)


	//   ....[0]....
.L_139:
        /*0178*/ 	.word	0x00003ff0


	//   ....[1]....
        /*017c*/ 	.word	0x00004050


	//----- nvinfo : EIATTR_MAX_THREADS
	.align		4
.L_140:
        /*0180*/ 	.byte	0x04, 0x05
        /*0182*/ 	.short	(.L_142 - .L_141)
.L_141:
        /*0184*/ 	.word	0x00000100
        /*0188*/ 	.word	0x00000001
        /*018c*/ 	.word	0x00000001


	//----- nvinfo : EIATTR_CRS_STACK_SIZE
	.align		4
.L_142:
        /*0190*/ 	.byte	0x04, 0x1e
        /*0192*/ 	.short	(.L_144 - .L_143)
.L_143:
        /*0194*/ 	.word	0x00000000


	//----- nvinfo : EIATTR_CBANK_PARAM_SIZE
	.align		4
.L_144:
        /*0198*/ 	.byte	0x03, 0x19
        /*019a*/ 	.short	0x0062


	//----- nvinfo : EIATTR_PARAM_CBANK
	.align		4
        /*019c*/ 	.byte	0x04, 0x0a
        /*019e*/ 	.short	(.L_146 - .L_145)
	.align		4
.L_145:
        /*01a0*/ 	.word	index@(.nv.constant0._ZN3cub18CUB_300001_SM_10006detail6reduce18DeviceReduceKernelINS2_10policy_hubIiyN4cuda3std3__44plusIiEEE10Policy1000EPiyS9_iNS7_10__identityEEEvT0_PT3_T1_NS0_13GridEvenShareISH_EET2_T4_)
        /*01a4*/ 	.short	0x0380
        /*01a6*/ 	.short	0x0062


	//----- nvinfo : EIATTR_SW_WAR
	.align		4
.L_146:
        /*01a8*/ 	.byte	0x04, 0x36
        /*01aa*/ 	.short	(.L_148 - .L_147)
.L_147:
        /*01ac*/ 	.word	0x00000008
.L_148:


//--------------------- .nv.info._ZN3cub18CUB_300001_SM_10006detail6reduce28DeviceReduceSingleTileKernelINS2_10policy_hubIiyN4cuda3std3__44plusIiEEE10Policy1000EPiSC_yS9_iiNS7_10__identityEEEvT0_T1_T2_T3_T4_T6_ --------------------------
	.section	.nv.info._ZN3cub18CUB_300001_SM_10006detail6reduce28DeviceReduceSingleTileKernelINS2_10policy_hubIiyN4cuda3std3__44plusIiEEE10Policy1000EPiSC_yS9_iiNS7_10__identityEEEvT0_T1_T2_T3_T4_T6_,"",@"SHT_CUDA_INFO"
	.sectionflags	@""
	.align	4


	//----- nvinfo : EIATTR_CUDA_API_VERSION
	.align		4
        /*0000*/ 	.byte	0x04, 0x37
        /*0002*/ 	.short	(.L_150 - .L_149)
.L_149:
        /*0004*/ 	.word	0x00000082


	//----- nvinfo : EIATTR_KPARAM_INFO
	.align		4
.L_150:
        /*0008*/ 	.byte	0x04, 0x17
        /*000a*/ 	.short	(.L_152 - .L_151)
.L_151:
        /*000c*/ 	.word	0x00000000
        /*0010*/ 	.short	0x0005
        /*0012*/ 	.short	0x0020
        /*0014*/ 	.byte	0x00, 0xf0, 0x05, 0x00


	//----- nvinfo : EIATTR_KPARAM_INFO
	.align		4
.L_152:
        /*0018*/ 	.byte	0x04, 0x17
        /*001a*/ 	.short	(.L_154 - .L_153)
.L_153:
        /*001c*/ 	.word	0x00000000
        /*0020*/ 	.short	0x0004
        /*0022*/ 	.short	0x001c
        /*0024*/ 	.byte	0x00, 0xf0, 0x11, 0x00


	//----- nvinfo : EIATTR_KPARAM_INFO
	.align		4
.L_154:
        /*0028*/ 	.byte	0x04, 0x17
        /*002a*/ 	.short	(.L_156 - .L_155)
.L_155:
        /*002c*/ 	.word	0x00000000
        /*0030*/ 	.short	0x0003
        /*0032*/ 	.short	0x0018
        /*0034*/ 	.byte	0x00, 0xf0, 0x05, 0x00


	//----- nvinfo : EIATTR_KPARAM_INFO
	.align		4
.L_156:
        /*0038*/ 	.byte	0x04, 0x17
        /*003a*/ 	.short	(.L_158 - .L_157)
.L_157:
        /*003c*/ 	.word	0x00000000
        /*0040*/ 	.short	0x0002
        /*0042*/ 	.short	0x0010
        /*0044*/ 	.byte	0x00, 0xf0, 0x21, 0x00


	//----- nvinfo : EIATTR_KPARAM_INFO
	.align		4
.L_158:
        /*0048*/ 	.byte	0x04, 0x17
        /*004a*/ 	.short	(.L_160 - .L_159)
.L_159:
        /*004c*/ 	.word	0x00000000
        /*0050*/ 	.short	0x0001
        /*0052*/ 	.short	0x0008
        /*0054*/ 	.byte	0x00, 0xf5, 0x21, 0x00


	//----- nvinfo : EIATTR_KPARAM_INFO
	.align		4
.L_160:
        /*0058*/ 	.byte	0x04, 0x17
        /*005a*/ 	.short	(.L_162 - .L_161)
.L_161:
        /*005c*/ 	.word	0x00000000
        /*0060*/ 	.short	0x0000
        /*0062*/ 	.short	0x0000
        /*0064*/ 	.byte	0x00, 0xf5, 0x21, 0x00


	//----- nvinfo : EIATTR_SPARSE_MMA_MASK
	.align		4
.L_162:
        /*0068*/ 	.byte	0x03, 0x50
        /*006a*/ 	.short	0x0000


	//----- nvinfo : EIATTR_MAXREG_COUNT
	.align		4
        /*006c*/ 	.byte	0x03, 0x1b
        /*006e*/ 	.short	0x00ff


	//----- nvinfo : EIATTR_NUM_BARRIERS
	.align		4
        /*0070*/ 	.byte	0x02, 0x4c
        /*0072*/ 	.byte	0x01
	.zero		1


	//----- nvinfo : EIATTR_MERCURY_ISA_VERSION
	.align		4
        /*0074*/ 	.byte	0x03, 0x5f
        /*0076*/ 	.short	0x0101


	//----- nvinfo : EIATTR_COOP_GROUP_MASK_REGIDS
	.align		4
        /*0078*/ 	.byte	0x04, 0x29
        /*007a*/ 	.short	(.L_164 - .L_163)


	//   ....[0]....
.L_163:
        /*007c*/ 	.word	0xffffffff


	//   ....[1]....
        /*0080*/ 	.word	0xffffffff


	//   ....[2]....
        /*0084*/ 	.word	0xffffffff


	//   ....[3]....
        /*0088*/ 	.word	0xffffffff


	//   ....[4]....
        /*008c*/ 	.word	0xffffffff


	//   ....[5]....
        /*0090*/ 	.word	0xffffffff


	//   ....[6]....
        /*0094*/ 	.word	0xffffffff


	//   ....[7]....
        /*0098*/ 	.word	0xffffffff


	//   ....[8]....
        /*009c*/ 	.word	0xffffffff


	//   ....[9]....
        /*00a0*/ 	.word	0xffffffff


	//   ....[10]....
        /*00a4*/ 	.word	0xffffffff


	//   ....[11]....
        /*00a8*/ 	.word	0xffffffff


	//   ....[12]....
        /*00ac*/ 	.word	0xffffffff


	//   ....[13]....
        /*00b0*/ 	.word	0xffffffff


	//   ....[14]....
        /*00b4*/ 	.word	0xffffffff


	//   ....[15]....
        /*00b8*/ 	.word	0xffffffff


	//   ....[16]....
        /*00bc*/ 	.word	0xffffffff


	//   ....[17]....
        /*00c0*/ 	.word	0xffffffff


	//   ....[18]....
        /*00c4*/ 	.word	0xffffffff


	//   ....[19]....
        /*00c8*/ 	.word	0xffffffff


	//   ....[20]....
        /*00cc*/ 	.word	0xffffffff


	//   ....[21]....
        /*00d0*/ 	.word	0xffffffff


	//   ....[22]....
        /*00d4*/ 	.word	0xffffffff


	//   ....[23]....
        /*00d8*/ 	.word	0xffffffff


	//   ....[24]....
        /*00dc*/ 	.word	0xffffffff


	//   ....[25]....
        /*00e0*/ 	.word	0xffffffff


	//   ....[26]....
        /*00e4*/ 	.word	0xffffffff


	//   ....[27]....
        /*00e8*/ 	.word	0xffffffff


	//   ....[28]....
        /*00ec*/ 	.word	0xffffffff


	//   ....[29]....
        /*00f0*/ 	.word	0xffffffff


	//----- nvinfo : EIATTR_COOP_GROUP_INSTR_OFFSETS
	.align		4
.L_164:
        /*00f4*/ 	.byte	0x04, 0x28
        /*00f6*/ 	.short	(.L_166 - .L_165)


	//   ....[0]....
.L_165:
        /*00f8*/ 	.word	0x000008e0


	//   ....[1]....
        /*00fc*/ 	.word	0x00000940


	//   ....[2]....
        /*0100*/ 	.word	0x00000990


	//   ....[3]....
        /*0104*/ 	.word	0x00000a00


	//   ....[4]....
        /*0108*/ 	.word	0x00000a60


	//   ....[5]....
        /*010c*/ 	.word	0x00000bf0


	//   ....[6]....
        /*0110*/ 	.word	0x00000c90


	//   ....[7]....
        /*0114*/ 	.word	0x00000d10


	//   ....[8]....
        /*0118*/ 	.word	0x00000d70


	//   ....[9]....
        /*011c*/ 	.word	0x00000db0


	//   ....[10]....
        /*0120*/ 	.word	0x00001a60


	//   ....[11]....
        /*0124*/ 	.word	0x00001ac0


	//   ....[12]....
        /*0128*/ 	.word	0x00001b20


	//   ....[13]....
        /*012c*/ 	.word	0x00001b80


	//   ....[14]....
        /*0130*/ 	.word	0x00001be0


	//   ....[15]....
        /*0134*/ 	.word	0x000024a0


	//   ....[16]....
        /*0138*/ 	.word	0x00002500


	//   ....[17]....
        /*013c*/ 	.word	0x00002550


	//   ....[18]....
        /*0140*/ 	.word	0x000025c0


	//   ....[19]....
        /*0144*/ 	.word	0x00002620


	//   ....[20]....
        /*0148*/ 	.word	0x000027b0


	//   ....[21]....
        /*014c*/ 	.word	0x00002840


	//   ....[22]....
        /*0150*/ 	.word	0x00002890


	//   ....[23]....
        /*0154*/ 	.word	0x00002900


	//   ....[24]....
        /*0158*/ 	.word	0x00002970


	//   ....[25]....
        /*015c*/ 	.word	0x00003780


	//   ....[26]....
        /*0160*/ 	.word	0x000037e0


	//   ....[27]....
        /*0164*/ 	.word	0x00003830


	//   ....[28]....
        /*0168*/ 	.word	0x00003880


	//   ....[29]....
        /*016c*/ 	.word	0x000038e0


	//----- nvinfo : EIATTR_VRC_CTA_INIT_COUNT
	.align		4
.L_166:
        /*0170*/ 	.byte	0x02, 0x4a
	.zero		1
	.zero		1


	//----- nvinfo : EIATTR_EXIT_INSTR_OFFSETS
	.align		4
        /*0174*/ 	.byte	0x04, 0x1c
        /*0176*/ 	.short	(.L_168 - .L_167)


	//   ....[0]....
.L_167:
        /*0178*/ 	.word	0x000000a0


	//   ....[1]....
        /*017c*/ 	.word	0x000000e0


	//   ....[2]....
        /*0180*/ 	.word	0x00003a10


	//   ....[3]....
        /*0184*/ 	.word	0x00003a60


	//----- nvinfo : EIATTR_MAX_THREADS
	.align		4
.L_168:
        /*0188*/ 	.byte	0x04, 0x05
        /*018a*/ 	.short	(.L_170 - .L_169)
.L_169:
        /*018c*/ 	.word	0x00000100
        /*0190*/ 	.word	0x00000001
        /*0194*/ 	.word	0x00000001


	//----- nvinfo : EIATTR_CRS_STACK_SIZE
	.align		4
.L_170:
        /*0198*/ 	.byte	0x04, 0x1e
        /*019a*/ 	.short	(.L_172 - .L_171)
.L_171:
        /*019c*/ 	.word	0x00000000


	//----- nvinfo : EIATTR_CBANK_PARAM_SIZE
	.align		4
.L_172:
        /*01a0*/ 	.byte	0x03, 0x19
        /*01a2*/ 	.short	0x0021


	//----- nvinfo : EIATTR_PARAM_CBANK
	.align		4
        /*01a4*/ 	.byte	0x04, 0x0a
        /*01a6*/ 	.short	(.L_174 - .L_173)
	.align		4
.L_173:
        /*01a8*/ 	.word	index@(.nv.constant0._ZN3cub18CUB_300001_SM_10006detail6reduce28DeviceReduceSingleTileKernelINS2_10policy_hubIiyN4cuda3std3__44plusIiEEE10Policy1000EPiSC_yS9_iiNS7_10__identityEEEvT0_T1_T2_T3_T4_T6_)
        /*01ac*/ 	.short	0x0380
        /*01ae*/ 	.short	0x0021


	//----- nvinfo : EIATTR_SW_WAR
	.align		4
.L_174:
        /*01b0*/ 	.byte	0x04, 0x36
        /*01b2*/ 	.short	(.L_176 - .L_175)
.L_175:
        /*01b4*/ 	.word	0x00000008
.L_176:


//--------------------- .nv.info._ZN3cub18CUB_300001_SM_10006detail6reduce28DeviceReduceSingleTileKernelINS2_10policy_hubIijN4cuda3std3__44plusIiEEE10Policy1000EPiSC_iS9_iiNS7_10__identityEEEvT0_T1_T2_T3_T4_T6_ --------------------------
	.section	.nv.info._ZN3cub18CUB_300001_SM_10006detail6reduce28DeviceReduceSingleTileKernelINS2_10policy_hubIijN4cuda3std3__44plusIiEEE10Policy1000EPiSC_iS9_iiNS7_10__identityEEEvT0_T1_T2_T3_T4_T6_,"",@"SHT_CUDA_INFO"
	.sectionflags	@""
	.align	4


	//----- nvinfo : EIATTR_CUDA_API_VERSION
	.align		4
        /*0000*/ 	.byte	0x04, 0x37
        /*0002*/ 	.short	(.L_178 - .L_177)
.L_177:
        /*0004*/ 	.word	0x00000082


	//----- nvinfo : EIATTR_KPARAM_INFO
	.align		4
.L_178:
        /*0008*/ 	.byte	0x04, 0x17
        /*000a*/ 	.short	(.L_180 - .L_179)
.L_179:
        /*000c*/ 	.word	0x00000000
        /*0010*/ 	.short	0x0005
        /*0012*/ 	.short	0x001c
        /*0014*/ 	.byte	0x00, 0xf0, 0x05, 0x00


	//----- nvinfo : EIATTR_KPARAM_INFO
	.align		4
.L_180:
        /*0018*/ 	.byte	0x04, 0x17
        /*001a*/ 	.short	(.L_182 - .L_181)
.L_181:
        /*001c*/ 	.word	0x00000000
        /*0020*/ 	.short	0x0004
        /*0022*/ 	.short	0x0018
        /*0024*/ 	.byte	0x00, 0xf0, 0x11, 0x00


	//----- nvinfo : EIATTR_KPARAM_INFO
	.align		4
.L_182:
        /*0028*/ 	.byte	0x04, 0x17
        /*002a*/ 	.short	(.L_184 - .L_183)
.L_183:
        /*002c*/ 	.word	0x00000000
        /*0030*/ 	.short	0x0003
        /*0032*/ 	.short	0x0014
        /*0034*/ 	.byte	0x00, 0xf0, 0x05, 0x00


	//----- nvinfo : EIATTR_KPARAM_INFO
	.align		4
.L_184:
        /*0038*/ 	.byte	0x04, 0x17
        /*003a*/ 	.short	(.L_186 - .L_185)
.L_185:
        /*003c*/ 	.word	0x00000000
        /*0040*/ 	.short	0x0002
        /*0042*/ 	.short	0x0010
        /*0044*/ 	.byte	0x00, 0xf0, 0x11, 0x00


	//----- nvinfo : EIATTR_KPARAM_INFO
	.align		4
.L_186:
        /*0048*/ 	.byte	0x04, 0x17
        /*004a*/ 	.short	(.L_188 - .L_187)
.L_187:
        /*004c*/ 	.word	0x00000000
        /*0050*/ 	.short	0x0001
        /*0052*/ 	.short	0x0008
        /*0054*/ 	.byte	0x00, 0xf5, 0x21, 0x00


	//----- nvinfo : EIATTR_KPARAM_INFO
	.align		4
.L_188:
        /*0058*/ 	.byte	0x04, 0x17
        /*005a*/ 	.short	(.L_190 - .L_189)
.L_189:
        /*005c*/ 	.word	0x00000000
        /*0060*/ 	.short	0x0000
        /*0062*/ 	.short	0x0000
        /*0064*/ 	.byte	0x00, 0xf5, 0x21, 0x00


	//----- nvinfo : EIATTR_SPARSE_MMA_MASK
	.align		4
.L_190:
        /*0068*/ 	.byte	0x03, 0x50
        /*006a*/ 	.short	0x0000


	//----- nvinfo : EIATTR_MAXREG_COUNT
	.align		4
        /*006c*/ 	.byte	0x03, 0x1b
        /*006e*/ 	.short	0x00ff


	//----- nvinfo : EIATTR_NUM_BARRIERS
	.align		4
        /*0070*/ 	.byte	0x02, 0x4c
        /*0072*/ 	.byte	0x01
	.zero		1


	//----- nvinfo : EIATTR_MERCURY_ISA_VERSION
	.align		4
        /*0074*/ 	.byte	0x03, 0x5f
        /*0076*/ 	.short	0x0101


	//----- nvinfo : EIATTR_COOP_GROUP_MASK_REGIDS
	.align		4
        /*0078*/ 	.byte	0x04, 0x29
        /*007a*/ 	.short	(.L_192 - .L_191)


	//   ....[0]....
.L_191:
        /*007c*/ 	.word	0xffffffff


	//   ....[1]....
        /*0080*/ 	.word	0xffffffff


	//   ....[2]....
        /*0084*/ 	.word	0xffffffff


	//   ....[3]....
        /*0088*/ 	.word	0xffffffff


	//   ....[4]....
        /*008c*/ 	.word	0xffffffff


	//   ....[5]....
        /*0090*/ 	.word	0xffffffff


	//   ....[6]....
        /*0094*/ 	.word	0xffffffff


	//   ....[7]....
        /*0098*/ 	.word	0xffffffff


	//   ....[8]....
        /*009c*/ 	.word	0xffffffff


	//   ....[9]....
        /*00a0*/ 	.word	0xffffffff


	//   ....[10]....
        /*00a4*/ 	.word	0xffffffff


	//   ....[11]....
        /*00a8*/ 	.word	0xffffffff


	//   ....[12]....
        /*00ac*/ 	.word	0xffffffff


	//   ....[13]....
        /*00b0*/ 	.word	0xffffffff


	//   ....[14]....
        /*00b4*/ 	.word	0xffffffff


	//   ....[15]....
        /*00b8*/ 	.word	0xffffffff


	//   ....[16]....
        /*00bc*/ 	.word	0xffffffff


	//   ....[17]....
        /*00c0*/ 	.word	0xffffffff


	//   ....[18]....
        /*00c4*/ 	.word	0xffffffff


	//   ....[19]....
        /*00c8*/ 	.word	0xffffffff


	//   ....[20]....
        /*00cc*/ 	.word	0xffffffff


	//   ....[21]....
        /*00d0*/ 	.word	0xffffffff


	//   ....[22]....
        /*00d4*/ 	.word	0xffffffff


	//   ....[23]....
        /*00d8*/ 	.word	0xffffffff


	//   ....[24]....
        /*00dc*/ 	.word	0xffffffff


	//   ....[25]....
        /*00e0*/ 	.word	0xffffffff


	//   ....[26]....
        /*00e4*/ 	.word	0xffffffff


	//   ....[27]....
        /*00e8*/ 	.word	0xffffffff


	//   ....[28]....
        /*00ec*/ 	.word	0xffffffff


	//   ....[29]....
        /*00f0*/ 	.word	0xffffffff


	//----- nvinfo : EIATTR_COOP_GROUP_INSTR_OFFSETS
	.align		4
.L_192:
        /*00f4*/ 	.byte	0x04, 0x28
        /*00f6*/ 	.short	(.L_194 - .L_193)


	//   ....[0]....
.L_193:
        /*00f8*/ 	.word	0x00000890


	//   ....[1]....
        /*00fc*/ 	.word	0x000008f0


	//   ....[2]....
        /*0100*/ 	.word	0x00000940


	//   ....[3]....
        /*0104*/ 	.word	0x000009b0


	//   ....[4]....
        /*0108*/ 	.word	0x00000a10


	//   ....[5]....
        /*010c*/ 	.word	0x00000ba0


	//   ....[6]....
        /*0110*/ 	.word	0x00000c40


	//   ....[7]....
        /*0114*/ 	.word	0x00000cc0


	//   ....[8]....
        /*0118*/ 	.word	0x00000d20


	//   ....[9]....
        /*011c*/ 	.word	0x00000d60


	//   ....[10]....
        /*0120*/ 	.word	0x000019d0


	//   ....[11]....
        /*0124*/ 	.word	0x00001a30


	//   ....[12]....
        /*0128*/ 	.word	0x00001a90


	//   ....[13]....
        /*012c*/ 	.word	0x00001af0


	//   ....[14]....
        /*0130*/ 	.word	0x00001b50


	//   ....[15]....
        /*0134*/ 	.word	0x000023f0


	//   ....[16]....
        /*0138*/ 	.word	0x00002450


	//   ....[17]....
        /*013c*/ 	.word	0x000024a0


	//   ....[18]....
        /*0140*/ 	.word	0x00002510


	//   ....[19]....
        /*0144*/ 	.word	0x00002570


	//   ....[20]....
        /*0148*/ 	.word	0x00002700


	//   ....[21]....
        /*014c*/ 	.word	0x00002790


	//   ....[22]....
        /*0150*/ 	.word	0x000027e0


	//   ....[23]....
        /*0154*/ 	.word	0x00002850


	//   ....[24]....
        /*0158*/ 	.word	0x000028c0


	//   ....[25]....
        /*015c*/ 	.word	0x000036a0


	//   ....[26]....
        /*0160*/ 	.word	0x00003700


	//   ....[27]....
        /*0164*/ 	.word	0x00003760


	//   ....[28]....
        /*0168*/ 	.word	0x000037c0


	//   ....[29]....
        /*016c*/ 	.word	0x00003820


	//----- nvinfo : EIATTR_VRC_CTA_INIT_COUNT
	.align		4
.L_194:
        /*0170*/ 	.byte	0x02, 0x4a
	.zero		1
	.zero		1


	//----- nvinfo : EIATTR_EXIT_INSTR_OFFSETS
	.align		4
        /*0174*/ 	.byte	0x04, 0x1c
        /*0176*/ 	.short	(.L_196 - .L_195)


	//   ....[0]....
.L_195:
        /*0178*/ 	.word	0x00000080


	//   ....[1]....
        /*017c*/ 	.word	0x000000c0


	//   ....[2]....
        /*0180*/ 	.word	0x00003940


	//   ....[3]....
        /*0184*/ 	.word	0x00003990


	//----- nvinfo : EIATTR_MAX_THREADS
	.align		4
.L_196:
        /*0188*/ 	.byte	0x04, 0x05
        /*018a*/ 	.short	(.L_198 - .L_197)
.L_197:
        /*018c*/ 	.word	0x00000100
        /*0190*/ 	.word	0x00000001
        /*0194*/ 	.word	0x00000001


	//----- nvinfo : EIATTR_CRS_STACK_SIZE
	.align		4
.L_198:
        /*0198*/ 	.byte	0x04, 0x1e
        /*019a*/ 	.short	(.L_200 - .L_199)
.L_199:
        /*019c*/ 	.word	0x00000000


	//----- nvinfo : EIATTR_CBANK_PARAM_SIZE
	.align		4
.L_200:
        /*01a0*/ 	.byte	0x03, 0x19
        /*01a2*/ 	.short	0x001d


	//----- nvinfo : EIATTR_PARAM_CBANK
	.align		4
        /*01a4*/ 	.byte	0x04, 0x0a
        /*01a6*/ 	.short	(.L_202 - .L_201)
	.align		4
.L_201:
        /*01a8*/ 	.word	index@(.nv.constant0._ZN3cub18CUB_300001_SM_10006detail6reduce28DeviceReduceSingleTileKernelINS2_10policy_hubIijN4cuda3std3__44plusIiEEE10Policy1000EPiSC_iS9_iiNS7_10__identityEEEvT0_T1_T2_T3_T4_T6_)
        /*01ac*/ 	.short	0x0380
        /*01ae*/ 	.short	0x001d


	//----- nvinfo : EIATTR_SW_WAR
	.align		4
.L_202:
        /*01b0*/ 	.byte	0x04, 0x36
        /*01b2*/ 	.short	(.L_204 - .L_203)
.L_203:
        /*01b4*/ 	.word	0x00000008
.L_204:


//--------------------- .nv.info._ZN3cub18CUB_300001_SM_10006detail6reduce18DeviceReduceKernelINS2_10policy_hubIijN4cuda3std3__44plusIiEEE10Policy1000EPijS9_iNS7_10__identityEEEvT0_PT3_T1_NS0_13GridEvenShareISH_EET2_T4_ --------------------------
	.section	.nv.info._ZN3cub18CUB_300001_SM_10006detail6reduce18DeviceReduceKernelINS2_10policy_hubIijN4cuda3std3__44plusIiEEE10Policy1000EPijS9_iNS7_10__identityEEEvT0_PT3_T1_NS0_13GridEvenShareISH_EET2_T4_,"",@"SHT_CUDA_INFO"
	.sectionflags	@""
	.align	4


	//----- nvinfo : EIATTR_CUDA_API_VERSION
	.align		4
        /*0000*/ 	.byte	0x04, 0x37
        /*0002*/ 	.short	(.L_206 - .L_205)
.L_205:
        /*0004*/ 	.word	0x00000082


	//----- nvinfo : EIATTR_KPARAM_INFO
	.align		4
.L_206:
        /*0008*/ 	.byte	0x04, 0x17
        /*000a*/ 	.short	(.L_208 - .L_207)
.L_207:
        /*000c*/ 	.word	0x00000000
        /*0010*/ 	.short	0x0005
        /*0012*/ 	.short	0x003d
        /*0014*/ 	.byte	0x00, 0xf0, 0x05, 0x00


	//----- nvinfo : EIATTR_KPARAM_INFO
	.align		4
.L_208:
        /*0018*/ 	.byte	0x04, 0x17
        /*001a*/ 	.short	(.L_210 - .L_209)
.L_209:
        /*001c*/ 	.word	0x00000000
        /*0020*/ 	.short	0x0004
        /*0022*/ 	.short	0x003c
        /*0024*/ 	.byte	0x00, 0xf0, 0x05, 0x00


	//----- nvinfo : EIATTR_KPARAM_INFO
	.align		4
.L_210:
        /*0028*/ 	.byte	0x04, 0x17
        /*002a*/ 	.short	(.L_212 - .L_211)
.L_211:
        /*002c*/ 	.word	0x00000000
        /*0030*/ 	.short	0x0003
        /*0032*/ 	.short	0x0014
        /*0034*/ 	.byte	0x00, 0xf0, 0xa1, 0x00


	//----- nvinfo : EIATTR_KPARAM_INFO
	.align		4
.L_212:
        /*0038*/ 	.byte	0x04, 0x17
        /*003a*/ 	.short	(.L_214 - .L_213)
.L_213:
        /*003c*/ 	.word	0x00000000
        /*0040*/ 	.short	0x0002
        /*0042*/ 	.short	0x0010
        /*0044*/ 	.byte	0x00, 0xf0, 0x11, 0x00


	//----- nvinfo : EIATTR_KPARAM_INFO
	.align		4
.L_214:
        /*0048*/ 	.byte	0x04, 0x17
        /*004a*/ 	.short	(.L_216 - .L_215)
.L_215:
        /*004c*/ 	.word	0x00000000
        /*0050*/ 	.short	0x0001
        /*0052*/ 	.short	0x0008
        /*0054*/ 	.byte	0x00, 0xf5, 0x21, 0x00


	//----- nvinfo : EIATTR_KPARAM_INFO
	.align		4
.L_216:
        /*0058*/ 	.byte	0x04, 0x17
        /*005a*/ 	.short	(.L_218 - .L_217)
.L_217:
        /*005c*/ 	.word	0x00000000
        /*0060*/ 	.short	0x0000
        /*0062*/ 	.short	0x0000
        /*0064*/ 	.byte	0x00, 0xf5, 0x21, 0x00


	//----- nvinfo : EIATTR_SPARSE_MMA_MASK
	.align		4
.L_218:
        /*0068*/ 	.byte	0x03, 0x50
        /*006a*/ 	.short	0x0000


	//----- nvinfo : EIATTR_MAXREG_COUNT
	.align		4
        /*006c*/ 	.byte	0x03, 0x1b
        /*006e*/ 	.short	0x00ff


	//----- nvinfo : EIATTR_NUM_BARRIERS
	.align		4
        /*0070*/ 	.byte	0x02, 0x4c
        /*0072*/ 	.byte	0x01
	.zero		1


	//----- nvinfo : EIATTR_MERCURY_ISA_VERSION
	.align		4
        /*0074*/ 	.byte	0x03, 0x5f
        /*0076*/ 	.short	0x0101


	//----- nvinfo : EIATTR_COOP_GROUP_MASK_REGIDS
	.align		4
        /*0078*/ 	.byte	0x04, 0x29
        /*007a*/ 	.short	(.L_220 - .L_219)


	//   ....[0]....
.L_219:
        /*007c*/ 	.word	0xffffffff


	//   ....[1]....
        /*0080*/ 	.word	0xffffffff


	//   ....[2]....
        /*0084*/ 	.word	0xffffffff


	//   ....[3]....
        /*0088*/ 	.word	0xffffffff


	//   ....[4]....
        /*008c*/ 	.word	0xffffffff


	//   ....[5]....
        /*0090*/ 	.word	0xffffffff


	//   ....[6]....
        /*0094*/ 	.word	0xffffffff


	//   ....[7]....
        /*0098*/ 	.word	0xffffffff


	//   ....[8]....
        /*009c*/ 	.word	0xffffffff


	//   ....[9]....
        /*00a0*/ 	.word	0xffffffff


	//   ....[10]....
        /*00a4*/ 	.word	0xffffffff


	//   ....[11]....
        /*00a8*/ 	.word	0xffffffff


	//   ....[12]....
        /*00ac*/ 	.word	0xffffffff


	//   ....[13]....
        /*00b0*/ 	.word	0xffffffff


	//   ....[14]....
        /*00b4*/ 	.word	0xffffffff


	//   ....[15]....
        /*00b8*/ 	.word	0xffffffff


	//   ....[16]....
        /*00bc*/ 	.word	0xffffffff


	//   ....[17]....
        /*00c0*/ 	.word	0xffffffff


	//   ....[18]....
        /*00c4*/ 	.word	0xffffffff


	//   ....[19]....
        /*00c8*/ 	.word	0xffffffff


	//   ....[20]....
        /*00cc*/ 	.word	0xffffffff


	//   ....[21]....
        /*00d0*/ 	.word	0xffffffff


	//   ....[22]....
        /*00d4*/ 	.word	0xffffffff


	//   ....[23]....
        /*00d8*/ 	.word	0xffffffff


	//   ....[24]....
        /*00dc*/ 	.word	0xffffffff


	//   ....[25]....
        /*00e0*/ 	.word	0xffffffff


	//   ....[26]....
        /*00e4*/ 	.word	0xffffffff


	//   ....[27]....
        /*00e8*/ 	.word	0xffffffff


	//   ....[28]....
        /*00ec*/ 	.word	0xffffffff


	//   ....[29]....
        /*00f0*/ 	.word	0xffffffff


	//----- nvinfo : EIATTR_COOP_GROUP_INSTR_OFFSETS
	.align		4
.L_220:
        /*00f4*/ 	.byte	0x04, 0x28
        /*00f6*/ 	.short	(.L_222 - .L_221)


	//   ....[0]....
.L_221:
        /*00f8*/ 	.word	0x000004d0


	//   ....[1]....
        /*00fc*/ 	.word	0x00000530


	//   ....[2]....
        /*0100*/ 	.word	0x00000580


	//   ....[3]....
        /*0104*/ 	.word	0x000005f0


	//   ....[4]....
        /*0108*/ 	.word	0x00000650


	//   ....[5]....
        /*010c*/ 	.word	0x000007e0


	//   ....[6]....
        /*0110*/ 	.word	0x00000880


	//   ....[7]....
        /*0114*/ 	.word	0x00000900


	//   ....[8]....
        /*0118*/ 	.word	0x00000960


	//   ....[9]....
        /*011c*/ 	.word	0x000009a0


	//   ....[10]....
        /*0120*/ 	.word	0x00001250


	//   ....[11]....
        /*0124*/ 	.word	0x000012b0


	//   ....[12]....
        /*0128*/ 	.word	0x00001310


	//   ....[13]....
        /*012c*/ 	.word	0x00001370


	//   ....[14]....
        /*0130*/ 	.word	0x000013d0


	//   ....[15]....
        /*0134*/ 	.word	0x00001920


	//   ....[16]....
        /*0138*/ 	.word	0x00001980


	//   ....[17]....
        /*013c*/ 	.word	0x000019e0


	//   ....[18]....
        /*0140*/ 	.word	0x00001a40


	//   ....[19]....
        /*0144*/ 	.word	0x00001aa0


	//   ....[20]....
        /*0148*/ 	.word	0x00001c30


	//   ....[21]....
        /*014c*/ 	.word	0x00001cc0


	//   ....[22]....
        /*0150*/ 	.word	0x00001d30


	//   ....[23]....
        /*0154*/ 	.word	0x00001d80


	//   ....[24]....
        /*0158*/ 	.word	0x00001dd0


	//   ....[25]....
        /*015c*/ 	.word	0x00002860


	//   ....[26]....
        /*0160*/ 	.word	0x000028c0


	//   ....[27]....
        /*0164*/ 	.word	0x00002920


	//   ....[28]....
        /*0168*/ 	.word	0x00002980


	//   ....[29]....
        /*016c*/ 	.word	0x000029e0


	//----- nvinfo : EIATTR_VRC_CTA_INIT_COUNT
	.align		4
.L_222:
        /*0170*/ 	.byte	0x02, 0x4a
	.zero		1
	.zero		1


	//----- nvinfo : EIATTR_EXIT_INSTR_OFFSETS
	.align		4
        /*0174*/ 	.byte	0x04, 0x1c
        /*0176*/ 	.short	(.L_224 - .L_223)


	//   ....[0]....
.L_223:
        /*0178*/ 	.word	0x00002b00


	//   ....[1]....
        /*017c*/ 	.word	0x00002b40


	//----- nvinfo : EIATTR_MAX_THREADS
	.align		4
.L_224:
        /*0180*/ 	.byte	0x04, 0x05
        /*0182*/ 	.short	(.L_226 - .L_225)
.L_225:
        /*0184*/ 	.word	0x00000100
        /*0188*/ 	.word	0x00000001
        /*018c*/ 	.word	0x00000001


	//----- nvinfo : EIATTR_CRS_STACK_SIZE
	.align		4
.L_226:
        /*0190*/ 	.byte	0x04, 0x1e
        /*0192*/ 	.short	(.L_228 - .L_227)
.L_227:
        /*0194*/ 	.word	0x00000000


	//----- nvinfo : EIATTR_CBANK_PARAM_SIZE
	.align		4
.L_228:
        /*0198*/ 	.byte	0x03, 0x19
        /*019a*/ 	.short	0x003e


	//----- nvinfo : EIATTR_PARAM_CBANK
	.align		4
        /*019c*/ 	.byte	0x04, 0x0a
        /*019e*/ 	.short	(.L_230 - .L_229)
	.align		4
.L_229:
        /*01a0*/ 	.word	index@(.nv.constant0._ZN3cub18CUB_300001_SM_10006detail6reduce18DeviceReduceKernelINS2_10policy_hubIijN4cuda3std3__44plusIiEEE10Policy1000EPijS9_iNS7_10__identityEEEvT0_PT3_T1_NS0_13GridEvenShareISH_EET2_T4_)
        /*01a4*/ 	.short	0x0380
        /*01a6*/ 	.short	0x003e


	//----- nvinfo : EIATTR_SW_WAR
	.align		4
.L_230:
        /*01a8*/ 	.byte	0x04, 0x36
        /*01aa*/ 	.short	(.L_232 - .L_231)
.L_231:
        /*01ac*/ 	.word	0x00000008
.L_232:


//--------------------- .nv.info._ZN3cub18CUB_300001_SM_10006detail6reduce28DeviceReduceSingleTileKernelINS2_10policy_hubIijN4cuda3std3__44plusIiEEE10Policy1000EPiSC_jS9_iiNS7_10__identityEEEvT0_T1_T2_T3_T4_T6_ --------------------------
	.section	.nv.info._ZN3cub18CUB_300001_SM_10006detail6reduce28DeviceReduceSingleTileKernelINS2_10policy_hubIijN4cuda3std3__44plusIiEEE10Policy1000EPiSC_jS9_iiNS7_10__identityEEEvT0_T1_T2_T3_T4_T6_,"",@"SHT_CUDA_INFO"
	.sectionflags	@""
	.align	4


	//----- nvinfo : EIATTR_CUDA_API_VERSION
	.align		4
        /*0000*/ 	.byte	0x04, 0x37
        /*0002*/ 	.short	(.L_234 - .L_233)
.L_233:
        /*0004*/ 	.word	0x00000082


	//----- nvinfo : EIATTR_KPARAM_INFO
	.align		4
.L_234:
        /*0008*/ 	.byte	0x04, 0x17
        /*000a*/ 	.short	(.L_236 - .L_235)
.L_235:
        /*000c*/ 	.word	0x00000000
        /*0010*/ 	.short	0x0005
        /*0012*/ 	.short	0x001c
        /*0014*/ 	.byte	0x00, 0xf0, 0x05, 0x00


	//----- nvinfo : EIATTR_KPARAM_INFO
	.align		4
.L_236:
        /*0018*/ 	.byte	0x04, 0x17
        /*001a*/ 	.short	(.L_238 - .L_237)
.L_237:
        /*001c*/ 	.word	0x00000000
        /*0020*/ 	.short	0x0004
        /*0022*/ 	.short	0x0018
        /*0024*/ 	.byte	0x00, 0xf0, 0x11, 0x00


	//----- nvinfo : EIATTR_KPARAM_INFO
	.align		4
.L_238:
        /*0028*/ 	.byte	0x04, 0x17
        /*002a*/ 	.short	(.L_240 - .L_239)
.L_239:
        /*002c*/ 	.word	0x00000000
        /*0030*/ 	.short	0x0003
        /*0032*/ 	.short	0x0014
        /*0034*/ 	.byte	0x00, 0xf0, 0x05, 0x00


	//----- nvinfo : EIATTR_KPARAM_INFO
	.align		4
.L_240:
        /*0038*/ 	.byte	0x04, 0x17
        /*003a*/ 	.short	(.L_242 - .L_241)
.L_241:
        /*003c*/ 	.word	0x00000000
        /*0040*/ 	.short	0x0002
        /*0042*/ 	.short	0x0010
        /*0044*/ 	.byte	0x00, 0xf0, 0x11, 0x00


	//----- nvinfo : EIATTR_KPARAM_INFO
	.align		4
.L_242:
        /*0048*/ 	.byte	0x04, 0x17
        /*004a*/ 	.short	(.L_244 - .L_243)
.L_243:
        /*004c*/ 	.word	0x00000000
        /*0050*/ 	.short	0x0001
        /*0052*/ 	.short	0x0008
        /*0054*/ 	.byte	0x00, 0xf5, 0x21, 0x00


	//----- nvinfo : EIATTR_KPARAM_INFO
	.align		4
.L_244:
        /*0058*/ 	.byte	0x04, 0x17
        /*005a*/ 	.short	(.L_246 - .L_245)
.L_245:
        /*005c*/ 	.word	0x00000000
        /*0060*/ 	.short	0x0000
        /*0062*/ 	.short	0x0000
        /*0064*/ 	.byte	0x00, 0xf5, 0x21, 0x00


	//----- nvinfo : EIATTR_SPARSE_MMA_MASK
	.align		4
.L_246:
        /*0068*/ 	.byte	0x03, 0x50
        /*006a*/ 	.short	0x0000


	//----- nvinfo : EIATTR_MAXREG_COUNT
	.align		4
        /*006c*/ 	.byte	0x03, 0x1b
        /*006e*/ 	.short	0x00ff


	//----- nvinfo : EIATTR_NUM_BARRIERS
	.align		4
        /*0070*/ 	.byte	0x02, 0x4c
        /*0072*/ 	.byte	0x01
	.zero		1


	//----- nvinfo : EIATTR_MERCURY_ISA_VERSION
	.align		4
        /*0074*/ 	.byte	0x03, 0x5f
        /*0076*/ 	.short	0x0101


	//----- nvinfo : EIATTR_COOP_GROUP_MASK_REGIDS
	.align		4
        /*0078*/ 	.byte	0x04, 0x29
        /*007a*/ 	.short	(.L_248 - .L_247)


	//   ....[0]....
.L_247:
        /*007c*/ 	.word	0xffffffff


	//   ....[1]....
        /*0080*/ 	.word	0xffffffff


	//   ....[2]....
        /*0084*/ 	.word	0xffffffff


	//   ....[3]....
        /*0088*/ 	.word	0xffffffff


	//   ....[4]....
        /*008c*/ 	.word	0xffffffff


	//   ....[5]....
        /*0090*/ 	.word	0xffffffff


	//   ....[6]....
        /*0094*/ 	.word	0xffffffff


	//   ....[7]....
        /*0098*/ 	.word	0xffffffff


	//   ....[8]....
        /*009c*/ 	.word	0xffffffff


	//   ....[9]....
        /*00a0*/ 	.word	0xffffffff


	//   ....[10]....
        /*00a4*/ 	.word	0xffffffff


	//   ....[11]....
        /*00a8*/ 	.word	0xffffffff


	//   ....[12]....
        /*00ac*/ 	.word	0xffffffff


	//   ....[13]....
        /*00b0*/ 	.word	0xffffffff


	//   ....[14]....
        /*00b4*/ 	.word	0xffffffff


	//   ....[15]....
        /*00b8*/ 	.word	0xffffffff


	//   ....[16]....
        /*00bc*/ 	.word	0xffffffff


	//   ....[17]....
        /*00c0*/ 	.word	0xffffffff


	//   ....[18]....
        /*00c4*/ 	.word	0xffffffff


	//   ....[19]....
        /*00c8*/ 	.word	0xffffffff


	//   ....[20]....
        /*00cc*/ 	.word	0xffffffff


	//   ....[21]....
        /*00d0*/ 	.word	0xffffffff


	//   ....[22]....
        /*00d4*/ 	.word	0xffffffff


	//   ....[23]....
        /*00d8*/ 	.word	0xffffffff


	//   ....[24]....
        /*00dc*/ 	.word	0xffffffff


	//   ....[25]....
        /*00e0*/ 	.word	0xffffffff


	//   ....[26]....
        /*00e4*/ 	.word	0xffffffff


	//   ....[27]....
        /*00e8*/ 	.word	0xffffffff


	//   ....[28]....
        /*00ec*/ 	.word	0xffffffff


	//   ....[29]....
        /*00f0*/ 	.word	0xffffffff


	//----- nvinfo : EIATTR_COOP_GROUP_INSTR_OFFSETS
	.align		4
.L_248:
        /*00f4*/ 	.byte	0x04, 0x28
        /*00f6*/ 	.short	(.L_250 - .L_249)


	//   ....[0]....
.L_249:
        /*00f8*/ 	.word	0x00000840


	//   ....[1]....
        /*00fc*/ 	.word	0x000008a0


	//   ....[2]....
        /*0100*/ 	.word	0x00000900


	//   ....[3]....
        /*0104*/ 	.word	0x00000960


	//   ....[4]....
        /*0108*/ 	.word	0x000009c0


	//   ....[5]....
        /*010c*/ 	.word	0x00000b50


	//   ....[6]....
        /*0110*/ 	.word	0x00000bf0


	//   ....[7]....
        /*0114*/ 	.word	0x00000c60


	//   ....[8]....
        /*0118*/ 	.word	0x00000ca0


	//   ....[9]....
        /*011c*/ 	.word	0x00000cf0


	//   ....[10]....
        /*0120*/ 	.word	0x00001510


	//   ....[11]....
        /*0124*/ 	.word	0x00001570


	//   ....[12]....
        /*0128*/ 	.word	0x000015d0


	//   ....[13]....
        /*012c*/ 	.word	0x00001630


	//   ....[14]....
        /*0130*/ 	.word	0x00001690


	//   ....[15]....
        /*0134*/ 	.word	0x00001ee0


	//   ....[16]....
        /*0138*/ 	.word	0x00001f40


	//   ....[17]....
        /*013c*/ 	.word	0x00001fa0


	//   ....[18]....
        /*0140*/ 	.word	0x00002000


	//   ....[19]....
        /*0144*/ 	.word	0x00002060


	//   ....[20]....
        /*0148*/ 	.word	0x000021f0


	//   ....[21]....
        /*014c*/ 	.word	0x00002280


	//   ....[22]....
        /*0150*/ 	.word	0x000022d0


	//   ....[23]....
        /*0154*/ 	.word	0x00002350


	//   ....[24]....
        /*0158*/ 	.word	0x000023b0


	//   ....[25]....
        /*015c*/ 	.word	0x00002d30


	//   ....[26]....
        /*0160*/ 	.word	0x00002d90


	//   ....[27]....
        /*0164*/ 	.word	0x00002df0


	//   ....[28]....
        /*0168*/ 	.word	0x00002e50


	//   ....[29]....
        /*016c*/ 	.word	0x00002eb0


	//----- nvinfo : EIATTR_VRC_CTA_INIT_COUNT
	.align		4
.L_250:
        /*0170*/ 	.byte	0x02, 0x4a
	.zero		1
	.zero		1


	//----- nvinfo : EIATTR_EXIT_INSTR_OFFSETS
	.align		4
        /*0174*/ 	.byte	0x04, 0x1c
        /*0176*/ 	.short	(.L_252 - .L_251)


	//   ....[0]....
.L_251:
        /*0178*/ 	.word	0x00000080


	//   ....[1]....
        /*017c*/ 	.word	0x000000c0


	//   ....[2]....
        /*0180*/ 	.word	0x00002fd0


	//   ....[3]....
        /*0184*/ 	.word	0x00003020


	//----- nvinfo : EIATTR_MAX_THREADS
	.align		4
.L_252:
        /*0188*/ 	.byte	0x04, 0x05
        /*018a*/ 	.short	(.L_254 - .L_253)
.L_253:
        /*018c*/ 	.word	0x00000100
        /*0190*/ 	.word	0x00000001
        /*0194*/ 	.word	0x00000001


	//----- nvinfo : EIATTR_CRS_STACK_SIZE
	.align		4
.L_254:
        /*0198*/ 	.byte	0x04, 0x1e
        /*019a*/ 	.short	(.L_256 - .L_255)
.L_255:
        /*019c*/ 	.word	0x00000000


	//----- nvinfo : EIATTR_CBANK_PARAM_SIZE
	.align		4
.L_256:
        /*01a0*/ 	.byte	0x03, 0x19
        /*01a2*/ 	.short	0x001d


	//----- nvinfo : EIATTR_PARAM_CBANK
	.align		4
        /*01a4*/ 	.byte	0x04, 0x0a
        /*01a6*/ 	.short	(.L_258 - .L_257)
	.align		4
.L_257:
        /*01a8*/ 	.word	index@(.nv.constant0._ZN3cub18CUB_300001_SM_10006detail6reduce28DeviceReduceSingleTileKernelINS2_10policy_hubIijN4cuda3std3__44plusIiEEE10Policy1000EPiSC_jS9_iiNS7_10__identityEEEvT0_T1_T2_T3_T4_T6_)
        /*01ac*/ 	.short	0x0380
        /*01ae*/ 	.short	0x001d


	//----- nvinfo : EIATTR_SW_WAR
	.align		4
.L_258:
        /*01b0*/ 	.byte	0x04, 0x36
        /*01b2*/ 	.short	(.L_260 - .L_259)
.L_259:
        /*01b4*/ 	.word	0x00000008
.L_260:


//--------------------- .nv.info._ZN3cub18CUB_300001_SM_10006detail11EmptyKernelIvEEvv --------------------------
	.section	.nv.info._ZN3cub18CUB_300001_SM_10006detail11EmptyKernelIvEEvv,"",@"SHT_CUDA_INFO"
	.sectionflags	@""
	.align	4


	//----- nvinfo : EIATTR_CUDA_API_VERSION
	.align		4
        /*0000*/ 	.byte	0x04, 0x37
        /*0002*/ 	.short	(.L_262 - .L_261)
.L_261:
        /*0004*/ 	.word	0x00000082


	//----- nvinfo : EIATTR_SPARSE_MMA_MASK
	.align		4
.L_262:
        /*0008*/ 	.byte	0x03, 0x50
        /*000a*/ 	.short	0x0000


	//----- nvinfo : EIATTR_MAXREG_COUNT
	.align		4
        /*000c*/ 	.byte	0x03, 0x1b
        /*000e*/ 	.short	0x00ff


	//----- nvinfo : EIATTR_MERCURY_ISA_VERSION
	.align		4
        /*0010*/ 	.byte	0x03, 0x5f
        /*0012*/ 	.short	0x0101


	//----- nvinfo : EIATTR_VRC_CTA_INIT_COUNT
	.align		4
        /*0014*/ 	.byte	0x02, 0x4a
	.zero		1
	.zero		1


	//----- nvinfo : EIATTR_EXIT_INSTR_OFFSETS
	.align		4
        /*0018*/ 	.byte	0x04, 0x1c
        /*001a*/ 	.short	(.L_264 - .L_263)


	//   ....[0]....
.L_263:
        /*001c*/ 	.word	0x00000010


	//----- nvinfo : EIATTR_SW_WAR
	.align		4
.L_264:
        /*0020*/ 	.byte	0x04, 0x36
        /*0022*/ 	.short	(.L_266 - .L_265)
.L_265:
        /*0024*/ 	.word	0x00000008
.L_266:


//--------------------- .nv.info._Z10orderCheckPmjPi --------------------------
	.section	.nv.info._Z10orderCheckPmjPi,"",@"SHT_CUDA_INFO"
	.sectionflags	@""
	.align	4


	//----- nvinfo : EIATTR_CUDA_API_VERSION
	.align		4
        /*0000*/ 	.byte	0x04, 0x37
        /*0002*/ 	.short	(.L_268 - .L_267)
.L_267:
        /*0004*/ 	.word	0x00000082


	//----- nvinfo : EIATTR_KPARAM_INFO
	.align		4
.L_268:
        /*0008*/ 	.byte	0x04, 0x17
        /*000a*/ 	.short	(.L_270 - .L_269)
.L_269:
        /*000c*/ 	.word	0x00000000
        /*0010*/ 	.short	0x0002
        /*0012*/ 	.short	0x0010
        /*0014*/ 	.byte	0x00, 0xf5, 0x21, 0x00


	//----- nvinfo : EIATTR_KPARAM_INFO
	.align		4
.L_270:
        /*0018*/ 	.byte	0x04, 0x17
        /*001a*/ 	.short	(.L_272 - .L_271)
.L_271:
        /*001c*/ 	.word	0x00000000
        /*0020*/ 	.short	0x0001
        /*0022*/ 	.short	0x0008
        /*0024*/ 	.byte	0x00, 0xf0, 0x11, 0x00


	//----- nvinfo : EIATTR_KPARAM_INFO
	.align		4
.L_272:
        /*0028*/ 	.byte	0x04, 0x17
        /*002a*/ 	.short	(.L_274 - .L_273)
.L_273:
        /*002c*/ 	.word	0x00000000
        /*0030*/ 	.short	0x0000
        /*0032*/ 	.short	0x0000
        /*0034*/ 	.byte	0x00, 0xf5, 0x21, 0x00


	//----- nvinfo : EIATTR_SPARSE_MMA_MASK
	.align		4
.L_274:
        /*0038*/ 	.byte	0x03, 0x50
        /*003a*/ 	.short	0x0000


	//----- nvinfo : EIATTR_MAXREG_COUNT
	.align		4
        /*003c*/ 	.byte	0x03, 0x1b
        /*003e*/ 	.short	0x00ff


	//----- nvinfo : EIATTR_MERCURY_ISA_VERSION
	.align		4
        /*0040*/ 	.byte	0x03, 0x5f
        /*0042*/ 	.short	0x0101


	//----- nvinfo : EIATTR_VRC_CTA_INIT_COUNT
	.align		4
        /*0044*/ 	.byte	0x02, 0x4a
	.zero		1
	.zero		1


	//----- nvinfo : EIATTR_EXIT_INSTR_OFFSETS
	.align		4
        /*0048*/ 	.byte	0x04, 0x1c
        /*004a*/ 	.short	(.L_276 - .L_275)


	//   ....[0]....
.L_275:
        /*004c*/ 	.word	0x00000080


	//   ....[1]....
        /*0050*/ 	.word	0x00000100


	//   ....[2]....
        /*0054*/ 	.word	0x00000150


	//----- nvinfo : EIATTR_CBANK_PARAM_SIZE
	.align		4
.L_276:
        /*0058*/ 	.byte	0x03, 0x19
        /*005a*/ 	.short	0x0018


	//----- nvinfo : EIATTR_PARAM_CBANK
	.align		4
        /*005c*/ 	.byte	0x04, 0x0a
        /*005e*/ 	.short	(.L_278 - .L_277)
	.align		4
.L_277:
        /*0060*/ 	.word	index@(.nv.constant0._Z10orderCheckPmjPi)
        /*0064*/ 	.short	0x0380
        /*0066*/ 	.short	0x0018


	//----- nvinfo : EIATTR_SW_WAR
	.align		4
.L_278:
        /*0068*/ 	.byte	0x04, 0x36
        /*006a*/ 	.short	(.L_280 - .L_279)
.L_279:
        /*006c*/ 	.word	0x00000008
.L_280:


//--------------------- .nv.callgraph             --------------------------
	.section	.nv.callgraph,"",@"SHT_CUDA_CALLGRAPH"
	.align	4
	.sectionentsize	8
	.align		4
        /*0000*/ 	.word	0x00000000
	.align		4
        /*0004*/ 	.word	0xffffffff
	.align		4
        /*0008*/ 	.word	0x00000000
	.align		4
        /*000c*/ 	.word	0xfffffffe
	.align		4
        /*0010*/ 	.word	0x00000000
	.align		4
        /*0014*/ 	.word	0xfffffffd
	.align		4
        /*0018*/ 	.word	0x00000000
	.align		4
        /*001c*/ 	.word	0xfffffffc


//--------------------- .nv.constant4             --------------------------
	.section	.nv.constant4,"a",@progbits
	.align	8
	.align		8
.nv.constant4:
        /*0000*/ 	.dword	_ZN34_INTERNAL_e0591f06_4_k_cu_23e2474d4cuda3std3__45__cpo5beginE
	.align		8
        /*0008*/ 	.dword	_ZN34_INTERNAL_e0591f06_4_k_cu_23e2474d4cuda3std3__45__cpo3endE
	.align		8
        /*0010*/ 	.dword	_ZN34_INTERNAL_e0591f06_4_k_cu_23e2474d4cuda3std3__45__cpo6cbeginE
	.align		8
        /*0018*/ 	.dword	_ZN34_INTERNAL_e0591f06_4_k_cu_23e2474d4cuda3std3__45__cpo4cendE
	.align		8
        /*0020*/ 	.dword	_ZN34_INTERNAL_e0591f06_4_k_cu_23e2474d4cuda3std3__45__cpo6rbeginE
	.align		8
        /*0028*/ 	.dword	_ZN34_INTERNAL_e0591f06_4_k_cu_23e2474d4cuda3std3__45__cpo4rendE
	.align		8
        /*0030*/ 	.dword	_ZN34_INTERNAL_e0591f06_4_k_cu_23e2474d4cuda3std3__45__cpo7crbeginE
	.align		8
        /*0038*/ 	.dword	_ZN34_INTERNAL_e0591f06_4_k_cu_23e2474d4cuda3std3__45__cpo5crendE
	.align		8
        /*0040*/ 	.dword	_ZN34_INTERNAL_e0591f06_4_k_cu_23e2474d4cuda3std3__436_GLOBAL__N__e0591f06_4_k_cu_23e2474d6ignoreE
	.align		8
        /*0048*/ 	.dword	_ZN34_INTERNAL_e0591f06_4_k_cu_23e2474d4cuda3std3__419piecewise_constructE
	.align		8
        /*0050*/ 	.dword	_ZN34_INTERNAL_e0591f06_4_k_cu_23e2474d4cuda3std3__48in_placeE
	.align		8
        /*0058*/ 	.dword	_ZN34_INTERNAL_e0591f06_4_k_cu_23e2474d4cuda3std3__420unreachable_sentinelE
	.align		8
        /*0060*/ 	.dword	_ZN34_INTERNAL_e0591f06_4_k_cu_23e2474d4cuda3std3__47nulloptE
	.align		8
        /*0068*/ 	.dword	_ZN34_INTERNAL_e0591f06_4_k_cu_23e2474d4cuda3std3__48unexpectE
	.align		8
        /*0070*/ 	.dword	_ZN34_INTERNAL_e0591f06_4_k_cu_23e2474d4cuda3std6ranges3__45__cpo4swapE
	.align		8
        /*0078*/ 	.dword	_ZN34_INTERNAL_e0591f06_4_k_cu_23e2474d4cuda3std6ranges3__45__cpo9iter_moveE
	.align		8
        /*0080*/ 	.dword	_ZN34_INTERNAL_e0591f06_4_k_cu_23e2474d4cuda3std6ranges3__45__cpo5beginE
	.align		8
        /*0088*/ 	.dword	_ZN34_INTERNAL_e0591f06_4_k_cu_23e2474d4cuda3std6ranges3__45__cpo3endE
	.align		8
        /*0090*/ 	.dword	_ZN34_INTERNAL_e0591f06_4_k_cu_23e2474d4cuda3std6ranges3__45__cpo6cbeginE
	.align		8
        /*0098*/ 	.dword	_ZN34_INTERNAL_e0591f06_4_k_cu_23e2474d4cuda3std6ranges3__45__cpo4cendE
	.align		8
        /*00a0*/ 	.dword	_ZN34_INTERNAL_e0591f06_4_k_cu_23e2474d4cuda3std6ranges3__45__cpo7advanceE
	.align		8
        /*00a8*/ 	.dword	_ZN34_INTERNAL_e0591f06_4_k_cu_23e2474d4cuda3std6ranges3__45__cpo9iter_swapE
	.align		8
        /*00b0*/ 	.dword	_ZN34_INTERNAL_e0591f06_4_k_cu_23e2474d4cuda3std6ranges3__45__cpo4nextE
	.align		8
        /*00b8*/ 	.dword	_ZN34_INTERNAL_e0591f06_4_k_cu_23e2474d4cuda3std6ranges3__45__cpo4prevE
	.align		8
        /*00c0*/ 	.dword	_ZN34_INTERNAL_e0591f06_4_k_cu_23e2474d4cuda3std6ranges3__45__cpo4dataE
	.align		8
        /*00c8*/ 	.dword	_ZN34_INTERNAL_e0591f06_4_k_cu_23e2474d4cuda3std6ranges3__45__cpo5cdataE
	.align		8
        /*00d0*/ 	.dword	_ZN34_INTERNAL_e0591f06_4_k_cu_23e2474d4cuda3std6ranges3__45__cpo4sizeE
	.align		8
        /*00d8*/ 	.dword	_ZN34_INTERNAL_e0591f06_4_k_cu_23e2474d4cuda3std6ranges3__45__cpo5ssizeE
	.align		8
        /*00e0*/ 	.dword	_ZN34_INTERNAL_e0591f06_4_k_cu_23e2474d4cuda3std6ranges3__45__cpo8distanceE
	.align		8
        /*00e8*/ 	.dword	_ZN34_INTERNAL_e0591f06_4_k_cu_23e2474d6thrust24THRUST_300001_SM_1000_NS8cuda_cub3parE
	.align		8
        /*00f0*/ 	.dword	_ZN34_INTERNAL_e0591f06_4_k_cu_23e2474d6thrust24THRUST_300001_SM_1000_NS8cuda_cub10par_nosyncE
	.align		8
        /*00f8*/ 	.dword	_ZN34_INTERNAL_e0591f06_4_k_cu_23e2474d6thrust24THRUST_300001_SM_1000_NS6system6detail10sequential3seqE
	.align		8
        /*0100*/ 	.dword	_ZN34_INTERNAL_e0591f06_4_k_cu_23e2474d6thrust24THRUST_300001_SM_1000_NS6system3cpp3parE
	.align		8
        /*0108*/ 	.dword	_ZN34_INTERNAL_e0591f06_4_k_cu_23e2474d6thrust24THRUST_300001_SM_1000_NS12placeholders2_1E
	.align		8
        /*0110*/ 	.dword	_ZN34_INTERNAL_e0591f06_4_k_cu_23e2474d6thrust24THRUST_300001_SM_1000_NS12placeholders2_2E
	.align		8
        /*0118*/ 	.dword	_ZN34_INTERNAL_e0591f06_4_k_cu_23e2474d6thrust24THRUST_300001_SM_1000_NS12placeholders2_3E
	.align		8
        /*0120*/ 	.dword	_ZN34_INTERNAL_e0591f06_4_k_cu_23e2474d6thrust24THRUST_300001_SM_1000_NS12placeholders2_4E
	.align		8
        /*0128*/ 	.dword	_ZN34_INTERNAL_e0591f06_4_k_cu_23e2474d6thrust24THRUST_300001_SM_1000_NS12placeholders2_5E
	.align		8
        /*0130*/ 	.dword	_ZN34_INTERNAL_e0591f06_4_k_cu_23e2474d6thrust24THRUST_300001_SM_1000_NS12placeholders2_6E
	.align		8
        /*0138*/ 	.dword	_ZN34_INTERNAL_e0591f06_4_k_cu_23e2474d6thrust24THRUST_300001_SM_1000_NS12placeholders2_7E
	.align		8
        /*0140*/ 	.dword	_ZN34_INTERNAL_e0591f06_4_k_cu_23e2474d6thrust24THRUST_300001_SM_1000_NS12placeholders2_8E
	.align		8
        /*0148*/ 	.dword	_ZN34_INTERNAL_e0591f06_4_k_cu_23e2474d6thrust24THRUST_300001_SM_1000_NS12placeholders2_9E
	.align		8
        /*0150*/ 	.dword	_ZN34_INTERNAL_e0591f06_4_k_cu_23e2474d6thrust24THRUST_300001_SM_1000_NS12placeholders3_10E
	.align		8
        /*0158*/ 	.dword	_ZN34_INTERNAL_e0591f06_4_k_cu_23e2474d6thrust24THRUST_300001_SM_1000_NS3seqE
	.align		8
        /*0160*/ 	.dword	_ZN34_INTERNAL_e0591f06_4_k_cu_23e2474d6thrust24THRUST_300001_SM_1000_NS6deviceE


//--------------------- .text._ZN3cub18CUB_300001_SM_10006detail6reduce28DeviceReduceSingleTileKernelINS2_10policy_hubIiyN4cuda3std3__44plusIiEEE10Policy1000EPiSC_iS9_iiNS7_10__identityEEEvT0_T1_T2_T3_T4_T6_ --------------------------
	.section	.text._ZN3cub18CUB_300001_SM_10006detail6reduce28DeviceReduceSingleTileKernelINS2_10policy_hubIiyN4cuda3std3__44plusIiEEE10Policy1000EPiSC_iS9_iiNS7_10__identityEEEvT0_T1_T2_T3_T4_T6_,"ax",@progbits
	.align	128
        .global         _ZN3cub18CUB_300001_SM_10006detail6reduce28DeviceReduceSingleTileKernelINS2_10policy_hubIiyN4cuda3std3__44plusIiEEE10Policy1000EPiSC_iS9_iiNS7_10__identityEEEvT0_T1_T2_T3_T4_T6_
        .type           _ZN3cub18CUB_300001_SM_10006detail6reduce28DeviceReduceSingleTileKernelINS2_10policy_hubIiyN4cuda3std3__44plusIiEEE10Policy1000EPiSC_iS9_iiNS7_10__identityEEEvT0_T1_T2_T3_T4_T6_,@function
        .size           _ZN3cub18CUB_300001_SM_10006detail6reduce28DeviceReduceSingleTileKernelINS2_10policy_hubIiyN4cuda3std3__44plusIiEEE10Policy1000EPiSC_iS9_iiNS7_10__identityEEEvT0_T1_T2_T3_T4_T6_,(.L_x_318 - _ZN3cub18CUB_300001_SM_10006detail6reduce28DeviceReduceSingleTileKernelINS2_10policy_hubIiyN4cuda3std3__44plusIiEEE10Policy1000EPiSC_iS9_iiNS7_10__identityEEEvT0_T1_T2_T3_T4_T6_)
        .other          _ZN3cub18CUB_300001_SM_10006detail6reduce28DeviceReduceSingleTileKernelINS2_10policy_hubIiyN4cuda3std3__44plusIiEEE10Policy1000EPiSC_iS9_iiNS7_10__identityEEEvT0_T1_T2_T3_T4_T6_,@"STO_CUDA_ENTRY STV_DEFAULT"
_ZN3cub18CUB_300001_SM_10006detail6reduce28DeviceReduceSingleTileKernelINS2_10policy_hubIiyN4cuda3std3__44plusIiEEE10Policy1000EPiSC_iS9_iiNS7_10__identityEEEvT0_T1_T2_T3_T4_T6_:
.text._ZN3cub18CUB_300001_SM_10006detail6reduce28DeviceReduceSingleTileKernelINS2_10policy_hubIiyN4cuda3std3__44plusIiEEE10Policy1000EPiSC_iS9_iiNS7_10__identityEEEvT0_T1_T2_T3_T4_T6_:
[----:B------:R-:W-:Y:S01]  /*0000*/  LDC R1, c[0x0][0x37c] ;  /* 0x0000df00ff017b82 */ /* 0x000fe20000000800 */
[----:B------:R-:W0:Y:S01]  /*0010*/  LDCU UR4, c[0x0][0x390] ;  /* 0x00007200ff0477ac */ /* 0x000e220008000800 */
[----:B------:R-:W1:Y:S01]  /*0020*/  LDCU.64 UR6, c[0x0][0x358] ;  /* 0x00006b00ff0677ac */ /* 0x000e620008000a00 */
[----:B0-----:R-:W-:-:S05]  /*0030*/  IMAD.U32 R20, RZ, RZ, UR4 ;  /* 0x00000004ff147e24 */ /* 0x001fca000f8e00ff */
[----:B------:R-:W-:-:S13]  /*0040*/  ISETP.NE.AND P0, PT, R20, RZ, PT ;  /* 0x000000ff1400720c */ /* 0x000fda0003f05270 */
[----:B-1----:R-:W-:Y:S05]  /*0050*/  @P0 BRA `(.L_x_0) ;  /* 0x00000000001c0947 */ /* 0x002fea0003800000 */
[----:B------:R-:W0:Y:S02]  /*0060*/  S2R R0, SR_TID.X ;  /* 0x0000000000007919 */ /* 0x000e240000002100 */
[----:B0-----:R-:W-:-:S13]  /*0070*/  ISETP.NE.AND P0, PT, R0, RZ, PT ;  /* 0x000000ff0000720c */ /* 0x001fda0003f05270 */
[----:B------:R-:W-:Y:S05]  /*0080*/  @P0 EXIT ;  /* 0x000000000000094d */ /* 0x000fea0003800000 */
[----:B------:R-:W0:Y:S08]  /*0090*/  LDC R5, c[0x0][0x398] ;  /* 0x0000e600ff057b82 */ /* 0x000e300000000800 */
[----:B------:R-:W0:Y:S02]  /*00a0*/  LDC.64 R2, c[0x0][0x388] ;  /* 0x0000e200ff027b82 */ /* 0x000e240000000a00 */
[----:B0-----:R-:W-:Y:S01]  /*00b0*/  STG.E desc[UR6][R2.64], R5 ;  /* 0x0000000502007986 */ /* 0x001fe2000c101906 */
[----:B------:R-:W-:Y:S05]  /*00c0*/  EXIT ;  /* 0x000000000000794d */ /* 0x000fea0003800000 */
.L_x_0:
[----:B------:R-:W0:Y:S01]  /*00d0*/  LDCU UR4, c[0x0][0x380] ;  /* 0x00007000ff0477ac */ /* 0x000e220008000800 */
[----:B------:R-:W-:Y:S01]  /*00e0*/  BSSY.RECONVERGENT B0, `(.L_x_1) ;  /* 0x0000385000007945 */ /* 0x000fe20003800200 */
[----:B0-----:R-:W-:-:S09]  /*00f0*/  ULOP3.LUT UP0, URZ, UR4, 0xf, URZ, 0xc0, !UPT ;  /* 0x0000000f04ff7892 */ /* 0x001fd2000f80c0ff */
[----:B------:R-:W-:Y:S05]  /*0100*/  BRA.U UP0, `(.L_x_2) ;  /* 0x0000001900d87547 */ /* 0x000fea000b800000 */
[----:B------:R-:W-:-:S13]  /*0110*/  ISETP.GT.AND P0, PT, R20, 0xfff, PT ;  /* 0x00000fff1400780c */ /* 0x000fda0003f04270 */
[----:B------:R-:W-:Y:S05]  /*0120*/  @P0 BRA `(.L_x_3) ;  /* 0x0000000c008c0947 */ /* 0x000fea0003800000 */
[----:B------:R-:W0:Y:S01]  /*0130*/  S2R R9, SR_TID.X ;  /* 0x0000000000097919 */ /* 0x000e220000002100 */
[----:B------:R-:W-:Y:S01]  /*0140*/  BSSY.RECONVERGENT B1, `(.L_x_4) ;  /* 0x0000009000017945 */ /* 0x000fe20003800200 */
[----:B------:R-:W-:Y:S01]  /*0150*/  IMAD.MOV.U32 R0, RZ, RZ, RZ ;  /* 0x000000ffff007224 */ /* 0x000fe200078e00ff */
[----:B0-----:R-:W-:Y:S01]  /*0160*/  ISETP.GE.AND P0, PT, R9, R20, PT ;  /* 0x000000140900720c */ /* 0x001fe20003f06270 */
[----:B------:R-:W-:-:S12]  /*0170*/  IMAD.MOV.U32 R11, RZ, RZ, R9 ;  /* 0x000000ffff0b7224 */ /* 0x000fd800078e0009 */
[----:B------:R-:W-:Y:S05]  /*0180*/  @P0 BRA `(.L_x_5) ;  /* 0x0000000000100947 */ /* 0x000fea0003800000 */
[----:B------:R-:W0:Y:S02]  /*0190*/  LDC.64 R2, c[0x0][0x380] ;  /* 0x0000e000ff027b82 */ /* 0x000e240000000a00 */
[----:B0-----:R-:W-:-:S05]  /*01a0*/  IMAD.WIDE.U32 R2, R9, 0x4, R2 ;  /* 0x0000000409027825 */ /* 0x001fca00078e0002 */
[----:B------:R0:W5:Y:S01]  /*01b0*/  LDG.E.CONSTANT R0, desc[UR6][R2.64] ;  /* 0x0000000602007981 */ /* 0x000162000c1e9900 */
[----:B------:R-:W-:-:S07]  /*01c0*/  VIADD R11, R9, 0x100 ;  /* 0x00000100090b7836 */ /* 0x000fce0000000000 */
.L_x_5:
[----:B------:R-:W-:Y:S05]  /*01d0*/  BSYNC.RECONVERGENT B1 ;  /* 0x0000000000017941 */ /* 0x000fea0003800200 */
.L_x_4:
[----:B------:R-:W-:Y:S01]  /*01e0*/  ISETP.GE.AND P0, PT, R11, R20, PT ;  /* 0x000000140b00720c */ /* 0x000fe20003f06270 */
[----:B------:R-:W-:-:S12]  /*01f0*/  BSSY.RECONVERGENT B1, `(.L_x_6) ;  /* 0x0000066000017945 */ /* 0x000fd80003800200 */
[----:B------:R-:W-:Y:S05]  /*0200*/  @P0 BRA `(.L_x_7) ;  /* 0x0000000400900947 */ /* 0x000fea0003800000 */
[----:B0-----:R-:W-:Y:S01]  /*0210*/  LOP3.LUT R3, RZ, R11, RZ, 0x33, !PT ;  /* 0x0000000bff037212 */ /* 0x001fe200078e33ff */
[----:B------:R-:W-:Y:S04]  /*0220*/  BSSY.RECONVERGENT B2, `(.L_x_8) ;  /* 0x0000015000027945 */ /* 0x000fe80003800200 */
[----:B------:R-:W-:-:S05]  /*0230*/  IMAD.IADD R4, R3, 0x1, R20 ;  /* 0x0000000103047824 */ /* 0x000fca00078e0214 */
[C---:B------:R-:W-:Y:S02]  /*0240*/  LOP3.LUT R2, R4.reuse, 0x300, RZ, 0xc0, !PT ;  /* 0x0000030004027812 */ /* 0x040fe400078ec0ff */
[----:B------:R-:W-:Y:S02]  /*0250*/  ISETP.GE.U32.AND P1, PT, R4, 0x300, PT ;  /* 0x000003000400780c */ /* 0x000fe40003f26070 */
[----:B------:R-:W-:-:S13]  /*0260*/  ISETP.NE.AND P0, PT, R2, 0x300, PT ;  /* 0x000003000200780c */ /* 0x000fda0003f05270 */
[----:B------:R-:W-:Y:S05]  /*0270*/  @!P0 BRA `(.L_x_9) ;  /* 0x00000000003c8947 */ /* 0x000fea0003800000 */
[----:B------:R-:W0:Y:S01]  /*0280*/  LDC.64 R2, c[0x0][0x380] ;  /* 0x0000e000ff027b82 */ /* 0x000e220000000a00 */
[----:B------:R-:W-:-:S04]  /*0290*/  LEA.HI R4, R4, 0x1, RZ, 0x18 ;  /* 0x0000000104047811 */ /* 0x000fc800078fc0ff */
[----:B------:R-:W-:-:S05]  /*02a0*/  LOP3.LUT R4, R4, 0x3, RZ, 0xc0, !PT ;  /* 0x0000000304047812 */ /* 0x000fca00078ec0ff */
[----:B------:R-:W-:Y:S02]  /*02b0*/  IMAD.MOV R4, RZ, RZ, -R4 ;  /* 0x000000ffff047224 */ /* 0x000fe400078e0a04 */
[----:B0-----:R-:W-:-:S04]  /*02c0*/  IMAD.WIDE.U32 R2, R11, 0x4, R2 ;  /* 0x000000040b027825 */ /* 0x001fc800078e0002 */
[----:B------:R-:W-:-:S07]  /*02d0*/  IMAD.MOV.U32 R5, RZ, RZ, R3 ;  /* 0x000000ffff057224 */ /* 0x000fce00078e0003 */
.L_x_10:
[----:B------:R-:W-:-:S06]  /*02e0*/  IMAD.MOV.U32 R3, RZ, RZ, R5 ;  /* 0x000000ffff037224 */ /* 0x000fcc00078e0005 */
[----:B------:R0:W2:Y:S01]  /*02f0*/  LDG.E.CONSTANT R3, desc[UR6][R2.64] ;  /* 0x0000000602037981 */ /* 0x0000a2000c1e9900 */
[----:B------:R-:W-:Y:S02]  /*0300*/  VIADD R4, R4, 0x1 ;  /* 0x0000000104047836 */ /* 0x000fe40000000000 */
[----:B------:R-:W-:-:S03]  /*0310*/  VIADD R11, R11, 0x100 ;  /* 0x000001000b0b7836 */ /* 0x000fc60000000000 */
[----:B------:R-:W-:Y:S02]  /*0320*/  ISETP.NE.AND P0, PT, R4, RZ, PT ;  /* 0x000000ff0400720c */ /* 0x000fe40003f05270 */
[----:B0-----:R-:W-:-:S05]  /*0330*/  IADD3 R2, P2, PT, R2, 0x400, RZ ;  /* 0x0000040002027810 */ /* 0x001fca0007f5e0ff */
[----:B------:R-:W-:Y:S02]  /*0340*/  IMAD.X R5, RZ, RZ, R5, P2 ;  /* 0x000000ffff057224 */ /* 0x000fe400010e0605 */
[----:B--2--5:R-:W-:-:S04]  /*0350*/  IMAD.IADD R0, R3, 0x1, R0 ;  /* 0x0000000103007824 */ /* 0x024fc800078e0200 */
[----:B------:R-:W-:Y:S05]  /*0360*/  @P0 BRA `(.L_x_10) ;  /* 0xfffffffc00dc0947 */ /* 0x000fea000383ffff */
.L_x_9:
[----:B------:R-:W-:Y:S05]  /*0370*/  BSYNC.RECONVERGENT B2 ;  /* 0x0000000000027941 */ /* 0x000fea0003800200 */
.L_x_8:
[----:B------:R-:W-:Y:S05]  /*0380*/  @!P1 BRA `(.L_x_7) ;  /* 0x0000000400309947 */ /* 0x000fea0003800000 */
[----:B------:R-:W-:Y:S01]  /*0390*/  IMAD.IADD R2, R20, 0x1, -R11 ;  /* 0x0000000114027824 */ /* 0x000fe200078e0a0b */
[----:B------:R-:W-:Y:S01]  /*03a0*/  BSSY.RECONVERGENT B2, `(.L_x_11) ;  /* 0x0000029000027945 */ /* 0x000fe20003800200 */
[----:B------:R-:W-:-:S03]  /*03b0*/  PLOP3.LUT P0, PT, PT, PT, PT, 0x80, 0x8 ;  /* 0x000000000008781c */ /* 0x000fc60003f0f070 */
[----:B------:R-:W-:-:S13]  /*03c0*/  ISETP.GT.AND P1, PT, R2, 0xc00, PT ;  /* 0x00000c000200780c */ /* 0x000fda0003f24270 */
[----:B------:R-:W-:Y:S05]  /*03d0*/  @!P1 BRA `(.L_x_12) ;  /* 0x0000000000949947 */ /* 0x000fea0003800000 */
[----:B------:R-:W-:Y:S01]  /*03e0*/  PLOP3.LUT P0, PT, PT, PT, PT, 0x8, 0x80 ;  /* 0x000000000080781c */ /* 0x000fe20003f0e170 */
[----:B------:R-:W-:-:S12]  /*03f0*/  VIADD R8, R20, 0xfffff400 ;  /* 0xfffff40014087836 */ /* 0x000fd80000000000 */
.L_x_13:
[----:B------:R-:W0:Y:S01]  /*0400*/  LDC.64 R4, c[0x0][0x380] ;  /* 0x0000e000ff047b82 */ /* 0x000e220000000a00 */
[C---:B------:R-:W-:Y:S02]  /*0410*/  VIADD R7, R11.reuse, 0x400 ;  /* 0x000004000b077836 */ /* 0x040fe40000000000 */
[C---:B------:R-:W-:Y:S02]  /*0420*/  VIADD R3, R11.reuse, 0x800 ;  /* 0x000008000b037836 */ /* 0x040fe40000000000 */
[----:B0-----:R-:W-:-:S05]  /*0430*/  IMAD.WIDE R22, R11, 0x4, R4 ;  /* 0x000000040b167825 */ /* 0x001fca00078e0204 */
[----:B------:R-:W2:Y:S01]  /*0440*/  LDG.E.CONSTANT R13, desc[UR6][R22.64] ;  /* 0x00000006160d7981 */ /* 0x000ea2000c1e9900 */
[----:B------:R-:W-:-:S03]  /*0450*/  IMAD.WIDE R6, R7, 0x4, R4 ;  /* 0x0000000407067825 */ /* 0x000fc600078e0204 */
[----:B------:R-:W2:Y:S04]  /*0460*/  LDG.E.CONSTANT R10, desc[UR6][R22.64+0x400] ;  /* 0x00040006160a7981 */ /* 0x000ea8000c1e9900 */
[----:B------:R-:W3:Y:S04]  /*0470*/  LDG.E.CONSTANT R12, desc[UR6][R22.64+0x800] ;  /* 0x00080006160c7981 */ /* 0x000ee8000c1e9900 */
[----:B------:R-:W3:Y:S01]  /*0480*/  LDG.E.CONSTANT R19, desc[UR6][R22.64+0xc00] ;  /* 0x000c000616137981 */ /* 0x000ee2000c1e9900 */
[----:B------:R-:W-:-:S03]  /*0490*/  IMAD.WIDE R2, R3, 0x4, R4 ;  /* 0x0000000403027825 */ /* 0x000fc600078e0204 */
[----:B------:R-:W4:Y:S04]  /*04a0*/  LDG.E.CONSTANT R16, desc[UR6][R6.64] ;  /* 0x0000000606107981 */ /* 0x000f28000c1e9900 */
[----:B------:R-:W4:Y:S01]  /*04b0*/  LDG.E.CONSTANT R15, desc[UR6][R6.64+0x400] ;  /* 0x00040006060f7981 */ /* 0x000f22000c1e9900 */
[----:B------:R-:W-:-:S03]  /*04c0*/  VIADD R25, R11, 0xc00 ;  /* 0x00000c000b197836 */ /* 0x000fc60000000000 */
[----:B------:R-:W4:Y:S04]  /*04d0*/  LDG.E.CONSTANT R14, desc[UR6][R6.64+0x800] ;  /* 0x00080006060e7981 */ /* 0x000f28000c1e9900 */
[----:B------:R-:W4:Y:S01]  /*04e0*/  LDG.E.CONSTANT R21, desc[UR6][R6.64+0xc00] ;  /* 0x000c000606157981 */ /* 0x000f22000c1e9900 */
[----:B------:R-:W-:-:S03]  /*04f0*/  IMAD.WIDE R4, R25, 0x4, R4 ;  /* 0x0000000419047825 */ /* 0x000fc600078e0204 */
[----:B------:R-:W4:Y:S04]  /*0500*/  LDG.E.CONSTANT R18, desc[UR6][R2.64] ;  /* 0x0000000602127981 */ /* 0x000f28000c1e9900 */
[----:B------:R-:W4:Y:S04]  /*0510*/  LDG.E.CONSTANT R17, desc[UR6][R2.64+0x400] ;  /* 0x0004000602117981 */ /* 0x000f28000c1e9900 */
[----:B------:R-:W4:Y:S04]  /*0520*/  LDG.E.CONSTANT R23, desc[UR6][R2.64+0x800] ;  /* 0x0008000602177981 */ /* 0x000f28000c1e9900 */
[----:B------:R-:W4:Y:S04]  /*0530*/  LDG.E.CONSTANT R24, desc[UR6][R2.64+0xc00] ;  /* 0x000c000602187981 */ /* 0x000f28000c1e9900 */
[----:B------:R-:W4:Y:S04]  /*0540*/  LDG.E.CONSTANT R25, desc[UR6][R4.64] ;  /* 0x0000000604197981 */ /* 0x000f28000c1e9900 */
[----:B------:R-:W4:Y:S04]  /*0550*/  LDG.E.CONSTANT R26, desc[UR6][R4.64+0x400] ;  /* 0x00040006041a7981 */ /* 0x000f28000c1e9900 */
[----:B------:R-:W4:Y:S04]  /*0560*/  LDG.E.CONSTANT R22, desc[UR6][R4.64+0x800] ;  /* 0x0008000604167981 */ /* 0x000f28000c1e9900 */
[----:B------:R-:W4:Y:S01]  /*0570*/  LDG.E.CONSTANT R27, desc[UR6][R4.64+0xc00] ;  /* 0x000c0006041b7981 */ /* 0x000f22000c1e9900 */
[----:B------:R-:W-:-:S05]  /*0580*/  VIADD R11, R11, 0x1000 ;  /* 0x000010000b0b7836 */ /* 0x000fca0000000000 */
[----:B------:R-:W-:Y:S02]  /*0590*/  ISETP.GE.AND P1, PT, R11, R8, PT ;  /* 0x000000080b00720c */ /* 0x000fe40003f26270 */
[----:B--2--5:R-:W-:-:S04]  /*05a0*/  IADD3 R10, PT, PT, R10, R13, R0 ;  /* 0x0000000d0a0a7210 */ /* 0x024fc80007ffe000 */
[----:B---3--:R-:W-:-:S04]  /*05b0*/  IADD3 R10, PT, PT, R19, R12, R10 ;  /* 0x0000000c130a7210 */ /* 0x008fc80007ffe00a */
[----:B----4-:R-:W-:-:S04]  /*05c0*/  IADD3 R10, PT, PT, R15, R16, R10 ;  /* 0x000000100f0a7210 */ /* 0x010fc80007ffe00a */
[----:B------:R-:W-:-:S04]  /*05d0*/  IADD3 R10, PT, PT, R21, R14, R10 ;  /* 0x0000000e150a7210 */ /* 0x000fc80007ffe00a */
[----:B------:R-:W-:-:S04]  /*05e0*/  IADD3 R10, PT, PT, R17, R18, R10 ;  /* 0x00000012110a7210 */ /* 0x000fc80007ffe00a */
[----:B------:R-:W-:-:S04]  /*05f0*/  IADD3 R10, PT, PT, R24, R23, R10 ;  /* 0x00000017180a7210 */ /* 0x000fc80007ffe00a */
[----:B------:R-:W-:-:S04]  /*0600*/  IADD3 R25, PT, PT, R26, R25, R10 ;  /* 0x000000191a197210 */ /* 0x000fc80007ffe00a */
[----:B------:R-:W-:Y:S01]  /*0610*/  IADD3 R0, PT, PT, R27, R22, R25 ;  /* 0x000000161b007210 */ /* 0x000fe20007ffe019 */
[----:B------:R-:W-:Y:S06]  /*0620*/  @!P1 BRA `(.L_x_13) ;  /* 0xfffffffc00749947 */ /* 0x000fec000383ffff */
.L_x_12:
[----:B------:R-:W-:Y:S05]  /*0630*/  BSYNC.RECONVERGENT B2 ;  /* 0x0000000000027941 */ /* 0x000fea0003800200 */
.L_x_11:
[----:B------:R-:W-:Y:S01]  /*0640*/  IMAD.IADD R2, R20, 0x1, -R11 ;  /* 0x0000000114027824 */ /* 0x000fe200078e0a0b */
[----:B------:R-:W-:Y:S04]  /*0650*/  BSSY.RECONVERGENT B2, `(.L_x_14) ;  /* 0x0000015000027945 */ /* 0x000fe80003800200 */
[----:B------:R-:W-:-:S13]  /*0660*/  ISETP.GT.AND P1, PT, R2, 0x400, PT ;  /* 0x000004000200780c */ /* 0x000fda0003f24270 */
[----:B------:R-:W-:Y:S05]  /*0670*/  @!P1 BRA `(.L_x_15) ;  /* 0x0000000000489947 */ /* 0x000fea0003800000 */
[----:B------:R-:W0:Y:S01]  /*0680*/  LDC.64 R4, c[0x0][0x380] ;  /* 0x0000e000ff047b82 */ /* 0x000e220000000a00 */
[C---:B------:R-:W-:Y:S02]  /*0690*/  VIADD R13, R11.reuse, 0x400 ;  /* 0x000004000b0d7836 */ /* 0x040fe40000000000 */
[----:B0-----:R-:W-:-:S05]  /*06a0*/  IMAD.WIDE R2, R11, 0x4, R4 ;  /* 0x000000040b027825 */ /* 0x001fca00078e0204 */
[----:B------:R-:W2:Y:S01]  /*06b0*/  LDG.E.CONSTANT R7, desc[UR6][R2.64] ;  /* 0x0000000602077981 */ /* 0x000ea2000c1e9900 */
[----:B------:R-:W-:-:S03]  /*06c0*/  IMAD.WIDE R4, R13, 0x4, R4 ;  /* 0x000000040d047825 */ /* 0x000fc600078e0204 */
[----:B------:R-:W2:Y:S04]  /*06d0*/  LDG.E.CONSTANT R6, desc[UR6][R2.64+0x400] ;  /* 0x0004000602067981 */ /* 0x000ea8000c1e9900 */
[----:B------:R-:W3:Y:S04]  /*06e0*/  LDG.E.CONSTANT R13, desc[UR6][R2.64+0x800] ;  /* 0x00080006020d7981 */ /* 0x000ee8000c1e9900 */
[----:B------:R-:W3:Y:S04]  /*06f0*/  LDG.E.CONSTANT R8, desc[UR6][R2.64+0xc00] ;  /* 0x000c000602087981 */ /* 0x000ee8000c1e9900 */
[----:B------:R-:W4:Y:S04]  /*0700*/  LDG.E.CONSTANT R15, desc[UR6][R4.64] ;  /* 0x00000006040f7981 */ /* 0x000f28000c1e9900 */
[----:B------:R-:W4:Y:S04]  /*0710*/  LDG.E.CONSTANT R10, desc[UR6][R4.64+0x400] ;  /* 0x00040006040a7981 */ /* 0x000f28000c1e9900 */
[----:B------:R-:W4:Y:S04]  /*0720*/  LDG.E.CONSTANT R17, desc[UR6][R4.64+0x800] ;  /* 0x0008000604117981 */ /* 0x000f28000c1e9900 */
[----:B------:R-:W4:Y:S01]  /*0730*/  LDG.E.CONSTANT R12, desc[UR6][R4.64+0xc00] ;  /* 0x000c0006040c7981 */ /* 0x000f22000c1e9900 */
[----:B------:R-:W-:Y:S01]  /*0740*/  PLOP3.LUT P0, PT, PT, PT, PT, 0x8, 0x80 ;  /* 0x000000000080781c */ /* 0x000fe20003f0e170 */
[----:B------:R-:W-:Y:S01]  /*0750*/  VIADD R11, R11, 0x800 ;  /* 0x000008000b0b7836 */ /* 0x000fe20000000000 */
[----:B--2--5:R-:W-:-:S04]  /*0760*/  IADD3 R6, PT, PT, R6, R7, R0 ;  /* 0x0000000706067210 */ /* 0x024fc80007ffe000 */
[----:B---3--:R-:W-:-:S04]  /*0770*/  IADD3 R6, PT, PT, R8, R13, R6 ;  /* 0x0000000d08067210 */ /* 0x008fc80007ffe006 */
[----:B----4-:R-:W-:-:S04]  /*0780*/  IADD3 R6, PT, PT, R10, R15, R6 ;  /* 0x0000000f0a067210 */ /* 0x010fc80007ffe006 */
[----:B------:R-:W-:-:S07]  /*0790*/  IADD3 R0, PT, PT, R12, R17, R6 ;  /* 0x000000110c007210 */ /* 0x000fce0007ffe006 */
.L_x_15:
[----:B------:R-:W-:Y:S05]  /*07a0*/  BSYNC.RECONVERGENT B2 ;  /* 0x0000000000027941 */ /* 0x000fea0003800200 */
.L_x_14:
[----:B------:R-:W-:-:S13]  /*07b0*/  ISETP.LT.OR P0, PT, R11, R20, P0 ;  /* 0x000000140b00720c */ /* 0x000fda0000701670 */
[----:B------:R-:W-:Y:S05]  /*07c0*/  @!P0 BRA `(.L_x_7) ;  /* 0x0000000000208947 */ /* 0x000fea0003800000 */
[----:B------:R-:W0:Y:S02]  /*07d0*/  LDC.64 R2, c[0x0][0x380] ;  /* 0x0000e000ff027b82 */ /* 0x000e240000000a00 */
[----:B0-----:R-:W-:-:S05]  /*07e0*/  IMAD.WIDE R2, R11, 0x4, R2 ;  /* 0x000000040b027825 */ /* 0x001fca00078e0202 */
[----:B------:R-:W2:Y:S04]  /*07f0*/  LDG.E.CONSTANT R5, desc[UR6][R2.64] ;  /* 0x0000000602057981 */ /* 0x000ea8000c1e9900 */
[----:B------:R-:W2:Y:S04]  /*0800*/  LDG.E.CONSTANT R4, desc[UR6][R2.64+0x400] ;  /* 0x0004000602047981 */ /* 0x000ea8000c1e9900 */
[----:B------:R-:W3:Y:S04]  /*0810*/  LDG.E.CONSTANT R7, desc[UR6][R2.64+0x800] ;  /* 0x0008000602077981 */ /* 0x000ee8000c1e9900 */
[----:B------:R-:W3:Y:S01]  /*0820*/  LDG.E.CONSTANT R6, desc[UR6][R2.64+0xc00] ;  /* 0x000c000602067981 */ /* 0x000ee2000c1e9900 */
[----:B--2--5:R-:W-:-:S04]  /*0830*/  IADD3 R0, PT, PT, R4, R5, R0 ;  /* 0x0000000504007210 */ /* 0x024fc80007ffe000 */
[----:B---3--:R-:W-:-:S07]  /*0840*/  IADD3 R0, PT, PT, R6, R7, R0 ;  /* 0x0000000706007210 */ /* 0x008fce0007ffe000 */
.L_x_7:
[----:B------:R-:W-:Y:S05]  /*0850*/  BSYNC.RECONVERGENT B1 ;  /* 0x0000000000017941 */ /* 0x000fea0003800200 */
.L_x_6:
[----:B------:R-:W-:-:S13]  /*0860*/  ISETP.GE.AND P0, PT, R20, 0x100, PT ;  /* 0x000001001400780c */ /* 0x000fda0003f06270 */
[----:B------:R-:W-:Y:S05]  /*0870*/  @!P0 BRA `(.L_x_16) ;  /* 0x0000000000ac8947 */ /* 0x000fea0003800000 */
[----:B------:R-:W1:Y:S01]  /*0880*/  S2R R6, SR_LANEID ;  /* 0x0000000000067919 */ /* 0x000e620000000000 */
[----:B0----5:R-:W0:Y:S01]  /*0890*/  SHFL.DOWN PT, R2, R0, 0x1, 0x1f ;  /* 0x08201f0000027f89 */ /* 0x021e2200000e0000 */
[C---:B-1----:R-:W-:Y:S02]  /*08a0*/  ISETP.GT.AND P0, PT, R6.reuse, 0x1e, PT ;  /* 0x0000001e0600780c */ /* 0x042fe40003f04270 */
[----:B------:R-:W-:Y:S02]  /*08b0*/  ISETP.NE.AND P1, PT, R6, RZ, PT ;  /* 0x000000ff0600720c */ /* 0x000fe40003f25270 */
[----:B0-----:R-:W-:Y:S02]  /*08c0*/  SEL R3, R2, RZ, !P0 ;  /* 0x000000ff02037207 */ /* 0x001fe40004000000 */
[----:B------:R-:W-:-:S03]  /*08d0*/  ISETP.GT.AND P0, PT, R6, 0x1d, PT ;  /* 0x0000001d0600780c */ /* 0x000fc60003f04270 */
[----:B------:R-:W-:-:S05]  /*08e0*/  IMAD.IADD R3, R3, 0x1, R0 ;  /* 0x0000000103037824 */ /* 0x000fca00078e0200 */
[----:B------:R-:W0:Y:S01]  /*08f0*/  SHFL.DOWN PT, R2, R3, 0x2, 0x1f ;  /* 0x08401f0003027f89 */ /* 0x000e2200000e0000 */
[----:B------:R-:W1:Y:S01]  /*0900*/  @!P1 S2R R7, SR_CgaCtaId ;  /* 0x0000000000079919 */ /* 0x000e620000008800 */
[----:B0-----:R-:W-:Y:S02]  /*0910*/  SEL R2, R2, RZ, !P0 ;  /* 0x000000ff02027207 */ /* 0x001fe40004000000 */
[----:B------:R-:W-:-:S03]  /*0920*/  ISETP.GT.AND P0, PT, R6, 0x1b, PT ;  /* 0x0000001b0600780c */ /* 0x000fc60003f04270 */
[----:B------:R-:W-:-:S05]  /*0930*/  IMAD.IADD R2, R3, 0x1, R2 ;  /* 0x0000000103027824 */ /* 0x000fca00078e0202 */
[----:B------:R-:W0:Y:S02]  /*0940*/  SHFL.DOWN PT, R4, R2, 0x4, 0x1f ;  /* 0x08801f0002047f89 */ /* 0x000e2400000e0000 */
[----:B0-----:R-:W-:Y:S02]  /*0950*/  SEL R5, R4, RZ, !P0 ;  /* 0x000000ff04057207 */ /* 0x001fe40004000000 */
[----:B------:R-:W-:Y:S02]  /*0960*/  ISETP.GT.AND P0, PT, R6, 0x17, PT ;  /* 0x000000170600780c */ /* 0x000fe40003f04270 */
[----:B------:R-:W-:Y:S01]  /*0970*/  @!P1 MOV R4, 0x400 ;  /* 0x0000040000049802 */ /* 0x000fe20000000f00 */
[----:B------:R-:W-:Y:S01]  /*0980*/  IMAD.IADD R5, R2, 0x1, R5 ;  /* 0x0000000102057824 */ /* 0x000fe200078e0205 */
[----:B------:R-:W-:Y:S02]  /*0990*/  @!P1 SHF.R.U32.HI R2, RZ, 0x3, R9 ;  /* 0x00000003ff029819 */ /* 0x000fe40000011609 */
[----:B-1----:R-:W-:-:S02]  /*09a0*/  @!P1 LEA R7, R7, R4, 0x18 ;  /* 0x0000000407079211 */ /* 0x002fc400078ec0ff */
[----:B------:R-:W0:Y:S01]  /*09b0*/  SHFL.DOWN PT, R0, R5, 0x8, 0x1f ;  /* 0x09001f0005007f89 */ /* 0x000e2200000e0000 */
[----:B------:R-:W-:-:S05]  /*09c0*/  @!P1 LOP3.LUT R2, R2, 0x7c, RZ, 0xc0, !PT ;  /* 0x0000007c02029812 */ /* 0x000fca00078ec0ff */
[----:B------:R-:W-:Y:S01]  /*09d0*/  @!P1 IMAD.IADD R2, R2, 0x1, R7 ;  /* 0x0000000102029824 */ /* 0x000fe200078e0207 */
[----:B0-----:R-:W-:Y:S02]  /*09e0*/  SEL R0, R0, RZ, !P0 ;  /* 0x000000ff00007207 */ /* 0x001fe40004000000 */
[----:B------:R-:W-:-:S03]  /*09f0*/  ISETP.GT.AND P0, PT, R6, 0xf, PT ;  /* 0x0000000f0600780c */ /* 0x000fc60003f04270 */
[----:B------:R-:W-:-:S05]  /*0a00*/  IMAD.IADD R0, R5, 0x1, R0 ;  /* 0x0000000105007824 */ /* 0x000fca00078e0200 */
[----:B------:R-:W0:Y:S02]  /*0a10*/  SHFL.DOWN PT, R3, R0, 0x10, 0x1f ;  /* 0x0a001f0000037f89 */ /* 0x000e2400000e0000 */
[----:B0-----:R-:W-:Y:S02]  /*0a20*/  SEL R3, R3, RZ, !P0 ;  /* 0x000000ff03037207 */ /* 0x001fe40004000000 */
[----:B------:R-:W-:-:S03]  /*0a30*/  ISETP.NE.AND P0, PT, R9, RZ, PT ;  /* 0x000000ff0900720c */ /* 0x000fc60003f05270 */
[----:B------:R-:W-:-:S05]  /*0a40*/  IMAD.IADD R3, R0, 0x1, R3 ;  /* 0x0000000100037824 */ /* 0x000fca00078e0203 */
[----:B------:R0:W-:Y:S01]  /*0a50*/  @!P1 STS [R2+0x8], R3 ;  /* 0x0000080302009388 */ /* 0x0001e20000000800 */
[----:B------:R-:W-:Y:S06]  /*0a60*/  BAR.SYNC.DEFER_BLOCKING 0x0 ;  /* 0x0000000000007b1d */ /* 0x000fec0000010000 */
[----:B------:R-:W-:Y:S05]  /*0a70*/  @P0 BRA `(.L_x_17) ;  /* 0x0000002c00ac0947 */ /* 0x000fea0003800000 */
[----:B------:R-:W1:Y:S01]  /*0a80*/  S2UR UR5, SR_CgaCtaId ;  /* 0x00000000000579c3 */ /* 0x000e620000008800 */
[----:B------:R-:W-:Y:S02]  /*0a90*/  UMOV UR4, 0x400 ;  /* 0x0000040000047882 */ /* 0x000fe40000000000 */
[----:B-1----:R-:W-:-:S09]  /*0aa0*/  ULEA UR4, UR5, UR4, 0x18 ;  /* 0x0000000405047291 */ /* 0x002fd2000f8ec0ff */
[----:B------:R-:W-:Y:S04]  /*0ab0*/  LDS R0, [UR4+0xc] ;  /* 0x00000c04ff007984 */ /* 0x000fe80008000800 */
[----:B------:R-:W1:Y:S04]  /*0ac0*/  LDS.128 R4, [UR4+0x10] ;  /* 0x00001004ff047984 */ /* 0x000e680008000c00 */
[----:B------:R-:W2:Y:S01]  /*0ad0*/  LDS.64 R8, [UR4+0x20] ;  /* 0x00002004ff087984 */ /* 0x000ea20008000a00 */
[----:B-1----:R-:W-:-:S04]  /*0ae0*/  IADD3 R0, PT, PT, R4, R0, R3 ;  /* 0x0000000004007210 */ /* 0x002fc80007ffe003 */
[----:B------:R-:W-:-:S04]  /*0af0*/  IADD3 R0, PT, PT, R6, R0, R5 ;  /* 0x0000000006007210 */ /* 0x000fc80007ffe005 */
[----:B--2---:R-:W-:-:S05]  /*0b00*/  IADD3 R0, PT, PT, R8, R0, R7 ;  /* 0x0000000008007210 */ /* 0x004fca0007ffe007 */
[----:B0-----:R-:W-:Y:S01]  /*0b10*/  IMAD.IADD R3, R0, 0x1, R9 ;  /* 0x0000000100037824 */ /* 0x001fe200078e0209 */
[----:B------:R-:W-:Y:S06]  /*0b20*/  BRA `(.L_x_17) ;  /* 0x0000002c00807947 */ /* 0x000fec0003800000 */
.L_x_16:
[----:B0-----:R-:W-:Y:S01]  /*0b30*/  LOP3.LUT R2, R9, 0x3e0, RZ, 0xc0, !PT ;  /* 0x000003e009027812 */ /* 0x001fe200078ec0ff */
[----:B------:R-:W0:Y:S03]  /*0b40*/  S2R R8, SR_LANEID ;  /* 0x0000000000087919 */ /* 0x000e260000000000 */
[----:B------:R-:W-:Y:S01]  /*0b50*/  LOP3.LUT R5, RZ, R2, RZ, 0x33, !PT ;  /* 0x00000002ff057212 */ /* 0x000fe200078e33ff */
[----:B------:R-:W-:-:S04]  /*0b60*/  VIADD R3, R2, 0x20 ;  /* 0x0000002002037836 */ /* 0x000fc80000000000 */
[----:B------:R-:W-:Y:S01]  /*0b70*/  IMAD.IADD R5, R5, 0x1, R20 ;  /* 0x0000000105057824 */ /* 0x000fe200078e0214 */
[----:B------:R-:W-:-:S04]  /*0b80*/  ISETP.GT.AND P0, PT, R3, R20, PT ;  /* 0x000000140300720c */ /* 0x000fc80003f04270 */
[----:B------:R-:W-:-:S05]  /*0b90*/  SEL R5, R5, 0x1f, P0 ;  /* 0x0000001f05057807 */ /* 0x000fca0000000000 */
[----:B-----5:R-:W1:Y:S01]  /*0ba0*/  SHFL.DOWN PT, R2, R0, 0x1, R5 ;  /* 0x0820000000027989 */ /* 0x020e6200000e0005 */
[CC--:B0-----:R-:W-:Y:S01]  /*0bb0*/  ISETP.GE.AND P0, PT, R8.reuse, R5.reuse, PT ;  /* 0x000000050800720c */ /* 0x0c1fe20003f06270 */
[C---:B------:R-:W-:Y:S01]  /*0bc0*/  VIADD R4, R8.reuse, 0x2 ;  /* 0x0000000208047836 */ /* 0x040fe20000000000 */
[C---:B------:R-:W-:Y:S01]  /*0bd0*/  ISETP.NE.AND P1, PT, R8.reuse, RZ, PT ;  /* 0x000000ff0800720c */ /* 0x040fe20003f25270 */
[----:B------:R-:W-:Y:S01]  /*0be0*/  VIADD R6, R8, 0x4 ;  /* 0x0000000408067836 */ /* 0x000fe20000000000 */
[----:B-1----:R-:W-:Y:S02]  /*0bf0*/  SEL R3, R2, RZ, !P0 ;  /* 0x000000ff02037207 */ /* 0x002fe40004000000 */
[----:B------:R-:W-:-:S03]  /*0c00*/  ISETP.GT.AND P0, PT, R4, R5, PT ;  /* 0x000000050400720c */ /* 0x000fc60003f04270 */
[----:B------:R-:W-:-:S06]  /*0c10*/  IMAD.IADD R2, R3, 0x1, R0 ;  /* 0x0000000103027824 */ /* 0x000fcc00078e0200 */
[----:B------:R-:W0:Y:S01]  /*0c20*/  @!P1 S2R R10, SR_CgaCtaId ;  /* 0x00000000000a9919 */ /* 0x000e220000008800 */
[----:B------:R-:W-:Y:S01]  /*0c30*/  @!P1 MOV R7, 0x400 ;  /* 0x0000040000079802 */ /* 0x000fe20000000f00 */
[----:B------:R-:W1:Y:S02]  /*0c40*/  SHFL.DOWN PT, R3, R2, 0x2, R5 ;  /* 0x0840000002037989 */ /* 0x000e6400000e0005 */
[----:B-1----:R-:W-:Y:S02]  /*0c50*/  SEL R3, R3, RZ, !P0 ;  /* 0x000000ff03037207 */ /* 0x002fe40004000000 */
[----:B------:R-:W-:Y:S02]  /*0c60*/  ISETP.GT.AND P0, PT, R6, R5, PT ;  /* 0x000000050600720c */ /* 0x000fe40003f04270 */
[----:B------:R-:W-:Y:S01]  /*0c70*/  @!P1 SHF.R.U32.HI R6, RZ, 0x3, R9 ;  /* 0x00000003ff069819 */ /* 0x000fe20000011609 */
[----:B------:R-:W-:Y:S01]  /*0c80*/  IMAD.IADD R4, R2, 0x1, R3 ;  /* 0x0000000102047824 */ /* 0x000fe200078e0203 */
[----:B0-----:R-:W-:Y:S01]  /*0c90*/  @!P1 LEA R7, R10, R7, 0x18 ;  /* 0x000000070a079211 */ /* 0x001fe200078ec0ff */
[----:B------:R-:W-:Y:S01]  /*0ca0*/  VIADD R2, R8, 0x8 ;  /* 0x0000000808027836 */ /* 0x000fe20000000000 */
[----:B------:R-:W-:-:S02]  /*0cb0*/  @!P1 LOP3.LUT R6, R6, 0x7c, RZ, 0xc0, !PT ;  /* 0x0000007c06069812 */ /* 0x000fc400078ec0ff */
[----:B------:R-:W0:Y:S03]  /*0cc0*/  SHFL.DOWN PT, R3, R4, 0x4, R5 ;  /* 0x0880000004037989 */ /* 0x000e2600000e0005 */
[----:B------:R-:W-:Y:S01]  /*0cd0*/  @!P1 IMAD.IADD R6, R6, 0x1, R7 ;  /* 0x0000000106069824 */ /* 0x000fe200078e0207 */
[----:B0-----:R-:W-:Y:S02]  /*0ce0*/  SEL R3, R3, RZ, !P0 ;  /* 0x000000ff03037207 */ /* 0x001fe40004000000 */
[----:B------:R-:W-:-:S03]  /*0cf0*/  ISETP.GT.AND P0, PT, R2, R5, PT ;  /* 0x000000050200720c */ /* 0x000fc60003f04270 */
[----:B------:R-:W-:Y:S02]  /*0d00*/  IMAD.IADD R0, R4, 0x1, R3 ;  /* 0x0000000104007824 */ /* 0x000fe400078e0203 */
[----:B------:R-:W-:-:S03]  /*0d10*/  VIADD R4, R8, 0x10 ;  /* 0x0000001008047836 */ /* 0x000fc60000000000 */
[----:B------:R-:W0:Y:S02]  /*0d20*/  SHFL.DOWN PT, R3, R0, 0x8, R5 ;  /* 0x0900000000037989 */ /* 0x000e2400000e0005 */
[----:B0-----:R-:W-:Y:S02]  /*0d30*/  SEL R3, R3, RZ, !P0 ;  /* 0x000000ff03037207 */ /* 0x001fe40004000000 */
[----:B------:R-:W-:-:S03]  /*0d40*/  ISETP.GT.AND P0, PT, R4, R5, PT ;  /* 0x000000050400720c */ /* 0x000fc60003f04270 */
[----:B------:R-:W-:-:S05]  /*0d50*/  IMAD.IADD R2, R0, 0x1, R3 ;  /* 0x0000000100027824 */ /* 0x000fca00078e0203 */
[----:B------:R-:W0:Y:S02]  /*0d60*/  SHFL.DOWN PT, R3, R2, 0x10, R5 ;  /* 0x0a00000002037989 */ /* 0x000e2400000e0005 */
[----:B0-----:R-:W-:Y:S02]  /*0d70*/  SEL R3, R3, RZ, !P0 ;  /* 0x000000ff03037207 */ /* 0x001fe40004000000 */
[----:B------:R-:W-:-:S03]  /*0d80*/  ISETP.NE.AND P0, PT, R9, RZ, PT ;  /* 0x000000ff0900720c */ /* 0x000fc60003f05270 */
[----:B------:R-:W-:-:S05]  /*0d90*/  IMAD.IADD R3, R2, 0x1, R3 ;  /* 0x0000000102037824 */ /* 0x000fca00078e0203 */
[----:B------:R4:W-:Y:S01]  /*0da0*/  @!P1 STS [R6+0x8], R3 ;  /* 0x0000080306009388 */ /* 0x0009e20000000800 */
[----:B------:R-:W-:Y:S06]  /*0db0*/  BAR.SYNC.DEFER_BLOCKING 0x0 ;  /* 0x0000000000007b1d */ /* 0x000fec0000010000 */
[----:B------:R-:W-:Y:S05]  /*0dc0*/  @P0 BRA `(.L_x_17) ;  /* 0x0000002800d80947 */ /* 0x000fea0003800000 */
[----:B------:R-:W0:Y:S01]  /*0dd0*/  S2UR UR5, SR_CgaCtaId ;  /* 0x00000000000579c3 */ /* 0x000e220000008800 */
[----:B------:R-:W-:Y:S01]  /*0de0*/  UMOV UR4, 0x400 ;  /* 0x0000040000047882 */ /* 0x000fe20000000000 */
[C---:B------:R-:W-:Y:S02]  /*0df0*/  ISETP.GT.AND P2, PT, R20.reuse, 0x40, PT ;  /* 0x000000401400780c */ /* 0x040fe40003f44270 */
[C---:B------:R-:W-:Y:S02]  /*0e00*/  ISETP.GT.AND P1, PT, R20.reuse, 0x20, PT ;  /* 0x000000201400780c */ /* 0x040fe40003f24270 */
[----:B------:R-:W-:Y:S01]  /*0e10*/  ISETP.GT.AND P3, PT, R20, 0x80, PT ;  /* 0x000000801400780c */ /* 0x000fe20003f64270 */
[----:B0-----:R-:W-:-:S09]  /*0e20*/  ULEA UR4, UR5, UR4, 0x18 ;  /* 0x0000000405047291 */ /* 0x001fd2000f8ec0ff */
[----:B----4-:R-:W0:Y:S04]  /*0e30*/  LDS.128 R4, [UR4+0x10] ;  /* 0x00001004ff047984 */ /* 0x010e280008000c00 */
[----:B------:R-:W1:Y:S04]  /*0e40*/  LDS R0, [UR4+0xc] ;  /* 0x00000c04ff007984 */ /* 0x000e680008000800 */
[----:B------:R-:W2:Y:S01]  /*0e50*/  LDS.64 R8, [UR4+0x20] ;  /* 0x00002004ff087984 */ /* 0x000ea20008000a00 */
[----:B0-----:R-:W-:Y:S02]  /*0e60*/  SEL R4, R4, RZ, P2 ;  /* 0x000000ff04047207 */ /* 0x001fe40001000000 */
[----:B------:R-:W-:-:S02]  /*0e70*/  ISETP.GT.AND P2, PT, R20, 0x60, PT ;  /* 0x000000601400780c */ /* 0x000fc40003f44270 */
[----:B-1----:R-:W-:Y:S02]  /*0e80*/  SEL R0, R0, RZ, P1 ;  /* 0x000000ff00007207 */ /* 0x002fe40000800000 */
[----:B------:R-:W-:Y:S02]  /*0e90*/  SEL R5, R5, RZ, P2 ;  /* 0x000000ff05057207 */ /* 0x000fe40001000000 */
[----:B------:R-:W-:Y:S02]  /*0ea0*/  IADD3 R0, PT, PT, R4, R0, R3 ;  /* 0x0000000004007210 */ /* 0x000fe40007ffe003 */
[----:B------:R-:W-:Y:S02]  /*0eb0*/  ISETP.GT.AND P1, PT, R20, 0xa0, PT ;  /* 0x000000a01400780c */ /* 0x000fe40003f24270 */
[----:B------:R-:W-:Y:S02]  /*0ec0*/  SEL R6, R6, RZ, P3 ;  /* 0x000000ff06067207 */ /* 0x000fe40001800000 */
[----:B------:R-:W-:-:S02]  /*0ed0*/  ISETP.GT.AND P2, PT, R20, 0xc0, PT ;  /* 0x000000c01400780c */ /* 0x000fc40003f44270 */
[----:B------:R-:W-:Y:S02]  /*0ee0*/  ISETP.GT.AND P3, PT, R20, 0xe0, PT ;  /* 0x000000e01400780c */ /* 0x000fe40003f64270 */
[----:B------:R-:W-:Y:S02]  /*0ef0*/  SEL R7, R7, RZ, P1 ;  /* 0x000000ff07077207 */ /* 0x000fe40000800000 */
[----:B------:R-:W-:Y:S02]  /*0f00*/  IADD3 R0, PT, PT, R6, R0, R5 ;  /* 0x0000000006007210 */ /* 0x000fe40007ffe005 */
[----:B--2---:R-:W-:Y:S02]  /*0f10*/  SEL R8, R8, RZ, P2 ;  /* 0x000000ff08087207 */ /* 0x004fe40001000000 */
[----:B------:R-:W-:Y:S02]  /*0f20*/  SEL R9, R9, RZ, P3 ;  /* 0x000000ff09097207 */ /* 0x000fe40001800000 */
[----:B------:R-:W-:-:S05]  /*0f30*/  IADD3 R0, PT, PT, R8, R0, R7 ;  /* 0x0000000008007210 */ /* 0x000fca0007ffe007 */
[----:B------:R-:W-:Y:S01]  /*0f40*/  IMAD.IADD R3, R0, 0x1, R9 ;  /* 0x0000000100037824 */ /* 0x000fe200078e0209 */
[----:B------:R-:W-:Y:S06]  /*0f50*/  BRA `(.L_x_17) ;  /* 0x0000002800747947 */ /* 0x000fec0003800000 */
.L_x_3:
[----:B------:R-:W0:Y:S01]  /*0f60*/  S2R R0, SR_TID.X ;  /* 0x0000000000007919 */ /* 0x000e220000002100 */
[----:B------:R-:W1:Y:S01]  /*0f70*/  LDC.64 R2, c[0x0][0x380] ;  /* 0x0000e000ff027b82 */ /* 0x000e620000000a00 */
[----:B0-----:R-:W-:-:S04]  /*0f80*/  IMAD.SHL.U32 R5, R0, 0x4, RZ ;  /* 0x0000000400057824 */ /* 0x001fc800078e00ff */
[----:B-1----:R-:W-:-:S05]  /*0f90*/  IMAD.WIDE.U32 R2, R5, 0x4, R2 ;  /* 0x0000000405027825 */ /* 0x002fca00078e0002 */
[----:B------:R-:W2:Y:S04]  /*0fa0*/  LDG.E.128.CONSTANT R4, desc[UR6][R2.64] ;  /* 0x0000000602047981 */ /* 0x000ea8000c1e9d00 */
[----:B------:R-:W3:Y:S04]  /*0fb0*/  LDG.E.128.CONSTANT R8, desc[UR6][R2.64+0x1000] ;  /* 0x0010000602087981 */ /* 0x000ee8000c1e9d00 */
[----:B------:R-:W4:Y:S04]  /*0fc0*/  LDG.E.128.CONSTANT R12, desc[UR6][R2.64+0x2000] ;  /* 0x00200006020c7981 */ /* 0x000f28000c1e9d00 */
[----:B------:R-:W5:Y:S01]  /*0fd0*/  LDG.E.128.CONSTANT R16, desc[UR6][R2.64+0x3000] ;  /* 0x0030000602107981 */ /* 0x000f62000c1e9d00 */
[----:B------:R-:W-:Y:S01]  /*0fe0*/  ISETP.GE.U32.AND P0, PT, R20, 0x2000, PT ;  /* 0x000020001400780c */ /* 0x000fe20003f06070 */
[----:B------:R-:W-:Y:S01]  /*0ff0*/  IMAD.MOV.U32 R23, RZ, RZ, 0x1000 ;  /* 0x00001000ff177424 */ /* 0x000fe200078e00ff */
[----:B--2---:R-:W-:-:S04]  /*1000*/  IADD3 R5, PT, PT, R6, R5, R4 ;  /* 0x0000000506057210 */ /* 0x004fc80007ffe004 */
[----:B---3--:R-:W-:-:S04]  /*1010*/  IADD3 R5, PT, PT, R8, R7, R5 ;  /* 0x0000000708057210 */ /* 0x008fc80007ffe005 */
[----:B------:R-:W-:-:S04]  /*1020*/  IADD3 R5, PT, PT, R10, R9, R5 ;  /* 0x000000090a057210 */ /* 0x000fc80007ffe005 */
[----:B----4-:R-:W-:-:S04]  /*1030*/  IADD3 R5, PT, PT, R12, R11, R5 ;  /* 0x0000000b0c057210 */ /* 0x010fc80007ffe005 */
[----:B------:R-:W-:-:S04]  /*1040*/  IADD3 R5, PT, PT, R14, R13, R5 ;  /* 0x0000000d0e057210 */ /* 0x000fc80007ffe005 */
[----:B-----5:R-:W-:-:S04]  /*1050*/  IADD3 R5, PT, PT, R16, R15, R5 ;  /* 0x0000000f10057210 */ /* 0x020fc80007ffe005 */
[----:B------:R-:W-:-:S05]  /*1060*/  IADD3 R5, PT, PT, R18, R17, R5 ;  /* 0x0000001112057210 */ /* 0x000fca0007ffe005 */
[----:B------:R-:W-:Y:S01]  /*1070*/  IMAD.IADD R21, R19, 0x1, R5 ;  /* 0x0000000113157824 */ /* 0x000fe200078e0205 */
[----:B------:R-:W-:Y:S06]  /*1080*/  @!P0 BRA `(.L_x_18) ;  /* 0x00000000005c8947 */ /* 0x000fec0003800000 */
[----:B------:R-:W0:Y:S01]  /*1090*/  LDC R24, c[0x0][0x390] ;  /* 0x0000e400ff187b82 */ /* 0x000e220000000800 */
[----:B------:R-:W-:Y:S02]  /*10a0*/  VIADD R22, R20, 0xfffff000 ;  /* 0xfffff00014167836 */ /* 0x000fe40000000000 */
[----:B------:R-:W-:-:S07]  /*10b0*/  IMAD.MOV.U32 R23, RZ, RZ, 0x1000 ;  /* 0x00001000ff177424 */ /* 0x000fce00078e00ff */
.L_x_20:
[----:B------:R-:W-:-:S05]  /*10c0*/  IMAD.WIDE R26, R23, 0x4, R2 ;  /* 0x00000004171a7825 */ /* 0x000fca00078e0202 */
[----:B------:R-:W2:Y:S04]  /*10d0*/  LDG.E.128.CONSTANT R12, desc[UR6][R26.64] ;  /* 0x000000061a0c7981 */ /* 0x000ea8000c1e9d00 */
[----:B------:R-:W3:Y:S04]  /*10e0*/  LDG.E.128.CONSTANT R16, desc[UR6][R26.64+0x1000] ;  /* 0x001000061a107981 */ /* 0x000ee8000c1e9d00 */
[----:B------:R-:W4:Y:S04]  /*10f0*/  LDG.E.128.CONSTANT R4, desc[UR6][R26.64+0x2000] ;  /* 0x002000061a047981 */ /* 0x000f28000c1e9d00 */
[----:B------:R-:W5:Y:S01]  /*1100*/  LDG.E.128.CONSTANT R8, desc[UR6][R26.64+0x3000] ;  /* 0x003000061a087981 */ /* 0x000f62000c1e9d00 */
[----:B0-----:R-:W-:Y:S01]  /*1110*/  IMAD.MOV.U32 R20, RZ, RZ, R24 ;  /* 0x000000ffff147224 */ /* 0x001fe200078e0018 */
[----:B--2---:R-:W-:-:S04]  /*1120*/  IADD3 R13, PT, PT, R13, R12, R21 ;  /* 0x0000000c0d0d7210 */ /* 0x004fc80007ffe015 */
[----:B------:R-:W-:-:S04]  /*1130*/  IADD3 R13, PT, PT, R15, R14, R13 ;  /* 0x0000000e0f0d7210 */ /* 0x000fc80007ffe00d */
[----:B---3--:R-:W-:-:S04]  /*1140*/  IADD3 R13, PT, PT, R17, R16, R13 ;  /* 0x00000010110d7210 */ /* 0x008fc80007ffe00d */
[----:B------:R-:W-:-:S04]  /*1150*/  IADD3 R13, PT, PT, R19, R18, R13 ;  /* 0x00000012130d7210 */ /* 0x000fc80007ffe00d */
[----:B----4-:R-:W-:Y:S01]  /*1160*/  IADD3 R13, PT, PT, R5, R4, R13 ;  /* 0x00000004050d7210 */ /* 0x010fe20007ffe00d */
[----:B------:R-:W-:-:S03]  /*1170*/  IMAD.IADD R4, R20, 0x1, -R23 ;  /* 0x0000000114047824 */ /* 0x000fc600078e0a17 */
[----:B------:R-:W-:Y:S02]  /*1180*/  IADD3 R13, PT, PT, R7, R6, R13 ;  /* 0x00000006070d7210 */ /* 0x000fe40007ffe00d */
[----:B------:R-:W-:Y:S02]  /*1190*/  ISETP.GE.AND P0, PT, R4, 0x1000, PT ;  /* 0x000010000400780c */ /* 0x000fe40003f06270 */
[----:B-----5:R-:W-:-:S04]  /*11a0*/  IADD3 R13, PT, PT, R9, R8, R13 ;  /* 0x00000008090d7210 */ /* 0x020fc80007ffe00d */
[----:B------:R-:W-:-:S07]  /*11b0*/  IADD3 R21, PT, PT, R11, R10, R13 ;  /* 0x0000000a0b157210 */ /* 0x000fce0007ffe00d */
[----:B------:R-:W-:Y:S05]  /*11c0*/  @!P0 BRA `(.L_x_19) ;  /* 0x0000000400fc8947 */ /* 0x000fea0003800000 */
[----:B------:R-:W-:-:S05]  /*11d0*/  VIADD R23, R23, 0x1000 ;  /* 0x0000100017177836 */ /* 0x000fca0000000000 */
[----:B------:R-:W-:-:S13]  /*11e0*/  ISETP.GT.AND P0, PT, R23, R22, PT ;  /* 0x000000161700720c */ /* 0x000fda0003f04270 */
[----:B------:R-:W-:Y:S05]  /*11f0*/  @!P0 BRA `(.L_x_20) ;  /* 0xfffffffc00b08947 */ /* 0x000fea000383ffff */
.L_x_18:
[----:B------:R-:W-:-:S13]  /*1200*/  ISETP.GE.AND P0, PT, R23, R20, PT ;  /* 0x000000141700720c */ /* 0x000fda0003f06270 */
[----:B------:R-:W-:Y:S05]  /*1210*/  @P0 BRA `(.L_x_19) ;  /* 0x0000000400e80947 */ /* 0x000fea0003800000 */
[----:B------:R-:W-:Y:S01]  /*1220*/  IMAD.IADD R9, R20, 0x1, -R23 ;  /* 0x0000000114097824 */ /* 0x000fe200078e0a17 */
[----:B------:R-:W-:Y:S04]  /*1230*/  BSSY.RECONVERGENT B1, `(.L_x_19) ;  /* 0x0000078000017945 */ /* 0x000fe80003800200 */
[----:B------:R-:W-:-:S13]  /*1240*/  ISETP.GE.AND P0, PT, R0, R9, PT ;  /* 0x000000090000720c */ /* 0x000fda0003f06270 */
[----:B------:R-:W-:Y:S05]  /*1250*/  @P0 BRA `(.L_x_21) ;  /* 0x0000000400d40947 */ /* 0x000fea0003800000 */
[----:B------:R-:W-:Y:S01]  /*1260*/  LOP3.LUT R2, RZ, R0, RZ, 0x33, !PT ;  /* 0x00000000ff027212 */ /* 0x000fe200078e33ff */
[----:B------:R-:W-:Y:S01]  /*1270*/  BSSY.RECONVERGENT B2, `(.L_x_22) ;  /* 0x0000015000027945 */ /* 0x000fe20003800200 */
[----:B------:R-:W-:Y:S02]  /*1280*/  IMAD.MOV.U32 R8, RZ, RZ, R0 ;  /* 0x000000ffff087224 */ /* 0x000fe400078e0000 */
[----:B------:R-:W-:-:S04]  /*1290*/  IADD3 R2, PT, PT, -R23, R20, R2 ;  /* 0x0000001417027210 */ /* 0x000fc80007ffe102 */
[C---:B------:R-:W-:Y:S02]  /*12a0*/  LOP3.LUT R3, R2.reuse, 0x300, RZ, 0xc0, !PT ;  /* 0x0000030002037812 */ /* 0x040fe400078ec0ff */
[----:B------:R-:W-:Y:S02]  /*12b0*/  ISETP.GE.U32.AND P1, PT, R2, 0x300, PT ;  /* 0x000003000200780c */ /* 0x000fe40003f26070 */
[----:B------:R-:W-:-:S13]  /*12c0*/  ISETP.NE.AND P0, PT, R3, 0x300, PT ;  /* 0x000003000300780c */ /* 0x000fda0003f05270 */
[----:B------:R-:W-:Y:S05]  /*12d0*/  @!P0 BRA `(.L_x_23) ;  /* 0x0000000000388947 */ /* 0x000fea0003800000 */
[----:B------:R-:W0:Y:S01]  /*12e0*/  LDC.64 R4, c[0x0][0x380] ;  /* 0x0000e000ff047b82 */ /* 0x000e220000000a00 */
[----:B------:R-:W-:Y:S01]  /*12f0*/  LEA.HI R2, R2, 0x1, RZ, 0x18 ;  /* 0x0000000102027811 */ /* 0x000fe200078fc0ff */
[----:B------:R-:W-:Y:S02]  /*1300*/  IMAD.IADD R7, R0, 0x1, R23 ;  /* 0x0000000100077824 */ /* 0x000fe400078e0217 */
[----:B------:R-:W-:Y:S01]  /*1310*/  IMAD.MOV.U32 R8, RZ, RZ, R0 ;  /* 0x000000ffff087224 */ /* 0x000fe200078e0000 */
[----:B------:R-:W-:-:S05]  /*1320*/  LOP3.LUT R2, R2, 0x3, RZ, 0xc0, !PT ;  /* 0x0000000302027812 */ /* 0x000fca00078ec0ff */
[----:B------:R-:W-:-:S07]  /*1330*/  IMAD.MOV R6, RZ, RZ, -R2 ;  /* 0x000000ffff067224 */ /* 0x000fce00078e0a02 */
.L_x_24:
[----:B0-----:R-:W-:-:S06]  /*1340*/  IMAD.WIDE.U32 R2, R7, 0x4, R4 ;  /* 0x0000000407027825 */ /* 0x001fcc00078e0004 */
[----:B------:R-:W2:Y:S01]  /*1350*/  LDG.E.CONSTANT R2, desc[UR6][R2.64] ;  /* 0x0000000602027981 */ /* 0x000ea2000c1e9900 */
[----:B------:R-:W-:Y:S02]  /*1360*/  VIADD R6, R6, 0x1 ;  /* 0x0000000106067836 */ /* 0x000fe40000000000 */
[----:B------:R-:W-:Y:S02]  /*1370*/  VIADD R8, R8, 0x100 ;  /* 0x0000010008087836 */ /* 0x000fe40000000000 */
[----:B------:R-:W-:Y:S01]  /*1380*/  VIADD R7, R7, 0x100 ;  /* 0x0000010007077836 */ /* 0x000fe20000000000 */
[----:B------:R-:W-:Y:S01]  /*1390*/  ISETP.NE.AND P0, PT, R6, RZ, PT ;  /* 0x000000ff0600720c */ /* 0x000fe20003f05270 */
[----:B--2---:R-:W-:-:S12]  /*13a0*/  IMAD.IADD R21, R2, 0x1, R21 ;  /* 0x0000000102157824 */ /* 0x004fd800078e0215 */
[----:B------:R-:W-:Y:S05]  /*13b0*/  @P0 BRA `(.L_x_24) ;  /* 0xfffffffc00e00947 */ /* 0x000fea000383ffff */
.L_x_23:
[----:B------:R-:W-:Y:S05]  /*13c0*/  BSYNC.RECONVERGENT B2 ;  /* 0x0000000000027941 */ /* 0x000fea0003800200 */
.L_x_22:
[----:B------:R-:W-:Y:S05]  /*13d0*/  @!P1 BRA `(.L_x_21) ;  /* 0x0000000400749947 */ /* 0x000fea0003800000 */
[----:B------:R-:W0:Y:S01]  /*13e0*/  LDCU.64 UR4, c[0x0][0x380] ;  /* 0x00007000ff0477ac */ /* 0x000e220008000a00 */
[----:B------:R-:W-:Y:S01]  /*13f0*/  IMAD.IADD R5, R9, 0x1, -R8 ;  /* 0x0000000109057824 */ /* 0x000fe200078e0a08 */
[C---:B------:R-:W-:Y:S01]  /*1400*/  IADD3 R3, P0, PT, R8.reuse, R23, RZ ;  /* 0x0000001708037210 */ /* 0x040fe20007f1e0ff */
[----:B------:R-:W-:Y:S01]  /*1410*/  BSSY.RECONVERGENT B2, `(.L_x_25) ;  /* 0x0000033000027945 */ /* 0x000fe20003800200 */
[----:B------:R-:W-:Y:S02]  /*1420*/  IMAD.IADD R23, R8, 0x1, R23 ;  /* 0x0000000108177824 */ /* 0x000fe400078e0217 */
[----:B------:R-:W-:Y:S01]  /*1430*/  ISETP.GT.AND P1, PT, R5, 0xc00, PT ;  /* 0x00000c000500780c */ /* 0x000fe20003f24270 */
[----:B------:R-:W-:Y:S01]  /*1440*/  IMAD.X R4, RZ, RZ, RZ, P0 ;  /* 0x000000ffff047224 */ /* 0x000fe200000e06ff */
[----:B0-----:R-:W-:-:S04]  /*1450*/  LEA R2, P0, R3, UR4, 0x2 ;  /* 0x0000000403027c11 */ /* 0x001fc8000f8010ff */
[----:B------:R-:W-:Y:S02]  /*1460*/  LEA.HI.X R3, R3, UR5, R4, 0x2, P0 ;  /* 0x0000000503037c11 */ /* 0x000fe400080f1404 */
[----:B------:R-:W-:-:S05]  /*1470*/  IADD3 R2, P0, PT, R2, 0x800, RZ ;  /* 0x0000080002027810 */ /* 0x000fca0007f1e0ff */
[----:B------:R-:W-:Y:S01]  /*1480*/  IMAD.X R3, RZ, RZ, R3, P0 ;  /* 0x000000ffff037224 */ /* 0x000fe200000e0603 */
[----:B------:R-:W-:Y:S01]  /*1490*/  PLOP3.LUT P0, PT, PT, PT, PT, 0x80, 0x8 ;  /* 0x000000000008781c */ /* 0x000fe20003f0f070 */
[----:B------:R-:W-:-:S12]  /*14a0*/  @!P1 BRA `(.L_x_26) ;  /* 0x0000000000a49947 */ /* 0x000fd80003800000 */
[----:B------:R-:W-:Y:S01]  /*14b0*/  PLOP3.LUT P0, PT, PT, PT, PT, 0x8, 0x80 ;  /* 0x000000000080781c */ /* 0x000fe20003f0e170 */
[----:B------:R-:W-:-:S12]  /*14c0*/  VIADD R11, R9, 0xfffff400 ;  /* 0xfffff400090b7836 */ /* 0x000fd80000000000 */
.L_x_27:
[----:B------:R-:W0:Y:S01]  /*14d0*/  LDC.64 R4, c[0x0][0x380] ;  /* 0x0000e000ff047b82 */ /* 0x000e220000000a00 */
[C---:B------:R-:W-:Y:S01]  /*14e0*/  VIADD R27, R23.reuse, 0x400 ;  /* 0x00000400171b7836 */ /* 0x040fe20000000000 */
[----:B------:R-:W2:Y:S01]  /*14f0*/  LDG.E.CONSTANT R12, desc[UR6][R2.64+-0x400] ;  /* 0xfffc0006020c7981 */ /* 0x000ea2000c1e9900 */
[----:B------:R-:W-:-:S03]  /*1500*/  VIADD R7, R23, 0x800 ;  /* 0x0000080017077836 */ /* 0x000fc60000000000 */
[----:B------:R-:W3:Y:S04]  /*1510*/  LDG.E.CONSTANT R18, desc[UR6][R2.64] ;  /* 0x0000000602127981 */ /* 0x000ee8000c1e9900 */
[----:B------:R-:W3:Y:S04]  /*1520*/  LDG.E.CONSTANT R17, desc[UR6][R2.64+0x400] ;  /* 0x0004000602117981 */ /* 0x000ee8000c1e9900 */
[----:B------:R-:W4:Y:S01]  /*1530*/  LDG.E.CONSTANT R15, desc[UR6][R2.64+0xc00] ;  /* 0x000c0006020f7981 */ /* 0x000f22000c1e9900 */
[----:B------:R-:W-:-:S03]  /*1540*/  VIADD R29, R23, 0xc00 ;  /* 0x00000c00171d7836 */ /* 0x000fc60000000000 */
[----:B------:R-:W5:Y:S04]  /*1550*/  LDG.E.CONSTANT R14, desc[UR6][R2.64+0x1000] ;  /* 0x00100006020e7981 */ /* 0x000f68000c1e9900 */
[----:B------:R-:W5:Y:S01]  /*1560*/  LDG.E.CONSTANT R13, desc[UR6][R2.64+0x1400] ;  /* 0x00140006020d7981 */ /* 0x000f62000c1e9900 */
[----:B0-----:R-:W-:-:S03]  /*1570*/  IMAD.WIDE.U32 R24, R23, 0x4, R4 ;  /* 0x0000000417187825 */ /* 0x001fc600078e0004 */
[----:B------:R-:W5:Y:S04]  /*1580*/  LDG.E.CONSTANT R19, desc[UR6][R2.64+0x1c00] ;  /* 0x001c000602137981 */ /* 0x000f68000c1e9900 */
[----:B------:R-:W2:Y:S01]  /*1590*/  LDG.E.CONSTANT R10, desc[UR6][R24.64] ;  /* 0x00000006180a7981 */ /* 0x000ea2000c1e9900 */
[----:B------:R-:W-:-:S03]  /*15a0*/  IMAD.WIDE.U32 R26, R27, 0x4, R4 ;  /* 0x000000041b1a7825 */ /* 0x000fc600078e0004 */
[----:B------:R-:W5:Y:S01]  /*15b0*/  LDG.E.CONSTANT R20, desc[UR6][R2.64+0x2400] ;  /* 0x0024000602147981 */ /* 0x000f62000c1e9900 */
[----:B------:R-:W-:-:S03]  /*15c0*/  IMAD.WIDE.U32 R6, R7, 0x4, R4 ;  /* 0x0000000407067825 */ /* 0x000fc600078e0004 */
[----:B------:R-:W4:Y:S01]  /*15d0*/  LDG.E.CONSTANT R16, desc[UR6][R26.64] ;  /* 0x000000061a107981 */ /* 0x000f22000c1e9900 */
[----:B------:R-:W-:-:S03]  /*15e0*/  IMAD.WIDE.U32 R4, R29, 0x4, R4 ;  /* 0x000000041d047825 */ /* 0x000fc600078e0004 */
[----:B------:R-:W5:Y:S04]  /*15f0*/  LDG.E.CONSTANT R6, desc[UR6][R6.64] ;  /* 0x0000000606067981 */ /* 0x000f68000c1e9900 */
[----:B------:R-:W5:Y:S04]  /*1600*/  LDG.E.CONSTANT R25, desc[UR6][R2.64+0x2000] ;  /* 0x0020000602197981 */ /* 0x000f68000c1e9900 */
[----:B------:R0:W5:Y:S04]  /*1610*/  LDG.E.CONSTANT R5, desc[UR6][R4.64] ;  /* 0x0000000604057981 */ /* 0x000168000c1e9900 */
[----:B------:R-:W5:Y:S04]  /*1620*/  LDG.E.CONSTANT R24, desc[UR6][R2.64+0x2c00] ;  /* 0x002c000602187981 */ /* 0x000f68000c1e9900 */
[----:B------:R-:W5:Y:S04]  /*1630*/  LDG.E.CONSTANT R27, desc[UR6][R2.64+0x3000] ;  /* 0x00300006021b7981 */ /* 0x000f68000c1e9900 */
[----:B------:R1:W5:Y:S01]  /*1640*/  LDG.E.CONSTANT R22, desc[UR6][R2.64+0x3400] ;  /* 0x0034000602167981 */ /* 0x000362000c1e9900 */
[----:B------:R-:W-:-:S05]  /*1650*/  VIADD R8, R8, 0x1000 ;  /* 0x0000100008087836 */ /* 0x000fca0000000000 */
[----:B------:R-:W-:Y:S02]  /*1660*/  ISETP.GE.AND P1, PT, R8, R11, PT ;  /* 0x0000000b0800720c */ /* 0x000fe40003f26270 */
[----:B0-----:R-:W-:Y:S01]  /*1670*/  IADD3 R4, P2, PT, R2, 0x4000, RZ ;  /* 0x0000400002047810 */ /* 0x001fe20007f5e0ff */
[----:B------:R-:W-:-:S04]  /*1680*/  VIADD R23, R23, 0x1000 ;  /* 0x0000100017177836 */ /* 0x000fc80000000000 */
[----:B-1----:R-:W-:Y:S02]  /*1690*/  IMAD.X R3, RZ, RZ, R3, P2 ;  /* 0x000000ffff037224 */ /* 0x002fe400010e0603 */
[----:B------:R-:W-:Y:S01]  /*16a0*/  IMAD.MOV.U32 R2, RZ, RZ, R4 ;  /* 0x000000ffff027224 */ /* 0x000fe200078e0004 */
[----:B--2---:R-:W-:-:S04]  /*16b0*/  IADD3 R10, PT, PT, R12, R10, R21 ;  /* 0x0000000a0c0a7210 */ /* 0x004fc80007ffe015 */
[----:B---3--:R-:W-:-:S04]  /*16c0*/  IADD3 R10, PT, PT, R17, R18, R10 ;  /* 0x00000012110a7210 */ /* 0x008fc80007ffe00a */
[----:B----4-:R-:W-:-:S04]  /*16d0*/  IADD3 R10, PT, PT, R15, R16, R10 ;  /* 0x000000100f0a7210 */ /* 0x010fc80007ffe00a */
[----:B-----5:R-:W-:-:S04]  /*16e0*/  IADD3 R10, PT, PT, R13, R14, R10 ;  /* 0x0000000e0d0a7210 */ /* 0x020fc80007ffe00a */
[----:B------:R-:W-:-:S04]  /*16f0*/  IADD3 R6, PT, PT, R19, R6, R10 ;  /* 0x0000000613067210 */ /* 0x000fc80007ffe00a */
[----:B------:R-:W-:-:S04]  /*1700*/  IADD3 R6, PT, PT, R20, R25, R6 ;  /* 0x0000001914067210 */ /* 0x000fc80007ffe006 */
[----:B------:R-:W-:-:S04]  /*1710*/  IADD3 R5, PT, PT, R24, R5, R6 ;  /* 0x0000000518057210 */ /* 0x000fc80007ffe006 */
[----:B------:R-:W-:Y:S01]  /*1720*/  IADD3 R21, PT, PT, R22, R27, R5 ;  /* 0x0000001b16157210 */ /* 0x000fe20007ffe005 */
[----:B------:R-:W-:Y:S06]  /*1730*/  @!P1 BRA `(.L_x_27) ;  /* 0xfffffffc00649947 */ /* 0x000fec000383ffff */
.L_x_26:
[----:B------:R-:W-:Y:S05]  /*1740*/  BSYNC.RECONVERGENT B2 ;  /* 0x0000000000027941 */ /* 0x000fea0003800200 */
.L_x_25:
[----:B------:R-:W-:Y:S01]  /*1750*/  IMAD.IADD R4, R9, 0x1, -R8 ;  /* 0x0000000109047824 */ /* 0x000fe200078e0a08 */
[----:B------:R-:W-:Y:S04]  /*1760*/  BSSY.RECONVERGENT B2, `(.L_x_28) ;  /* 0x000001a000027945 */ /* 0x000fe80003800200 */
[----:B------:R-:W-:-:S13]  /*1770*/  ISETP.GT.AND P1, PT, R4, 0x400, PT ;  /* 0x000004000400780c */ /* 0x000fda0003f24270 */
[----:B------:R-:W-:Y:S05]  /*1780*/  @!P1 BRA `(.L_x_29) ;  /* 0x00000000005c9947 */ /* 0x000fea0003800000 */
[----:B------:R-:W0:Y:S01]  /*1790*/  LDC.64 R6, c[0x0][0x380] ;  /* 0x0000e000ff067b82 */ /* 0x000e220000000a00 */
[C---:B------:R-:W-:Y:S01]  /*17a0*/  VIADD R11, R23.reuse, 0x400 ;  /* 0x00000400170b7836 */ /* 0x040fe20000000000 */
[----:B------:R-:W2:Y:S04]  /*17b0*/  LDG.E.CONSTANT R10, desc[UR6][R2.64+-0x400] ;  /* 0xfffc0006020a7981 */ /* 0x000ea8000c1e9900 */
[----:B------:R-:W3:Y:S04]  /*17c0*/  LDG.E.CONSTANT R12, desc[UR6][R2.64+0x400] ;  /* 0x00040006020c7981 */ /* 0x000ee8000c1e9900 */
[----:B------:R-:W4:Y:S04]  /*17d0*/  LDG.E.CONSTANT R13, desc[UR6][R2.64+0xc00] ;  /* 0x000c0006020d7981 */ /* 0x000f28000c1e9900 */
[----:B------:R-:W5:Y:S04]  /*17e0*/  LDG.E.CONSTANT R15, desc[UR6][R2.64+0x1000] ;  /* 0x00100006020f7981 */ /* 0x000f68000c1e9900 */
[----:B------:R1:W5:Y:S01]  /*17f0*/  LDG.E.CONSTANT R14, desc[UR6][R2.64+0x1400] ;  /* 0x00140006020e7981 */ /* 0x000362000c1e9900 */
[----:B0-----:R-:W-:-:S04]  /*1800*/  IMAD.WIDE.U32 R4, R23, 0x4, R6 ;  /* 0x0000000417047825 */ /* 0x001fc800078e0006 */
[----:B------:R-:W-:Y:S02]  /*1810*/  IMAD.WIDE.U32 R6, R11, 0x4, R6 ;  /* 0x000000040b067825 */ /* 0x000fe400078e0006 */
[----:B------:R-:W2:Y:S04]  /*1820*/  LDG.E.CONSTANT R4, desc[UR6][R4.64] ;  /* 0x0000000604047981 */ /* 0x000ea8000c1e9900 */
[----:B------:R-:W3:Y:S04]  /*1830*/  LDG.E.CONSTANT R11, desc[UR6][R2.64] ;  /* 0x00000006020b7981 */ /* 0x000ee8000c1e9900 */
[----:B------:R-:W4:Y:S01]  /*1840*/  LDG.E.CONSTANT R7, desc[UR6][R6.64] ;  /* 0x0000000606077981 */ /* 0x000f22000c1e9900 */
[----:B------:R-:W-:Y:S01]  /*1850*/  PLOP3.LUT P0, PT, PT, PT, PT, 0x8, 0x80 ;  /* 0x000000000080781c */ /* 0x000fe20003f0e170 */
[----:B------:R-:W-:-:S02]  /*1860*/  VIADD R8, R8, 0x800 ;  /* 0x0000080008087836 */ /* 0x000fc40000000000 */
[----:B------:R-:W-:Y:S01]  /*1870*/  VIADD R23, R23, 0x800 ;  /* 0x0000080017177836 */ /* 0x000fe20000000000 */
[----:B--2---:R-:W-:Y:S02]  /*1880*/  IADD3 R10, PT, PT, R10, R4, R21 ;  /* 0x000000040a0a7210 */ /* 0x004fe40007ffe015 */
[----:B------:R-:W-:Y:S02]  /*1890*/  IADD3 R4, P1, PT, R2, 0x2000, RZ ;  /* 0x0000200002047810 */ /* 0x000fe40007f3e0ff */
[----:B---3--:R-:W-:-:S03]  /*18a0*/  IADD3 R10, PT, PT, R12, R11, R10 ;  /* 0x0000000b0c0a7210 */ /* 0x008fc60007ffe00a */
[----:B------:R-:W-:Y:S01]  /*18b0*/  IMAD.X R5, RZ, RZ, R3, P1 ;  /* 0x000000ffff057224 */ /* 0x000fe200008e0603 */
[----:B----4-:R-:W-:Y:S01]  /*18c0*/  IADD3 R10, PT, PT, R13, R7, R10 ;  /* 0x000000070d0a7210 */ /* 0x010fe20007ffe00a */
[----:B-1----:R-:W-:Y:S02]  /*18d0*/  IMAD.MOV.U32 R2, RZ, RZ, R4 ;  /* 0x000000ffff027224 */ /* 0x002fe400078e0004 */
[----:B------:R-:W-:Y:S01]  /*18e0*/  IMAD.MOV.U32 R3, RZ, RZ, R5 ;  /* 0x000000ffff037224 */ /* 0x000fe200078e0005 */
[----:B-----5:R-:W-:-:S07]  /*18f0*/  IADD3 R21, PT, PT, R14, R15, R10 ;  /* 0x0000000f0e157210 */ /* 0x020fce0007ffe00a */
.L_x_29:
[----:B------:R-:W-:Y:S05]  /*1900*/  BSYNC.RECONVERGENT B2 ;  /* 0x0000000000027941 */ /* 0x000fea0003800200 */
.L_x_28:
[----:B------:R-:W-:-:S13]  /*1910*/  ISETP.LT.OR P0, PT, R8, R9, P0 ;  /* 0x000000090800720c */ /* 0x000fda0000701670 */
[----:B------:R-:W-:Y:S05]  /*1920*/  @!P0 BRA `(.L_x_21) ;  /* 0x0000000000208947 */ /* 0x000fea0003800000 */
[----:B------:R-:W0:Y:S01]  /*1930*/  LDC.64 R4, c[0x0][0x380] ;  /* 0x0000e000ff047b82 */ /* 0x000e220000000a00 */
[----:B------:R-:W2:Y:S04]  /*1940*/  LDG.E.CONSTANT R6, desc[UR6][R2.64+-0x400] ;  /* 0xfffc000602067981 */ /* 0x000ea8000c1e9900 */
[----:B------:R-:W3:Y:S04]  /*1950*/  LDG.E.CONSTANT R7, desc[UR6][R2.64] ;  /* 0x0000000602077981 */ /* 0x000ee8000c1e9900 */
[----:B------:R-:W3:Y:S01]  /*1960*/  LDG.E.CONSTANT R8, desc[UR6][R2.64+0x400] ;  /* 0x0004000602087981 */ /* 0x000ee2000c1e9900 */
[----:B0-----:R-:W-:-:S06]  /*1970*/  IMAD.WIDE.U32 R4, R23, 0x4, R4 ;  /* 0x0000000417047825 */ /* 0x001fcc00078e0004 */
[----:B------:R-:W2:Y:S02]  /*1980*/  LDG.E.CONSTANT R4, desc[UR6][R4.64] ;  /* 0x0000000604047981 */ /* 0x000ea4000c1e9900 */
[----:B--2---:R-:W-:-:S04]  /*1990*/  IADD3 R6, PT, PT, R6, R4, R21 ;  /* 0x0000000406067210 */ /* 0x004fc80007ffe015 */
[----:B---3--:R-:W-:-:S07]  /*19a0*/  IADD3 R21, PT, PT, R8, R7, R6 ;  /* 0x0000000708157210 */ /* 0x008fce0007ffe006 */
.L_x_21:
[----:B------:R-:W-:Y:S05]  /*19b0*/  BSYNC.RECONVERGENT B1 ;  /* 0x0000000000017941 */ /* 0x000fea0003800200 */
.L_x_19:
[----:B------:R-:W0:Y:S01]  /*19c0*/  S2R R8, SR_LANEID ;  /* 0x0000000000087919 */ /* 0x000e220000000000 */
[----:B------:R-:W1:Y:S01]  /*19d0*/  SHFL.DOWN PT, R2, R21, 0x1, 0x1f ;  /* 0x08201f0015027f89 */ /* 0x000e6200000e0000 */
[C---:B0-----:R-:W-:Y:S02]  /*19e0*/  ISETP.GT.AND P0, PT, R8.reuse, 0x1e, PT ;  /* 0x0000001e0800780c */ /* 0x041fe40003f04270 */
[----:B------:R-:W-:Y:S02]  /*19f0*/  ISETP.NE.AND P1, PT, R8, RZ, PT ;  /* 0x000000ff0800720c */ /* 0x000fe40003f25270 */
[----:B-1----:R-:W-:Y:S02]  /*1a00*/  SEL R2, R2, RZ, !P0 ;  /* 0x000000ff02027207 */ /* 0x002fe40004000000 */
[----:B------:R-:W-:-:S03]  /*1a10*/  ISETP.GT.AND P0, PT, R8, 0x1d, PT ;  /* 0x0000001d0800780c */ /* 0x000fc60003f04270 */
[----:B------:R-:W-:-:S05]  /*1a20*/  IMAD.IADD R2, R2, 0x1, R21 ;  /* 0x0000000102027824 */ /* 0x000fca00078e0215 */
[----:B------:R-:W0:Y:S01]  /*1a30*/  SHFL.DOWN PT, R3, R2, 0x2, 0x1f ;  /* 0x08401f0002037f89 */ /* 0x000e2200000e0000 */
[----:B------:R-:W-:Y:S01]  /*1a40*/  @!P1 MOV R6, 0x400 ;  /* 0x0000040000069802 */ /* 0x000fe20000000f00 */
[----:B------:R-:W1:Y:S01]  /*1a50*/  @!P1 S2R R7, SR_CgaCtaId ;  /* 0x0000000000079919 */ /* 0x000e620000008800 */
[----:B0-----:R-:W-:Y:S02]  /*1a60*/  SEL R3, R3, RZ, !P0 ;  /* 0x000000ff03037207 */ /* 0x001fe40004000000 */
[----:B------:R-:W-:-:S03]  /*1a70*/  ISETP.GT.AND P0, PT, R8, 0x1b, PT ;  /* 0x0000001b0800780c */ /* 0x000fc60003f04270 */
[----:B------:R-:W-:-:S05]  /*1a80*/  IMAD.IADD R3, R2, 0x1, R3 ;  /* 0x0000000102037824 */ /* 0x000fca00078e0203 */
[----:B------:R-:W0:Y:S01]  /*1a90*/  SHFL.DOWN PT, R4, R3, 0x4, 0x1f ;  /* 0x08801f0003047f89 */ /* 0x000e2200000e0000 */
[----:B-1----:R-:W-:Y:S02]  /*1aa0*/  @!P1 LEA R6, R7, R6, 0x18 ;  /* 0x0000000607069211 */ /* 0x002fe400078ec0ff */
[----:B0-----:R-:W-:Y:S02]  /*1ab0*/  SEL R4, R4, RZ, !P0 ;  /* 0x000000ff04047207 */ /* 0x001fe40004000000 */
[----:B------:R-:W-:-:S03]  /*1ac0*/  ISETP.GT.AND P0, PT, R8, 0x17, PT ;  /* 0x000000170800780c */ /* 0x000fc60003f04270 */
[----:B------:R-:W-:Y:S01]  /*1ad0*/  IMAD.IADD R4, R3, 0x1, R4 ;  /* 0x0000000103047824 */ /* 0x000fe200078e0204 */
[----:B------:R-:W-:-:S04]  /*1ae0*/  @!P1 SHF.R.U32.HI R3, RZ, 0x3, R0 ;  /* 0x00000003ff039819 */ /* 0x000fc80000011600 */
        /* <DEDUP_REMOVED lines=13> */
[----:B------:R-:W0:Y:S01]  /*1bc0*/  S2UR UR5, SR_CgaCtaId ;  /* 0x00000000000579c3 */ /* 0x000e220000008800 */
[----:B------:R-:W-:Y:S02]  /*1bd0*/  UMOV UR4, 0x400 ;  /* 0x0000040000047882 */ /* 0x000fe40000000000 */
[----:B0-----:R-:W-:-:S09]  /*1be0*/  ULEA UR4, UR5, UR4, 0x18 ;  /* 0x0000000405047291 */ /* 0x001fd2000f8ec0ff */
[----:B------:R-:W-:Y:S04]  /*1bf0*/  LDS R0, [UR4+0xc] ;  /* 0x00000c04ff007984 */ /* 0x000fe80008000800 */
[----:B---3--:R-:W0:Y:S04]  /*1c00*/  LDS.128 R4, [UR4+0x10] ;  /* 0x00001004ff047984 */ /* 0x008e280008000c00 */
[----:B------:R-:W1:Y:S01]  /*1c10*/  LDS.64 R8, [UR4+0x20] ;  /* 0x00002004ff087984 */ /* 0x000e620008000a00 */
[----:B0-----:R-:W-:-:S04]  /*1c20*/  IADD3 R0, PT, PT, R4, R0, R3 ;  /* 0x0000000004007210 */ /* 0x001fc80007ffe003 */
[----:B------:R-:W-:-:S04]  /*1c30*/  IADD3 R0, PT, PT, R6, R0, R5 ;  /* 0x0000000006007210 */ /* 0x000fc80007ffe005 */
[----:B-1----:R-:W-:-:S05]  /*1c40*/  IADD3 R0, PT, PT, R8, R0, R7 ;  /* 0x0000000008007210 */ /* 0x002fca0007ffe007 */
[----:B------:R-:W-:Y:S01]  /*1c50*/  IMAD.IADD R3, R0, 0x1, R9 ;  /* 0x0000000100037824 */ /* 0x000fe200078e0209 */
[----:B------:R-:W-:Y:S06]  /*1c60*/  BRA `(.L_x_17) ;  /* 0x0000001c00307947 */ /* 0x000fec0003800000 */
.L_x_2:
        /* <DEDUP_REMOVED lines=12> */
.L_x_32:
[----:B------:R-:W-:Y:S05]  /*1d30*/  BSYNC.RECONVERGENT B1 ;  /* 0x0000000000017941 */ /* 0x000fea0003800200 */
.L_x_31:
        /* <DEDUP_REMOVED lines=16> */
.L_x_37:
        /* <DEDUP_REMOVED lines=9> */
.L_x_36:
[----:B------:R-:W-:Y:S05]  /*1ed0*/  BSYNC.RECONVERGENT B2 ;  /* 0x0000000000027941 */ /* 0x000fea0003800200 */
.L_x_35:
        /* <DEDUP_REMOVED lines=8> */
.L_x_40:
        /* <DEDUP_REMOVED lines=35> */
.L_x_39:
[----:B------:R-:W-:Y:S05]  /*2190*/  BSYNC.RECONVERGENT B2 ;  /* 0x0000000000027941 */ /* 0x000fea0003800200 */
.L_x_38:
        /* <DEDUP_REMOVED lines=22> */
.L_x_42:
[----:B------:R-:W-:Y:S05]  /*2300*/  BSYNC.RECONVERGENT B2 ;  /* 0x0000000000027941 */ /* 0x000fea0003800200 */
.L_x_41:
        /* <DEDUP_REMOVED lines=10> */
.L_x_34:
[----:B------:R-:W-:Y:S05]  /*23b0*/  BSYNC.RECONVERGENT B1 ;  /* 0x0000000000017941 */ /* 0x000fea0003800200 */
.L_x_33:
        /* <DEDUP_REMOVED lines=38> */
[----:B------:R-:W0:Y:S04]  /*2620*/  LDS.128 R4, [UR4+0x10] ;  /* 0x00001004ff047984 */ /* 0x000e280008000c00 */
[----:B------:R-:W1:Y:S01]  /*2630*/  LDS.64 R8, [UR4+0x20] ;  /* 0x00002004ff087984 */ /* 0x000e620008000a00 */
[----:B0-----:R-:W-:-:S04]  /*2640*/  IADD3 R0, PT, PT, R4, R0, R3 ;  /* 0x0000000004007210 */ /* 0x001fc80007ffe003 */
[----:B------:R-:W-:-:S04]  /*2650*/  IADD3 R0, PT, PT, R6, R0, R5 ;  /* 0x0000000006007210 */ /* 0x000fc80007ffe005 */
[----:B-1----:R-:W-:-:S05]  /*2660*/  IADD3 R0, PT, PT, R8, R0, R7 ;  /* 0x0000000008007210 */ /* 0x002fca0007ffe007 */
[----:B--2---:R-:W-:Y:S01]  /*2670*/  IMAD.IADD R3, R0, 0x1, R9 ;  /* 0x0000000100037824 */ /* 0x004fe200078e0209 */
[----:B------:R-:W-:Y:S06]  /*2680*/  BRA `(.L_x_17) ;  /* 0x0000001000a87947 */ /* 0x000fec0003800000 */
.L_x_43:
        /* <DEDUP_REMOVED lines=16> */
[----:B------:R-:W1:Y:S02]  /*2790*/  SHFL.DOWN PT, R2, R3, 0x2, R7 ;  /* 0x0840000003027989 */ /* 0x000e6400000e0007 */
[----:B-1----:R-:W-:Y:S02]  /*27a0*/  SEL R2, R2, RZ, !P0 ;  /* 0x000000ff02027207 */ /* 0x002fe40004000000 */
[----:B------:R-:W-:-:S03]  /*27b0*/  ISETP.GT.AND P0, PT, R8, R7, PT ;  /* 0x000000070800720c */ /* 0x000fc60003f04270 */
[----:B------:R-:W-:Y:S01]  /*27c0*/  IMAD.IADD R2, R3, 0x1, R2 ;  /* 0x0000000103027824 */ /* 0x000fe200078e0202 */
[----:B------:R-:W-:-:S04]  /*27d0*/  @!P1 SHF.R.U32.HI R3, RZ, 0x3, R9 ;  /* 0x00000003ff039819 */ /* 0x000fc80000011609 */
[----:B------:R-:W1:Y:S02]  /*27e0*/  SHFL.DOWN PT, R4, R2, 0x4, R7 ;  /* 0x0880000002047989 */ /* 0x000e6400000e0007 */
[----:B-1----:R-:W-:Y:S01]  /*27f0*/  SEL R5, R4, RZ, !P0 ;  /* 0x000000ff04057207 */ /* 0x002fe20004000000 */
[C---:B------:R-:W-:Y:S02]  /*2800*/  VIADD R4, R6.reuse, 0x8 ;  /* 0x0000000806047836 */ /* 0x040fe40000000000 */
[----:B------:R-:W-:Y:S02]  /*2810*/  VIADD R6, R6, 0x10 ;  /* 0x0000001006067836 */ /* 0x000fe40000000000 */
[----:B------:R-:W-:Y:S01]  /*2820*/  IMAD.IADD R5, R2, 0x1, R5 ;  /* 0x0000000102057824 */ /* 0x000fe200078e0205 */
[----:B------:R-:W-:Y:S02]  /*2830*/  ISETP.GT.AND P0, PT, R4, R7, PT ;  /* 0x000000070400720c */ /* 0x000fe40003f04270 */
[----:B------:R-:W-:-:S02]  /*2840*/  @!P1 MOV R4, 0x400 ;  /* 0x0000040000049802 */ /* 0x000fc40000000f00 */
[----:B------:R-:W1:Y:S02]  /*2850*/  SHFL.DOWN PT, R0, R5, 0x8, R7 ;  /* 0x0900000005007989 */ /* 0x000e6400000e0007 */
[----:B0-----:R-:W-:Y:S02]  /*2860*/  @!P1 LEA R11, R11, R4, 0x18 ;  /* 0x000000040b0b9211 */ /* 0x001fe400078ec0ff */
[----:B------:R-:W-:-:S05]  /*2870*/  @!P1 LOP3.LUT R4, R3, 0x7c, RZ, 0xc0, !PT ;  /* 0x0000007c03049812 */ /* 0x000fca00078ec0ff */
[----:B------:R-:W-:Y:S01]  /*2880*/  @!P1 IMAD.IADD R4, R4, 0x1, R11 ;  /* 0x0000000104049824 */ /* 0x000fe200078e020b */
[----:B-1----:R-:W-:Y:S02]  /*2890*/  SEL R0, R0, RZ, !P0 ;  /* 0x000000ff00007207 */ /* 0x002fe40004000000 */
        /* <DEDUP_REMOVED lines=15> */
[----:B-1----:R-:W0:Y:S04]  /*2990*/  LDS.128 R4, [UR4+0x10] ;  /* 0x00001004ff047984 */ /* 0x002e280008000c00 */
        /* <DEDUP_REMOVED lines=18> */
.L_x_30:
[----:B------:R-:W0:Y:S01]  /*2ac0*/  S2R R0, SR_TID.X ;  /* 0x0000000000007919 */ /* 0x000e220000002100 */
[----:B------:R-:W0:Y:S02]  /*2ad0*/  LDC.64 R2, c[0x0][0x380] ;  /* 0x0000e000ff027b82 */ /* 0x000e240000000a00 */
[----:B0-----:R-:W-:-:S05]  /*2ae0*/  IMAD.WIDE.U32 R2, R0, 0x4, R2 ;  /* 0x0000000400027825 */ /* 0x001fca00078e0002 */
[----:B------:R-:W2:Y:S04]  /*2af0*/  LDG.E.CONSTANT R19, desc[UR6][R2.64] ;  /* 0x0000000602137981 */ /* 0x000ea8000c1e9900 */
[----:B------:R-:W2:Y:S04]  /*2b00*/  LDG.E.CONSTANT R4, desc[UR6][R2.64+0x400] ;  /* 0x0004000602047981 */ /* 0x000ea8000c1e9900 */
[----:B------:R-:W2:Y:S04]  /*2b10*/  LDG.E.CONSTANT R5, desc[UR6][R2.64+0x800] ;  /* 0x0008000602057981 */ /* 0x000ea8000c1e9900 */
[----:B------:R-:W3:Y:S04]  /*2b20*/  LDG.E.CONSTANT R6, desc[UR6][R2.64+0xc00] ;  /* 0x000c000602067981 */ /* 0x000ee8000c1e9900 */
[----:B------:R-:W3:Y:S04]  /*2b30*/  LDG.E.CONSTANT R7, desc[UR6][R2.64+0x1000] ;  /* 0x0010000602077981 */ /* 0x000ee8000c1e9900 */
[----:B------:R-:W4:Y:S04]  /*2b40*/  LDG.E.CONSTANT R8, desc[UR6][R2.64+0x1400] ;  /* 0x0014000602087981 */ /* 0x000f28000c1e9900 */
[----:B------:R-:W4:Y:S04]  /*2b50*/  LDG.E.CONSTANT R9, desc[UR6][R2.64+0x1800] ;  /* 0x0018000602097981 */ /* 0x000f28000c1e9900 */
[----:B------:R-:W5:Y:S04]  /*2b60*/  LDG.E.CONSTANT R10, desc[UR6][R2.64+0x1c00] ;  /* 0x001c0006020a7981 */ /* 0x000f68000c1e9900 */
[----:B------:R-:W5:Y:S04]  /*2b70*/  LDG.E.CONSTANT R11, desc[UR6][R2.64+0x2000] ;  /* 0x00200006020b7981 */ /* 0x000f68000c1e9900 */
[----:B------:R-:W5:Y:S04]  /*2b80*/  LDG.E.CONSTANT R12, desc[UR6][R2.64+0x2400] ;  /* 0x00240006020c7981 */ /* 0x000f68000c1e9900 */
[----:B------:R-:W5:Y:S04]  /*2b90*/  LDG.E.CONSTANT R13, desc[UR6][R2.64+0x2800] ;  /* 0x00280006020d7981 */ /* 0x000f68000c1e9900 */
[----:B------:R-:W5:Y:S04]  /*2ba0*/  LDG.E.CONSTANT R14, desc[UR6][R2.64+0x2c00] ;  /* 0x002c0006020e7981 */ /* 0x000f68000c1e9900 */
[----:B------:R-:W5:Y:S04]  /*2bb0*/  LDG.E.CONSTANT R15, desc[UR6][R2.64+0x3000] ;  /* 0x00300006020f7981 */ /* 0x000f68000c1e9900 */
[----:B------:R-:W5:Y:S04]  /*2bc0*/  LDG.E.CONSTANT R16, desc[UR6][R2.64+0x3400] ;  /* 0x0034000602107981 */ /* 0x000f68000c1e9900 */
[----:B------:R-:W5:Y:S04]  /*2bd0*/  LDG.E.CONSTANT R17, desc[UR6][R2.64+0x3800] ;  /* 0x0038000602117981 */ /* 0x000f68000c1e9900 */
[----:B------:R-:W5:Y:S01]  /*2be0*/  LDG.E.CONSTANT R18, desc[UR6][R2.64+0x3c00] ;  /* 0x003c000602127981 */ /* 0x000f62000c1e9900 */
[----:B------:R-:W-:-:S02]  /*2bf0*/  ISETP.GE.U32.AND P0, PT, R20, 0x2000, PT ;  /* 0x000020001400780c */ /* 0x000fc40003f06070 */
[----:B--2---:R-:W-:-:S04]  /*2c00*/  IADD3 R4, PT, PT, R5, R4, R19 ;  /* 0x0000000405047210 */ /* 0x004fc80007ffe013 */
[----:B---3--:R-:W-:-:S04]  /*2c10*/  IADD3 R4, PT, PT, R7, R6, R4 ;  /* 0x0000000607047210 */ /* 0x008fc80007ffe004 */
[----:B----4-:R-:W-:-:S04]  /*2c20*/  IADD3 R4, PT, PT, R9, R8, R4 ;  /* 0x0000000809047210 */ /* 0x010fc80007ffe004 */
[----:B-----5:R-:W-:Y:S01]  /*2c30*/  IADD3 R4, PT, PT, R11, R10, R4 ;  /* 0x0000000a0b047210 */ /* 0x020fe20007ffe004 */
[----:B------:R-:W-:-:S03]  /*2c40*/  IMAD.MOV.U32 R11, RZ, RZ, 0x1000 ;  /* 0x00001000ff0b7424 */ /* 0x000fc600078e00ff */
[----:B------:R-:W-:-:S04]  /*2c50*/  IADD3 R4, PT, PT, R13, R12, R4 ;  /* 0x0000000c0d047210 */ /* 0x000fc80007ffe004 */
[----:B------:R-:W-:-:S04]  /*2c60*/  IADD3 R4, PT, PT, R15, R14, R4 ;  /* 0x0000000e0f047210 */ /* 0x000fc80007ffe004 */
[----:B------:R-:W-:-:S05]  /*2c70*/  IADD3 R17, PT, PT, R17, R16, R4 ;  /* 0x0000001011117210 */ /* 0x000fca0007ffe004 */
[----:B------:R-:W-:Y:S01]  /*2c80*/  IMAD.IADD R8, R18, 0x1, R17 ;  /* 0x0000000112087824 */ /* 0x000fe200078e0211 */
[----:B------:R-:W-:Y:S06]  /*2c90*/  @!P0 BRA `(.L_x_44) ;  /* 0x00000000008c8947 */ /* 0x000fec0003800000 */
[----:B------:R-:W0:Y:S01]  /*2ca0*/  LDC R7, c[0x0][0x390] ;  /* 0x0000e400ff077b82 */ /* 0x000e220000000800 */
[----:B------:R-:W-:Y:S02]  /*2cb0*/  VIADD R6, R20, 0xfffff000 ;  /* 0xfffff00014067836 */ /* 0x000fe40000000000 */
[----:B------:R-:W-:-:S07]  /*2cc0*/  IMAD.MOV.U32 R11, RZ, RZ, 0x1000 ;  /* 0x00001000ff0b7424 */ /* 0x000fce00078e00ff */
.L_x_46:
[----:B------:R-:W-:-:S05]  /*2cd0*/  IMAD.WIDE R4, R11, 0x4, R2 ;  /* 0x000000040b047825 */ /* 0x000fca00078e0202 */
        /* <DEDUP_REMOVED lines=16> */
[----:B--2---:R-:W-:-:S04]  /*2de0*/  IADD3 R18, PT, PT, R18, R19, R8 ;  /* 0x0000001312127210 */ /* 0x004fc80007ffe008 */
[----:B---3--:R-:W-:Y:S01]  /*2df0*/  IADD3 R18, PT, PT, R21, R20, R18 ;  /* 0x0000001415127210 */ /* 0x008fe20007ffe012 */
[----:B0-----:R-:W-:-:S04]  /*2e00*/  IMAD.MOV.U32 R20, RZ, RZ, R7 ;  /* 0x000000ffff147224 */ /* 0x001fc800078e0007 */
[----:B------:R-:W-:Y:S01]  /*2e10*/  IMAD.IADD R8, R20, 0x1, -R11 ;  /* 0x0000000114087824 */ /* 0x000fe200078e0a0b */
[----:B----4-:R-:W-:-:S04]  /*2e20*/  IADD3 R18, PT, PT, R23, R22, R18 ;  /* 0x0000001617127210 */ /* 0x010fc80007ffe012 */
[----:B------:R-:W-:Y:S02]  /*2e30*/  ISETP.GE.AND P0, PT, R8, 0x1000, PT ;  /* 0x000010000800780c */ /* 0x000fe40003f06270 */
[----:B-----5:R-:W-:-:S04]  /*2e40*/  IADD3 R18, PT, PT, R25, R24, R18 ;  /* 0x0000001819127210 */ /* 0x020fc80007ffe012 */
[----:B------:R-:W-:-:S04]  /*2e50*/  IADD3 R14, PT, PT, R14, R17, R18 ;  /* 0x000000110e0e7210 */ /* 0x000fc80007ffe012 */
[----:B------:R-:W-:-:S04]  /*2e60*/  IADD3 R12, PT, PT, R15, R12, R14 ;  /* 0x0000000c0f0c7210 */ /* 0x000fc80007ffe00e */
[----:B------:R-:W-:-:S04]  /*2e70*/  IADD3 R10, PT, PT, R10, R13, R12 ;  /* 0x0000000d0a0a7210 */ /* 0x000fc80007ffe00c */
[----:B------:R-:W-:Y:S01]  /*2e80*/  IADD3 R8, PT, PT, R16, R9, R10 ;  /* 0x0000000910087210 */ /* 0x000fe20007ffe00a */
[----:B------:R-:W-:Y:S06]  /*2e90*/  @!P0 BRA `(.L_x_45) ;  /* 0x0000000400fc8947 */ /* 0x000fec0003800000 */
[----:B------:R-:W-:-:S05]  /*2ea0*/  VIADD R11, R11, 0x1000 ;  /* 0x000010000b0b7836 */ /* 0x000fca0000000000 */
[----:B------:R-:W-:-:S13]  /*2eb0*/  ISETP.GT.AND P0, PT, R11, R6, PT ;  /* 0x000000060b00720c */ /* 0x000fda0003f04270 */
[----:B------:R-:W-:Y:S05]  /*2ec0*/  @!P0 BRA `(.L_x_46) ;  /* 0xfffffffc00808947 */ /* 0x000fea000383ffff */
.L_x_44:
        /* <DEDUP_REMOVED lines=20> */
.L_x_50:
        /* <DEDUP_REMOVED lines=8> */
.L_x_49:
[----:B------:R-:W-:Y:S05]  /*3090*/  BSYNC.RECONVERGENT B2 ;  /* 0x0000000000027941 */ /* 0x000fea0003800200 */
.L_x_48:
        /* <DEDUP_REMOVED lines=16> */
.L_x_53:
        /* <DEDUP_REMOVED lines=20> */
[----:B------:R-:W5:Y:S04]  /*32e0*/  LDG.E.CONSTANT R22, desc[UR6][R2.64+0x2400] ;  /* 0x0024000602167981 */ /* 0x000f68000c1e9900 */
[----:B------:R0:W5:Y:S04]  /*32f0*/  LDG.E.CONSTANT R5, desc[UR6][R4.64] ;  /* 0x0000000604057981 */ /* 0x000168000c1e9900 */
        /* <DEDUP_REMOVED lines=17> */
.L_x_52:
[----:B------:R-:W-:Y:S05]  /*3410*/  BSYNC.RECONVERGENT B2 ;  /* 0x0000000000027941 */ /* 0x000fea0003800200 */
.L_x_51:
        /* <DEDUP_REMOVED lines=10> */
[----:B------:R-:W5:Y:S01]  /*34c0*/  LDG.E.CONSTANT R16, desc[UR6][R2.64+0x1400] ;  /* 0x0014000602107981 */ /* 0x000f62000c1e9900 */
[----:B0-----:R-:W-:-:S04]  /*34d0*/  IMAD.WIDE.U32 R4, R11, 0x4, R6 ;  /* 0x000000040b047825 */ /* 0x001fc800078e0006 */
[----:B------:R-:W-:Y:S02]  /*34e0*/  IMAD.WIDE.U32 R6, R13, 0x4, R6 ;  /* 0x000000040d067825 */ /* 0x000fe400078e0006 */
[----:B------:R0:W2:Y:S04]  /*34f0*/  LDG.E.CONSTANT R5, desc[UR6][R4.64] ;  /* 0x0000000604057981 */ /* 0x0000a8000c1e9900 */
[----:B------:R1:W3:Y:S04]  /*3500*/  LDG.E.CONSTANT R13, desc[UR6][R2.64] ;  /* 0x00000006020d7981 */ /* 0x0002e8000c1e9900 */
[----:B------:R-:W4:Y:S01]  /*3510*/  LDG.E.CONSTANT R7, desc[UR6][R6.64] ;  /* 0x0000000606077981 */ /* 0x000f22000c1e9900 */
[----:B0-----:R-:W-:Y:S01]  /*3520*/  IADD3 R4, P1, PT, R2, 0x2000, RZ ;  /* 0x0000200002047810 */ /* 0x001fe20007f3e0ff */
[----:B------:R-:W-:Y:S01]  /*3530*/  VIADD R10, R10, 0x800 ;  /* 0x000008000a0a7836 */ /* 0x000fe20000000000 */
[----:B------:R-:W-:Y:S01]  /*3540*/  PLOP3.LUT P0, PT, PT, PT, PT, 0x8, 0x80 ;  /* 0x000000000080781c */ /* 0x000fe20003f0e170 */
[----:B------:R-:W-:-:S02]  /*3550*/  VIADD R11, R11, 0x800 ;  /* 0x000008000b0b7836 */ /* 0x000fc40000000000 */
[----:B-1----:R-:W-:Y:S01]  /*3560*/  IMAD.MOV.U32 R2, RZ, RZ, R4 ;  /* 0x000000ffff027224 */ /* 0x002fe200078e0004 */
[----:B--2---:R-:W-:-:S04]  /*3570*/  IADD3 R12, PT, PT, R12, R5, R8 ;  /* 0x000000050c0c7210 */ /* 0x004fc80007ffe008 */
[----:B---3--:R-:W-:Y:S01]  /*3580*/  IADD3 R12, PT, PT, R14, R13, R12 ;  /* 0x0000000d0e0c7210 */ /* 0x008fe20007ffe00c */
[----:B------:R-:W-:-:S03]  /*3590*/  IMAD.X R5, RZ, RZ, R3, P1 ;  /* 0x000000ffff057224 */ /* 0x000fc600008e0603 */
[----:B----4-:R-:W-:Y:S01]  /*35a0*/  IADD3 R12, PT, PT, R15, R7, R12 ;  /* 0x000000070f0c7210 */ /* 0x010fe20007ffe00c */
[----:B------:R-:W-:-:S03]  /*35b0*/  IMAD.MOV.U32 R3, RZ, RZ, R5 ;  /* 0x000000ffff037224 */ /* 0x000fc600078e0005 */
[----:B-----5:R-:W-:-:S07]  /*35c0*/  IADD3 R8, PT, PT, R16, R17, R12 ;  /* 0x0000001110087210 */ /* 0x020fce0007ffe00c */
.L_x_55:
[----:B------:R-:W-:Y:S05]  /*35d0*/  BSYNC.RECONVERGENT B2 ;  /* 0x0000000000027941 */ /* 0x000fea0003800200 */
.L_x_54:
        /* <DEDUP_REMOVED lines=10> */
.L_x_47:
[----:B------:R-:W-:Y:S05]  /*3680*/  BSYNC.RECONVERGENT B1 ;  /* 0x0000000000017941 */ /* 0x000fea0003800200 */
.L_x_45:
[----:B------:R-:W0:Y:S01]  /*3690*/  S2R R9, SR_LANEID ;  /* 0x0000000000097919 */ /* 0x000e220000000000 */
[----:B------:R-:W1:Y:S01]  /*36a0*/  SHFL.DOWN PT, R2, R8, 0x1, 0x1f ;  /* 0x08201f0008027f89 */ /* 0x000e6200000e0000 */
[C---:B0-----:R-:W-:Y:S02]  /*36b0*/  ISETP.GT.AND P0, PT, R9.reuse, 0x1e, PT ;  /* 0x0000001e0900780c */ /* 0x041fe40003f04270 */
[C---:B------:R-:W-:Y:S02]  /*36c0*/  ISETP.NE.AND P1, PT, R9.reuse, RZ, PT ;  /* 0x000000ff0900720c */ /* 0x040fe40003f25270 */
        /* <DEDUP_REMOVED lines=37> */
[----:B0-----:R-:W-:-:S07]  /*3920*/  IMAD.IADD R3, R0, 0x1, R9 ;  /* 0x0000000100037824 */ /* 0x001fce00078e0209 */
.L_x_17:
[----:B------:R-:W-:Y:S05]  /*3930*/  BSYNC.RECONVERGENT B0 ;  /* 0x0000000000007941 */ /* 0x000fea0003800200 */
.L_x_1:
[----:B------:R-:W-:Y:S05]  /*3940*/  @P0 EXIT ;  /* 0x000000000000094d */ /* 0x000fea0003800000 */
[----:B-1----:R-:W1:Y:S01]  /*3950*/  LDC.64 R4, c[0x0][0x388] ;  /* 0x0000e200ff047b82 */ /* 0x002e620000000a00 */
[----:B------:R-:W0:Y:S02]  /*3960*/  LDCU UR4, c[0x0][0x398] ;  /* 0x00007300ff0477ac */ /* 0x000e240008000800 */
[----:B0-234-:R-:W-:-:S05]  /*3970*/  VIADD R3, R3, UR4 ;  /* 0x0000000403037c36 */ /* 0x01dfca0008000000 */
[----:B-1----:R-:W-:Y:S01]  /*3980*/  STG.E desc[UR6][R4.64], R3 ;  /* 0x0000000304007986 */ /* 0x002fe2000c101906 */
[----:B------:R-:W-:Y:S05]  /*3990*/  EXIT ;  /* 0x000000000000794d */ /* 0x000fea0003800000 */
.L_x_56:
[----:B------:R-:W-:-:S00]  /*39a0*/  BRA `(.L_x_56) ;  /* 0xfffffffc00fc7947 */ /* 0x000fc0000383ffff */
[----:B------:R-:W-:-:S00]  /*39b0*/  NOP ;  /* 0x0000000000007918 */ /* 0x000fc00000000000 */
        /* <DEDUP_REMOVED lines=12> */
.L_x_318:


//--------------------- .text._ZN3cub18CUB_300001_SM_10006detail6reduce18DeviceReduceKernelINS2_10policy_hubIiyN4cuda3std3__44plusIiEEE10Policy1000EPiyS9_iNS7_10__identityEEEvT0_PT3_T1_NS0_13GridEvenShareISH_EET2_T4_ --------------------------
	.section	.text._ZN3cub18CUB_300001_SM_10006detail6reduce18DeviceReduceKernelINS2_10policy_hubIiyN4cuda3std3__44plusIiEEE10Policy1000EPiyS9_iNS7_10__identityEEEvT0_PT3_T1_NS0_13GridEvenShareISH_EET2_T4_,"ax",@progbits
	.align	128
        .global         _ZN3cub18CUB_300001_SM_10006detail6reduce18DeviceReduceKernelINS2_10policy_hubIiyN4cuda3std3__44plusIiEEE10Policy1000EPiyS9_iNS7_10__identityEEEvT0_PT3_T1_NS0_13GridEvenShareISH_EET2_T4_
        .type           _ZN3cub18CUB_300001_SM_10006detail6reduce18DeviceReduceKernelINS2_10policy_hubIiyN4cuda3std3__44plusIiEEE10Policy1000EPiyS9_iNS7_10__identityEEEvT0_PT3_T1_NS0_13GridEvenShareISH_EET2_T4_,@function
        .size           _ZN3cub18CUB_300001_SM_10006detail6reduce18DeviceReduceKernelINS2_10policy_hubIiyN4cuda3std3__44plusIiEEE10Policy1000EPiyS9_iNS7_10__identityEEEvT0_PT3_T1_NS0_13GridEvenShareISH_EET2_T4_,(.L_x_319 - _ZN3cub18CUB_300001_SM_10006detail6reduce18DeviceReduceKernelINS2_10policy_hubIiyN4cuda3std3__44plusIiEEE10Policy1000EPiyS9_iNS7_10__identityEEEvT0_PT3_T1_NS0_13GridEvenShareISH_EET2_T4_)
        .other          _ZN3cub18CUB_300001_SM_10006detail6reduce18DeviceReduceKernelINS2_10policy_hubIiyN4cuda3std3__44plusIiEEE10Policy1000EPiyS9_iNS7_10__identityEEEvT0_PT3_T1_NS0_13GridEvenShareISH_EET2_T4_,@"STO_CUDA_ENTRY STV_DEFAULT"
_ZN3cub18CUB_300001_SM_10006detail6reduce18DeviceReduceKernelINS2_10policy_hubIiyN4cuda3std3__44plusIiEEE10Policy1000EPiyS9_iNS7_10__identityEEEvT0_PT3_T1_NS0_13GridEvenShareISH_EET2_T4_:
.text._ZN3cub18CUB_300001_SM_10006detail6reduce18DeviceReduceKernelINS2_10policy_hubIiyN4cuda3std3__44plusIiEEE10Policy1000EPiyS9_iNS7_10__identityEEEvT0_PT3_T1_NS0_13GridEvenShareISH_EET2_T4_:
[----:B------:R-:W-:Y:S01]  /*0000*/  LDC R1, c[0x0][0x37c] ;  /* 0x0000df00ff017b82 */ /* 0x000fe20000000800 */
[----:B------:R-:W0:Y:S07]  /*0010*/  LDCU UR10, c[0x0][0x380] ;  /* 0x00007000ff0a77ac */ /* 0x000e2e0008000800 */
[----:B------:R-:W1:Y:S01]  /*0020*/  S2UR UR15, SR_CTAID.X ;  /* 0x00000000000f79c3 */ /* 0x000e620000002500 */
[----:B------:R-:W-:Y:S01]  /*0030*/  BSSY.RECONVERGENT B0, `(.L_x_57) ;  /* 0x00003fb000007945 */ /* 0x000fe20003800200 */
[----:B------:R-:W2:Y:S01]  /*0040*/  LDCU UR5, c[0x0][0x3c0] ;  /* 0x00007800ff0577ac */ /* 0x000ea20008000800 */
[----:B------:R-:W3:Y:S01]  /*0050*/  LDCU.64 UR12, c[0x0][0x358] ;  /* 0x00006b00ff0c77ac */ /* 0x000ee20008000a00 */
[----:B0-----:R-:W-:-:S02]  /*0060*/  ULOP3.LUT UP0, URZ, UR10, 0xf, URZ, 0xc0, !UPT ;  /* 0x0000000f0aff7892 */ /* 0x001fc4000f80c0ff */
[----:B--2---:R-:W-:Y:S02]  /*0070*/  USHF.L.U32 UR5, UR5, 0xc, URZ ;  /* 0x0000000c05057899 */ /* 0x004fe400080006ff */
[----:B-1----:R-:W-:Y:S02]  /*0080*/  USHF.L.U32 UR4, UR15, 0xc, URZ ;  /* 0x0000000c0f047899 */ /* 0x002fe400080006ff */
[----:B------:R-:W-:-:S03]  /*0090*/  USHF.R.S32.HI UR6, URZ, 0x1f, UR5 ;  /* 0x0000001fff067899 */ /* 0x000fc60008011405 */
[----:B---3--:R-:W-:Y:S09]  /*00a0*/  BRA.U UP0, `(.L_x_58) ;  /* 0x0000001d00b07547 */ /* 0x008ff2000b800000 */
[----:B------:R-:W0:Y:S02]  /*00b0*/  LDCU.64 UR8, c[0x0][0x3b8] ;  /* 0x00007700ff0877ac */ /* 0x000e240008000a00 */
[----:B0-----:R-:W-:Y:S02]  /*00c0*/  IMAD.U32 R2, RZ, RZ, UR8 ;  /* 0x00000008ff027e24 */ /* 0x001fe4000f8e00ff */
[----:B------:R-:W-:-:S03]  /*00d0*/  IMAD.U32 R3, RZ, RZ, UR9 ;  /* 0x00000009ff037e24 */ /* 0x000fc6000f8e00ff */
[----:B------:R-:W-:-:S04]  /*00e0*/  IADD3 R21, P1, PT, R2, -UR4, RZ ;  /* 0x8000000402157c10 */ /* 0x000fc8000ff3e0ff */
[----:B------:R-:W-:Y:S02]  /*00f0*/  ISETP.GT.U32.AND P0, PT, R21, 0xfff, PT ;  /* 0x00000fff1500780c */ /* 0x000fe40003f04070 */
[----:B------:R-:W-:-:S04]  /*0100*/  IADD3.X R20, PT, PT, R3, -0x1, RZ, P1, !PT ;  /* 0xffffffff03147810 */ /* 0x000fc80000ffe4ff */
[----:B------:R-:W-:-:S13]  /*0110*/  ISETP.GT.U32.AND.EX P0, PT, R20, RZ, PT, P0 ;  /* 0x000000ff1400720c */ /* 0x000fda0003f04100 */
[----:B------:R-:W-:Y:S05]  /*0120*/  @P0 BRA `(.L_x_59) ;  /* 0x0000000c00f80947 */ /* 0x000fea0003800000 */
[----:B------:R-:W0:Y:S01]  /*0130*/  S2R R9, SR_TID.X ;  /* 0x0000000000097919 */ /* 0x000e220000002100 */
[----:B------:R-:W-:Y:S01]  /*0140*/  VIADD R0, R2, -UR4 ;  /* 0x8000000402007c36 */ /* 0x000fe20008000000 */
[----:B------:R-:W1:Y:S01]  /*0150*/  LDCU UR6, c[0x0][0x384] ;  /* 0x00007080ff0677ac */ /* 0x000e620008000800 */
[----:B------:R-:W-:Y:S01]  /*0160*/  BSSY.RECONVERGENT B1, `(.L_x_60) ;  /* 0x000000a000017945 */ /* 0x000fe20003800200 */
[----:B------:R-:W-:Y:S02]  /*0170*/  IMAD.MOV.U32 R8, RZ, RZ, RZ ;  /* 0x000000ffff087224 */ /* 0x000fe400078e00ff */
[----:B0-----:R-:W-:Y:S01]  /*0180*/  ISETP.GE.AND P0, PT, R9, R0, PT ;  /* 0x000000000900720c */ /* 0x001fe20003f06270 */
[----:B------:R-:W-:-:S12]  /*0190*/  IMAD.MOV.U32 R11, RZ, RZ, R9 ;  /* 0x000000ffff0b7224 */ /* 0x000fd800078e0009 */
[----:B-1----:R-:W-:Y:S05]  /*01a0*/  @P0 BRA `(.L_x_61) ;  /* 0x0000000000140947 */ /* 0x002fea0003800000 */
[----:B------:R-:W0:Y:S01]  /*01b0*/  LDC.64 R4, c[0x0][0x380] ;  /* 0x0000e000ff047b82 */ /* 0x000e220000000a00 */
[----:B------:R-:W-:-:S04]  /*01c0*/  VIADD R3, R9, UR4 ;  /* 0x0000000409037c36 */ /* 0x000fc80008000000 */
[----:B0-----:R-:W-:-:S05]  /*01d0*/  IMAD.WIDE.U32 R4, R3, 0x4, R4 ;  /* 0x0000000403047825 */ /* 0x001fca00078e0004 */
[----:B------:R0:W5:Y:S01]  /*01e0*/  LDG.E.CONSTANT R8, desc[UR12][R4.64] ;  /* 0x0000000c04087981 */ /* 0x000162000c1e9900 */
[----:B------:R-:W-:-:S07]  /*01f0*/  VIADD R11, R9, 0x100 ;  /* 0x00000100090b7836 */ /* 0x000fce0000000000 */
.L_x_61:
[----:B------:R-:W-:Y:S05]  /*0200*/  BSYNC.RECONVERGENT B1 ;  /* 0x0000000000017941 */ /* 0x000fea0003800200 */
.L_x_60:
[----:B------:R-:W-:Y:S01]  /*0210*/  ISETP.GE.AND P0, PT, R11, R0, PT ;  /* 0x000000000b00720c */ /* 0x000fe20003f06270 */
[----:B------:R-:W-:-:S12]  /*0220*/  BSSY.RECONVERGENT B1, `(.L_x_62) ;  /* 0x000007e000017945 */ /* 0x000fd80003800200 */
[----:B------:R-:W-:Y:S05]  /*0230*/  @P0 BRA `(.L_x_63) ;  /* 0x0000000400f00947 */ /* 0x000fea0003800000 */
[----:B------:R-:W-:Y:S01]  /*0240*/  LOP3.LUT R3, RZ, R11, RZ, 0x33, !PT ;  /* 0x0000000bff037212 */ /* 0x000fe200078e33ff */
[----:B------:R-:W-:Y:S04]  /*0250*/  BSSY.RECONVERGENT B2, `(.L_x_64) ;  /* 0x0000019000027945 */ /* 0x000fe80003800200 */
[----:B------:R-:W-:-:S04]  /*0260*/  IMAD.IADD R2, R3, 0x1, R2 ;  /* 0x0000000103027824 */ /* 0x000fc800078e0202 */
[C---:B0-----:R-:W-:Y:S01]  /*0270*/  VIADD R4, R2.reuse, -UR4 ;  /* 0x8000000402047c36 */ /* 0x041fe20008000000 */
[----:B------:R-:W-:-:S04]  /*0280*/  LOP3.LUT R3, R2, 0x300, RZ, 0xc0, !PT ;  /* 0x0000030002037812 */ /* 0x000fc800078ec0ff */
[----:B------:R-:W-:Y:S02]  /*0290*/  ISETP.NE.AND P1, PT, R3, 0x300, PT ;  /* 0x000003000300780c */ /* 0x000fe40003f25270 */
[----:B------:R-:W-:-:S11]  /*02a0*/  ISETP.GE.U32.AND P0, PT, R4, 0x300, PT ;  /* 0x000003000400780c */ /* 0x000fd60003f06070 */
[----:B------:R-:W-:Y:S05]  /*02b0*/  @!P1 BRA `(.L_x_65) ;  /* 0x0000000000489947 */ /* 0x000fea0003800000 */
[----:B------:R-:W0:Y:S01]  /*02c0*/  LDCU UR5, c[0x0][0x384] ;  /* 0x00007080ff0577ac */ /* 0x000e220008000800 */
[----:B------:R-:W-:Y:S02]  /*02d0*/  IADD3 R6, P1, PT, R11, UR4, RZ ;  /* 0x000000040b067c10 */ /* 0x000fe4000ff3e0ff */
[----:B------:R-:W-:Y:S02]  /*02e0*/  LEA.HI R2, R2, 0x1, RZ, 0x18 ;  /* 0x0000000102027811 */ /* 0x000fe400078fc0ff */
[----:B------:R-:W-:Y:S01]  /*02f0*/  LEA R5, P2, R6, UR10, 0x2 ;  /* 0x0000000a06057c11 */ /* 0x000fe2000f8410ff */
[----:B------:R-:W-:Y:S01]  /*0300*/  IMAD.X R3, RZ, RZ, RZ, P1 ;  /* 0x000000ffff037224 */ /* 0x000fe200008e06ff */
[----:B------:R-:W-:-:S05]  /*0310*/  LOP3.LUT R2, R2, 0x3, RZ, 0xc0, !PT ;  /* 0x0000000302027812 */ /* 0x000fca00078ec0ff */
[----:B------:R-:W-:Y:S01]  /*0320*/  IMAD.MOV R4, RZ, RZ, -R2 ;  /* 0x000000ffff047224 */ /* 0x000fe200078e0a02 */
[----:B0-----:R-:W-:-:S07]  /*0330*/  LEA.HI.X R6, R6, UR5, R3, 0x2, P2 ;  /* 0x0000000506067c11 */ /* 0x001fce00090f1403 */
.L_x_66:
[----:B------:R-:W-:Y:S02]  /*0340*/  IMAD.MOV.U32 R3, RZ, RZ, R6 ;  /* 0x000000ffff037224 */ /* 0x000fe400078e0006 */
[----:B------:R-:W-:-:S05]  /*0350*/  IMAD.MOV.U32 R2, RZ, RZ, R5 ;  /* 0x000000ffff027224 */ /* 0x000fca00078e0005 */
[----:B------:R-:W2:Y:S01]  /*0360*/  LDG.E.CONSTANT R3, desc[UR12][R2.64] ;  /* 0x0000000c02037981 */ /* 0x000ea2000c1e9900 */
[----:B------:R-:W-:Y:S01]  /*0370*/  VIADD R4, R4, 0x1 ;  /* 0x0000000104047836 */ /* 0x000fe20000000000 */
[----:B------:R-:W-:Y:S01]  /*0380*/  IADD3 R5, P2, PT, R5, 0x400, RZ ;  /* 0x0000040005057810 */ /* 0x000fe20007f5e0ff */
[----:B------:R-:W-:-:S03]  /*0390*/  VIADD R11, R11, 0x100 ;  /* 0x000001000b0b7836 */ /* 0x000fc60000000000 */
[----:B------:R-:W-:Y:S01]  /*03a0*/  ISETP.NE.AND P1, PT, R4, RZ, PT ;  /* 0x000000ff0400720c */ /* 0x000fe20003f25270 */
[----:B------:R-:W-:Y:S02]  /*03b0*/  IMAD.X R6, RZ, RZ, R6, P2 ;  /* 0x000000ffff067224 */ /* 0x000fe400010e0606 */
[----:B--2--5:R-:W-:-:S10]  /*03c0*/  IMAD.IADD R8, R3, 0x1, R8 ;  /* 0x0000000103087824 */ /* 0x024fd400078e0208 */
[----:B------:R-:W-:Y:S05]  /*03d0*/  @P1 BRA `(.L_x_66) ;  /* 0xfffffffc00d81947 */ /* 0x000fea000383ffff */
.L_x_65:
[----:B------:R-:W-:Y:S05]  /*03e0*/  BSYNC.RECONVERGENT B2 ;  /* 0x0000000000027941 */ /* 0x000fea0003800200 */
.L_x_64:
        /* <DEDUP_REMOVED lines=8> */
.L_x_69:
[C---:B------:R-:W-:Y:S01]  /*0470*/  IADD3 R5, P1, PT, R11.reuse, UR4, RZ ;  /* 0x000000040b057c10 */ /* 0x040fe2000ff3e0ff */
[----:B------:R-:W-:-:S03]  /*0480*/  VIADD R2, R11, 0x400 ;  /* 0x000004000b027836 */ /* 0x000fc60000000000 */
[----:B------:R-:W-:Y:S02]  /*0490*/  LEA.HI.X.SX32 R12, R11, RZ, 0x1, P1 ;  /* 0x000000ff0b0c7211 */ /* 0x000fe400008f0eff */
[C---:B------:R-:W-:Y:S02]  /*04a0*/  LEA R16, P1, R5.reuse, UR10, 0x2 ;  /* 0x0000000a05107c11 */ /* 0x040fe4000f8210ff */
[C---:B------:R-:W-:Y:S02]  /*04b0*/  IADD3 R3, P2, PT, R2.reuse, UR4, RZ ;  /* 0x0000000402037c10 */ /* 0x040fe4000ff5e0ff */
[----:B------:R-:W-:Y:S02]  /*04c0*/  LEA.HI.X R17, R5, UR6, R12, 0x2, P1 ;  /* 0x0000000605117c11 */ /* 0x000fe400088f140c */
[----:B------:R-:W-:Y:S01]  /*04d0*/  LEA.HI.X.SX32 R4, R2, RZ, 0x1, P2 ;  /* 0x000000ff02047211 */ /* 0x000fe200010f0eff */
[----:B------:R-:W-:Y:S01]  /*04e0*/  VIADD R2, R11, 0x800 ;  /* 0x000008000b027836 */ /* 0x000fe20000000000 */
[C---:B------:R-:W-:Y:S01]  /*04f0*/  LEA R6, P2, R3.reuse, UR10, 0x2 ;  /* 0x0000000a03067c11 */ /* 0x040fe2000f8410ff */
[----:B------:R-:W2:Y:S03]  /*0500*/  LDG.E.CONSTANT R14, desc[UR12][R16.64] ;  /* 0x0000000c100e7981 */ /* 0x000ea6000c1e9900 */
[----:B------:R-:W-:Y:S01]  /*0510*/  LEA.HI.X R7, R3, UR6, R4, 0x2, P2 ;  /* 0x0000000603077c11 */ /* 0x000fe200090f1404 */
[----:B------:R-:W2:Y:S01]  /*0520*/  LDG.E.CONSTANT R15, desc[UR12][R16.64+0x400] ;  /* 0x0004000c100f7981 */ /* 0x000ea2000c1e9900 */
[----:B------:R-:W-:Y:S01]  /*0530*/  IADD3 R3, P1, PT, R2, UR4, RZ ;  /* 0x0000000402037c10 */ /* 0x000fe2000ff3e0ff */
[----:B------:R-:W-:-:S02]  /*0540*/  VIADD R4, R11, 0xc00 ;  /* 0x00000c000b047836 */ /* 0x000fc40000000000 */
[----:B------:R-:W3:Y:S01]  /*0550*/  LDG.E.CONSTANT R12, desc[UR12][R16.64+0x800] ;  /* 0x0008000c100c7981 */ /* 0x000ee2000c1e9900 */
[----:B------:R-:W-:-:S03]  /*0560*/  LEA.HI.X.SX32 R20, R2, RZ, 0x1, P1 ;  /* 0x000000ff02147211 */ /* 0x000fc600008f0eff */
[----:B------:R-:W3:Y:S01]  /*0570*/  LDG.E.CONSTANT R21, desc[UR12][R16.64+0xc00] ;  /* 0x000c000c10157981 */ /* 0x000ee2000c1e9900 */
[----:B------:R-:W-:-:S03]  /*0580*/  LEA R2, P1, R3, UR10, 0x2 ;  /* 0x0000000a03027c11 */ /* 0x000fc6000f8210ff */
[----:B------:R-:W4:Y:S01]  /*0590*/  LDG.E.CONSTANT R19, desc[UR12][R6.64] ;  /* 0x0000000c06137981 */ /* 0x000f22000c1e9900 */
[----:B------:R-:W-:-:S03]  /*05a0*/  IADD3 R5, P2, PT, R4, UR4, RZ ;  /* 0x0000000404057c10 */ /* 0x000fc6000ff5e0ff */
[----:B------:R-:W4:Y:S01]  /*05b0*/  LDG.E.CONSTANT R18, desc[UR12][R6.64+0x400] ;  /* 0x0004000c06127981 */ /* 0x000f22000c1e9900 */
[----:B------:R-:W-:-:S03]  /*05c0*/  LEA.HI.X R3, R3, UR6, R20, 0x2, P1 ;  /* 0x0000000603037c11 */ /* 0x000fc600088f1414 */
[----:B------:R-:W4:Y:S01]  /*05d0*/  LDG.E.CONSTANT R13, desc[UR12][R6.64+0x800] ;  /* 0x0008000c060d7981 */ /* 0x000f22000c1e9900 */
[----:B------:R-:W-:-:S03]  /*05e0*/  LEA.HI.X.SX32 R24, R4, RZ, 0x1, P2 ;  /* 0x000000ff04187211 */ /* 0x000fc600010f0eff */
[----:B------:R-:W4:Y:S01]  /*05f0*/  LDG.E.CONSTANT R20, desc[UR12][R6.64+0xc00] ;  /* 0x000c000c06147981 */ /* 0x000f22000c1e9900 */
[----:B------:R-:W-:-:S03]  /*0600*/  LEA R4, P1, R5, UR10, 0x2 ;  /* 0x0000000a05047c11 */ /* 0x000fc6000f8210ff */
[----:B------:R-:W4:Y:S01]  /*0610*/  LDG.E.CONSTANT R22, desc[UR12][R2.64] ;  /* 0x0000000c02167981 */ /* 0x000f22000c1e9900 */
[----:B------:R-:W-:-:S03]  /*0620*/  LEA.HI.X R5, R5, UR6, R24, 0x2, P1 ;  /* 0x0000000605057c11 */ /* 0x000fc600088f1418 */
        /* <DEDUP_REMOVED lines=18> */
.L_x_68:
[----:B------:R-:W-:Y:S05]  /*0750*/  BSYNC.RECONVERGENT B2 ;  /* 0x0000000000027941 */ /* 0x000fea0003800200 */
.L_x_67:
[----:B------:R-:W-:Y:S01]  /*0760*/  IMAD.IADD R2, R0, 0x1, -R11 ;  /* 0x0000000100027824 */ /* 0x000fe200078e0a0b */
[----:B------:R-:W-:Y:S04]  /*0770*/  BSSY.RECONVERGENT B2, `(.L_x_70) ;  /* 0x000001b000027945 */ /* 0x000fe80003800200 */
[----:B------:R-:W-:-:S13]  /*0780*/  ISETP.GT.AND P1, PT, R2, 0x400, PT ;  /* 0x000004000200780c */ /* 0x000fda0003f24270 */
[----:B------:R-:W-:Y:S05]  /*0790*/  @!P1 BRA `(.L_x_71) ;  /* 0x0000000000609947 */ /* 0x000fea0003800000 */
[----:B------:R-:W0:Y:S01]  /*07a0*/  LDCU UR5, c[0x0][0x384] ;  /* 0x00007080ff0577ac */ /* 0x000e220008000800 */
[C---:B------:R-:W-:Y:S01]  /*07b0*/  IADD3 R6, P0, PT, R11.reuse, UR4, RZ ;  /* 0x000000040b067c10 */ /* 0x040fe2000ff1e0ff */
[----:B------:R-:W-:-:S03]  /*07c0*/  VIADD R2, R11, 0x400 ;  /* 0x000004000b027836 */ /* 0x000fc60000000000 */
[----:B------:R-:W-:Y:S02]  /*07d0*/  LEA.HI.X.SX32 R5, R11, RZ, 0x1, P0 ;  /* 0x000000ff0b057211 */ /* 0x000fe400000f0eff */
[----:B------:R-:W-:Y:S02]  /*07e0*/  LEA R4, P1, R6, UR10, 0x2 ;  /* 0x0000000a06047c11 */ /* 0x000fe4000f8210ff */
[----:B------:R-:W-:-:S04]  /*07f0*/  IADD3 R3, P0, PT, R2, UR4, RZ ;  /* 0x0000000402037c10 */ /* 0x000fc8000ff1e0ff */
[----:B------:R-:W-:Y:S02]  /*0800*/  LEA.HI.X.SX32 R10, R2, RZ, 0x1, P0 ;  /* 0x000000ff020a7211 */ /* 0x000fe400000f0eff */
[C---:B------:R-:W-:Y:S02]  /*0810*/  LEA R2, P0, R3.reuse, UR10, 0x2 ;  /* 0x0000000a03027c11 */ /* 0x040fe4000f8010ff */
[----:B0-----:R-:W-:Y:S02]  /*0820*/  LEA.HI.X R5, R6, UR5, R5, 0x2, P1 ;  /* 0x0000000506057c11 */ /* 0x001fe400088f1405 */
[----:B------:R-:W-:-:S03]  /*0830*/  LEA.HI.X R3, R3, UR5, R10, 0x2, P0 ;  /* 0x0000000503037c11 */ /* 0x000fc600080f140a */
[----:B------:R-:W2:Y:S04]  /*0840*/  LDG.E.CONSTANT R7, desc[UR12][R4.64] ;  /* 0x0000000c04077981 */ /* 0x000ea8000c1e9900 */
        /* <DEDUP_REMOVED lines=13> */
.L_x_71:
[----:B------:R-:W-:Y:S05]  /*0920*/  BSYNC.RECONVERGENT B2 ;  /* 0x0000000000027941 */ /* 0x000fea0003800200 */
.L_x_70:
[----:B------:R-:W-:-:S13]  /*0930*/  ISETP.LT.OR P0, PT, R11, R0, P0 ;  /* 0x000000000b00720c */ /* 0x000fda0000701670 */
[----:B------:R-:W-:Y:S05]  /*0940*/  @!P0 BRA `(.L_x_63) ;  /* 0x00000000002c8947 */ /* 0x000fea0003800000 */
[----:B------:R-:W0:Y:S01]  /*0950*/  LDCU UR5, c[0x0][0x384] ;  /* 0x00007080ff0577ac */ /* 0x000e220008000800 */
[----:B------:R-:W-:-:S04]  /*0960*/  IADD3 R3, P0, PT, R11, UR4, RZ ;  /* 0x000000040b037c10 */ /* 0x000fc8000ff1e0ff */
[----:B------:R-:W-:Y:S02]  /*0970*/  LEA.HI.X.SX32 R4, R11, RZ, 0x1, P0 ;  /* 0x000000ff0b047211 */ /* 0x000fe400000f0eff */
[----:B------:R-:W-:-:S04]  /*0980*/  LEA R2, P0, R3, UR10, 0x2 ;  /* 0x0000000a03027c11 */ /* 0x000fc8000f8010ff */
[----:B0-----:R-:W-:-:S05]  /*0990*/  LEA.HI.X R3, R3, UR5, R4, 0x2, P0 ;  /* 0x0000000503037c11 */ /* 0x001fca00080f1404 */
[----:B------:R-:W2:Y:S04]  /*09a0*/  LDG.E.CONSTANT R5, desc[UR12][R2.64] ;  /* 0x0000000c02057981 */ /* 0x000ea8000c1e9900 */
[----:B------:R-:W2:Y:S04]  /*09b0*/  LDG.E.CONSTANT R4, desc[UR12][R2.64+0x400] ;  /* 0x0004000c02047981 */ /* 0x000ea8000c1e9900 */
[----:B------:R-:W3:Y:S04]  /*09c0*/  LDG.E.CONSTANT R7, desc[UR12][R2.64+0x800] ;  /* 0x0008000c02077981 */ /* 0x000ee8000c1e9900 */
[----:B------:R-:W3:Y:S01]  /*09d0*/  LDG.E.CONSTANT R6, desc[UR12][R2.64+0xc00] ;  /* 0x000c000c02067981 */ /* 0x000ee2000c1e9900 */
[----:B--2--5:R-:W-:-:S04]  /*09e0*/  IADD3 R4, PT, PT, R4, R5, R8 ;  /* 0x0000000504047210 */ /* 0x024fc80007ffe008 */
[----:B---3--:R-:W-:-:S07]  /*09f0*/  IADD3 R8, PT, PT, R6, R7, R4 ;  /* 0x0000000706087210 */ /* 0x008fce0007ffe004 */
.L_x_63:
[----:B------:R-:W-:Y:S05]  /*0a00*/  BSYNC.RECONVERGENT B1 ;  /* 0x0000000000017941 */ /* 0x000fea0003800200 */
.L_x_62:
[----:B------:R-:W-:-:S13]  /*0a10*/  ISETP.GE.AND P0, PT, R0, 0x100, PT ;  /* 0x000001000000780c */ /* 0x000fda0003f06270 */
[----:B------:R-:W-:Y:S05]  /*0a20*/  @!P0 BRA `(.L_x_72) ;  /* 0x0000000000ac8947 */ /* 0x000fea0003800000 */
[----:B------:R-:W1:Y:S01]  /*0a30*/  S2R R6, SR_LANEID ;  /* 0x0000000000067919 */ /* 0x000e620000000000 */
[----:B-----5:R-:W2:Y:S01]  /*0a40*/  SHFL.DOWN PT, R0, R8, 0x1, 0x1f ;  /* 0x08201f0008007f89 */ /* 0x020ea200000e0000 */
[C---:B-1----:R-:W-:Y:S02]  /*0a50*/  ISETP.GT.AND P0, PT, R6.reuse, 0x1e, PT ;  /* 0x0000001e0600780c */ /* 0x042fe40003f04270 */
[----:B------:R-:W-:Y:S02]  /*0a60*/  ISETP.NE.AND P1, PT, R6, RZ, PT ;  /* 0x000000ff0600720c */ /* 0x000fe40003f25270 */
[----:B--2---:R-:W-:Y:S02]  /*0a70*/  SEL R3, R0, RZ, !P0 ;  /* 0x000000ff00037207 */ /* 0x004fe40004000000 */
[----:B------:R-:W-:-:S03]  /*0a80*/  ISETP.GT.AND P0, PT, R6, 0x1d, PT ;  /* 0x0000001d0600780c */ /* 0x000fc60003f04270 */
[----:B------:R-:W-:-:S05]  /*0a90*/  IMAD.IADD R3, R3, 0x1, R8 ;  /* 0x0000000103037824 */ /* 0x000fca00078e0208 */
[----:B------:R-:W1:Y:S01]  /*0aa0*/  SHFL.DOWN PT, R0, R3, 0x2, 0x1f ;  /* 0x08401f0003007f89 */ /* 0x000e6200000e0000 */
[----:B0-----:R-:W-:Y:S01]  /*0ab0*/  @!P1 MOV R4, 0x400 ;  /* 0x0000040000049802 */ /* 0x001fe20000000f00 */
[----:B------:R-:W0:Y:S01]  /*0ac0*/  @!P1 S2R R7, SR_CgaCtaId ;  /* 0x0000000000079919 */ /* 0x000e220000008800 */
[----:B-1----:R-:W-:Y:S02]  /*0ad0*/  SEL R0, R0, RZ, !P0 ;  /* 0x000000ff00007207 */ /* 0x002fe40004000000 */
[----:B------:R-:W-:-:S03]  /*0ae0*/  ISETP.GT.AND P0, PT, R6, 0x1b, PT ;  /* 0x0000001b0600780c */ /* 0x000fc60003f04270 */
[----:B------:R-:W-:-:S05]  /*0af0*/  IMAD.IADD R0, R3, 0x1, R0 ;  /* 0x0000000103007824 */ /* 0x000fca00078e0200 */
[----:B------:R-:W1:Y:S01]  /*0b00*/  SHFL.DOWN PT, R2, R0, 0x4, 0x1f ;  /* 0x08801f0000027f89 */ /* 0x000e6200000e0000 */
[----:B0-----:R-:W-:Y:S02]  /*0b10*/  @!P1 LEA R7, R7, R4, 0x18 ;  /* 0x0000000407079211 */ /* 0x001fe400078ec0ff */
[----:B-1----:R-:W-:Y:S02]  /*0b20*/  SEL R5, R2, RZ, !P0 ;  /* 0x000000ff02057207 */ /* 0x002fe40004000000 */
        /* <DEDUP_REMOVED lines=19> */
[----:B0-----:R-:W-:Y:S04]  /*0c60*/  LDS R0, [UR4+0xc] ;  /* 0x00000c04ff007984 */ /* 0x001fe80008000800 */
[----:B------:R-:W0:Y:S04]  /*0c70*/  LDS.128 R4, [UR4+0x10] ;  /* 0x00001004ff047984 */ /* 0x000e280008000c00 */
[----:B------:R-:W1:Y:S01]  /*0c80*/  LDS.64 R8, [UR4+0x20] ;  /* 0x00002004ff087984 */ /* 0x000e620008000a00 */
[----:B0-----:R-:W-:-:S04]  /*0c90*/  IADD3 R0, PT, PT, R4, R0, R3 ;  /* 0x0000000004007210 */ /* 0x001fc80007ffe003 */
[----:B------:R-:W-:-:S04]  /*0ca0*/  IADD3 R0, PT, PT, R6, R0, R5 ;  /* 0x0000000006007210 */ /* 0x000fc80007ffe005 */
[----:B-1----:R-:W-:-:S05]  /*0cb0*/  IADD3 R0, PT, PT, R8, R0, R7 ;  /* 0x0000000008007210 */ /* 0x002fca0007ffe007 */
[----:B------:R-:W-:Y:S01]  /*0cc0*/  IMAD.IADD R3, R0, 0x1, R9 ;  /* 0x0000000100037824 */ /* 0x000fe200078e0209 */
[----:B------:R-:W-:Y:S06]  /*0cd0*/  BRA `(.L_x_73) ;  /* 0x0000003000c07947 */ /* 0x000fec0003800000 */
.L_x_72:
[----:B------:R-:W-:Y:S01]  /*0ce0*/  LOP3.LUT R2, R9, 0x3e0, RZ, 0xc0, !PT ;  /* 0x000003e009027812 */ /* 0x000fe200078ec0ff */
[----:B------:R-:W1:Y:S03]  /*0cf0*/  S2R R10, SR_LANEID ;  /* 0x00000000000a7919 */ /* 0x000e660000000000 */
[----:B0-----:R-:W-:Y:S01]  /*0d00*/  LOP3.LUT R5, RZ, R2, RZ, 0x33, !PT ;  /* 0x00000002ff057212 */ /* 0x001fe200078e33ff */
[----:B------:R-:W-:-:S04]  /*0d10*/  VIADD R3, R2, 0x20 ;  /* 0x0000002002037836 */ /* 0x000fc80000000000 */
[----:B------:R-:W-:Y:S01]  /*0d20*/  IMAD.IADD R5, R0, 0x1, R5 ;  /* 0x0000000100057824 */ /* 0x000fe200078e0205 */
[----:B------:R-:W-:-:S04]  /*0d30*/  ISETP.GT.AND P0, PT, R3, R0, PT ;  /* 0x000000000300720c */ /* 0x000fc80003f04270 */
[----:B------:R-:W-:-:S05]  /*0d40*/  SEL R5, R5, 0x1f, P0 ;  /* 0x0000001f05057807 */ /* 0x000fca0000000000 */
[----:B-----5:R-:W0:Y:S01]  /*0d50*/  SHFL.DOWN PT, R2, R8, 0x1, R5 ;  /* 0x0820000008027989 */ /* 0x020e2200000e0005 */
[CC--:B-1----:R-:W-:Y:S01]  /*0d60*/  ISETP.GE.AND P0, PT, R10.reuse, R5.reuse, PT ;  /* 0x000000050a00720c */ /* 0x0c2fe20003f06270 */
[C---:B------:R-:W-:Y:S01]  /*0d70*/  VIADD R4, R10.reuse, 0x2 ;  /* 0x000000020a047836 */ /* 0x040fe20000000000 */
[C---:B------:R-:W-:Y:S01]  /*0d80*/  ISETP.NE.AND P1, PT, R10.reuse, RZ, PT ;  /* 0x000000ff0a00720c */ /* 0x040fe20003f25270 */
[----:B------:R-:W-:Y:S01]  /*0d90*/  VIADD R6, R10, 0x4 ;  /* 0x000000040a067836 */ /* 0x000fe20000000000 */
[----:B0-----:R-:W-:Y:S02]  /*0da0*/  SEL R3, R2, RZ, !P0 ;  /* 0x000000ff02037207 */ /* 0x001fe40004000000 */
[----:B------:R-:W-:-:S03]  /*0db0*/  ISETP.GT.AND P0, PT, R4, R5, PT ;  /* 0x000000050400720c */ /* 0x000fc60003f04270 */
[----:B------:R-:W-:-:S06]  /*0dc0*/  IMAD.IADD R2, R3, 0x1, R8 ;  /* 0x0000000103027824 */ /* 0x000fcc00078e0208 */
[----:B------:R-:W0:Y:S01]  /*0dd0*/  @!P1 S2R R11, SR_CgaCtaId ;  /* 0x00000000000b9919 */ /* 0x000e220000008800 */
[----:B------:R-:W-:Y:S02]  /*0de0*/  @!P1 MOV R8, 0x400 ;  /* 0x0000040000089802 */ /* 0x000fe40000000f00 */
[----:B------:R-:W-:Y:S01]  /*0df0*/  @!P1 SHF.R.U32.HI R7, RZ, 0x3, R9 ;  /* 0x00000003ff079819 */ /* 0x000fe20000011609 */
[----:B------:R-:W1:Y:S03]  /*0e00*/  SHFL.DOWN PT, R3, R2, 0x2, R5 ;  /* 0x0840000002037989 */ /* 0x000e6600000e0005 */
[----:B------:R-:W-:Y:S02]  /*0e10*/  @!P1 LOP3.LUT R7, R7, 0x7c, RZ, 0xc0, !PT ;  /* 0x0000007c07079812 */ /* 0x000fe400078ec0ff */
[----:B-1----:R-:W-:Y:S02]  /*0e20*/  SEL R3, R3, RZ, !P0 ;  /* 0x000000ff03037207 */ /* 0x002fe40004000000 */
[----:B------:R-:W-:-:S02]  /*0e30*/  ISETP.GT.AND P0, PT, R6, R5, PT ;  /* 0x000000050600720c */ /* 0x000fc40003f04270 */
[----:B0-----:R-:W-:Y:S01]  /*0e40*/  @!P1 LEA R8, R11, R8, 0x18 ;  /* 0x000000080b089211 */ /* 0x001fe200078ec0ff */
[----:B------:R-:W-:Y:S02]  /*0e50*/  IMAD.IADD R4, R2, 0x1, R3 ;  /* 0x0000000102047824 */ /* 0x000fe400078e0203 */
[----:B------:R-:W-:Y:S02]  /*0e60*/  VIADD R2, R10, 0x8 ;  /* 0x000000080a027836 */ /* 0x000fe40000000000 */
[----:B------:R-:W-:Y:S01]  /*0e70*/  @!P1 IMAD.IADD R8, R7, 0x1, R8 ;  /* 0x0000000107089824 */ /* 0x000fe200078e0208 */
[----:B------:R-:W0:Y:S02]  /*0e80*/  SHFL.DOWN PT, R3, R4, 0x4, R5 ;  /* 0x0880000004037989 */ /* 0x000e2400000e0005 */
        /* <DEDUP_REMOVED lines=21> */
[----:B------:R-:W0:Y:S04]  /*0fe0*/  LDS.128 R4, [UR4+0x10] ;  /* 0x00001004ff047984 */ /* 0x000e280008000c00 */
[----:B------:R-:W1:Y:S04]  /*0ff0*/  LDS R2, [UR4+0xc] ;  /* 0x00000c04ff027984 */ /* 0x000e680008000800 */
[----:B----4-:R-:W2:Y:S01]  /*1000*/  LDS.64 R8, [UR4+0x20] ;  /* 0x00002004ff087984 */ /* 0x010ea20008000a00 */
        /* <DEDUP_REMOVED lines=16> */
.L_x_59:
[----:B------:R-:W0:Y:S01]  /*1110*/  S2R R0, SR_TID.X ;  /* 0x0000000000007919 */ /* 0x000e220000002100 */
[----:B------:R-:W1:Y:S01]  /*1120*/  LDC.64 R22, c[0x0][0x380] ;  /* 0x0000e000ff167b82 */ /* 0x000e620000000a00 */
[----:B0-----:R-:W-:-:S04]  /*1130*/  IMAD.SHL.U32 R4, R0, 0x4, RZ ;  /* 0x0000000400047824 */ /* 0x001fc800078e00ff */
[----:B------:R-:W-:-:S04]  /*1140*/  VIADD R5, R4, UR4 ;  /* 0x0000000404057c36 */ /* 0x000fc80008000000 */
[----:B-1----:R-:W-:-:S05]  /*1150*/  IMAD.WIDE.U32 R22, R5, 0x4, R22 ;  /* 0x0000000405167825 */ /* 0x002fca00078e0016 */
[----:B------:R-:W2:Y:S04]  /*1160*/  LDG.E.128.CONSTANT R4, desc[UR12][R22.64] ;  /* 0x0000000c16047981 */ /* 0x000ea8000c1e9d00 */
[----:B------:R-:W3:Y:S04]  /*1170*/  LDG.E.128.CONSTANT R8, desc[UR12][R22.64+0x1000] ;  /* 0x0010000c16087981 */ /* 0x000ee8000c1e9d00 */
[----:B------:R-:W4:Y:S04]  /*1180*/  LDG.E.128.CONSTANT R12, desc[UR12][R22.64+0x2000] ;  /* 0x0020000c160c7981 */ /* 0x000f28000c1e9d00 */
[----:B------:R-:W5:Y:S01]  /*1190*/  LDG.E.128.CONSTANT R16, desc[UR12][R22.64+0x3000] ;  /* 0x0030000c16107981 */ /* 0x000f62000c1e9d00 */
[----:B------:R-:W-:-:S04]  /*11a0*/  ISETP.GE.U32.AND P0, PT, R21, UR5, PT ;  /* 0x0000000515007c0c */ /* 0x000fc8000bf06070 */
[----:B------:R-:W-:Y:S02]  /*11b0*/  ISETP.GE.U32.AND.EX P0, PT, R20, UR6, PT, P0 ;  /* 0x0000000614007c0c */ /* 0x000fe4000bf06100 */
        /* <DEDUP_REMOVED lines=9> */
[----:B------:R-:W-:Y:S01]  /*1250*/  UIADD3 UR7, UP0, UPT, UR5, UR4, URZ ;  /* 0x0000000405077290 */ /* 0x000fe2000ff1e0ff */
[----:B------:R-:W-:Y:S01]  /*1260*/  IADD3 R26, P2, PT, R2, -0x1000, RZ ;  /* 0xfffff000021a7810 */ /* 0x000fe20007f5e0ff */
[----:B------:R-:W0:Y:S03]  /*1270*/  LDCU UR11, c[0x0][0x384] ;  /* 0x00007080ff0b77ac */ /* 0x000e260008000800 */
[----:B------:R-:W-:Y:S01]  /*1280*/  IADD3.X R22, PT, PT, R3, -0x1, RZ, P2, !PT ;  /* 0xffffffff03167810 */ /* 0x000fe200017fe4ff */
[----:B------:R-:W-:Y:S01]  /*1290*/  UIADD3.X UR6, UPT, UPT, URZ, UR6, URZ, UP0, !UPT ;  /* 0x00000006ff067290 */ /* 0x000fe200087fe4ff */
[----:B------:R-:W-:Y:S01]  /*12a0*/  ISETP.LT.U32.AND P0, PT, R26, UR7, PT ;  /* 0x000000071a007c0c */ /* 0x000fe2000bf01070 */
[----:B------:R-:W-:Y:S01]  /*12b0*/  UMOV UR4, URZ ;  /* 0x000000ff00047c82 */ /* 0x000fe20008000000 */
[----:B------:R-:W-:Y:S01]  /*12c0*/  IADD3 R23, P1, PT, R0, UR7, RZ ;  /* 0x0000000700177c10 */ /* 0x000fe2000ff3e0ff */
[----:B------:R-:W-:-:S02]  /*12d0*/  UMOV UR8, UR7 ;  /* 0x0000000700087c82 */ /* 0x000fc40008000000 */
[----:B------:R-:W-:Y:S01]  /*12e0*/  IMAD.U32 R5, RZ, RZ, UR6 ;  /* 0x00000006ff057e24 */ /* 0x000fe2000f8e00ff */
[----:B------:R-:W-:Y:S01]  /*12f0*/  LEA R20, P2, R23, UR10, 0x2 ;  /* 0x0000000a17147c11 */ /* 0x000fe2000f8410ff */
[----:B------:R-:W-:Y:S01]  /*1300*/  IMAD.X R4, RZ, RZ, UR6, P1 ;  /* 0x00000006ff047e24 */ /* 0x000fe200088e06ff */
[----:B------:R-:W-:Y:S02]  /*1310*/  UMOV UR9, UR6 ;  /* 0x0000000600097c82 */ /* 0x000fe40008000000 */
[----:B------:R-:W-:Y:S02]  /*1320*/  ISETP.GT.U32.AND.EX P0, PT, R5, R22, PT, P0 ;  /* 0x000000160500720c */ /* 0x000fe40003f04100 */
[----:B0-----:R-:W-:-:S11]  /*1330*/  LEA.HI.X R23, R23, UR11, R4, 0x2, P2 ;  /* 0x0000000b17177c11 */ /* 0x001fd600090f1404 */
[----:B------:R-:W-:Y:S05]  /*1340*/  @P0 BRA `(.L_x_75) ;  /* 0x00000000009c0947 */ /* 0x000fea0003800000 */
[----:B------:R-:W0:Y:S01]  /*1350*/  LDC.64 R2, c[0x0][0x3b8] ;  /* 0x0000ee00ff027b82 */ /* 0x000e220000000a00 */
[----:B------:R-:W1:Y:S01]  /*1360*/  LDCU.64 UR10, c[0x0][0x380] ;  /* 0x00007000ff0a77ac */ /* 0x000e620008000a00 */
[----:B------:R-:W-:Y:S01]  /*1370*/  NOP ;  /* 0x0000000000007918 */ /* 0x000fe20000000000 */
.L_x_76:
[----:B------:R-:W-:-:S05]  /*1380*/  IMAD.SHL.U32 R4, R0, 0x4, RZ ;  /* 0x0000000400047824 */ /* 0x000fca00078e00ff */
[----:B------:R-:W-:-:S05]  /*1390*/  IADD3 R4, P0, PT, R4, UR7, RZ ;  /* 0x0000000704047c10 */ /* 0x000fca000ff1e0ff */
[----:B------:R-:W-:Y:S01]  /*13a0*/  IMAD.X R5, RZ, RZ, UR6, P0 ;  /* 0x00000006ff057e24 */ /* 0x000fe200080e06ff */
[----:B-1----:R-:W-:-:S04]  /*13b0*/  LEA R24, P0, R4, UR10, 0x2 ;  /* 0x0000000a04187c11 */ /* 0x002fc8000f8010ff */
[----:B------:R-:W-:-:S05]  /*13c0*/  LEA.HI.X R25, R4, UR11, R5, 0x2, P0 ;  /* 0x0000000b04197c11 */ /* 0x000fca00080f1405 */
[----:B------:R-:W2:Y:S04]  /*13d0*/  LDG.E.128.CONSTANT R16, desc[UR12][R24.64] ;  /* 0x0000000c18107981 */ /* 0x000ea8000c1e9d00 */
[----:B------:R-:W3:Y:S04]  /*13e0*/  LDG.E.128.CONSTANT R4, desc[UR12][R24.64+0x1000] ;  /* 0x0010000c18047981 */ /* 0x000ee8000c1e9d00 */
[----:B------:R-:W4:Y:S04]  /*13f0*/  LDG.E.128.CONSTANT R8, desc[UR12][R24.64+0x2000] ;  /* 0x0020000c18087981 */ /* 0x000f28000c1e9d00 */
[----:B------:R-:W5:Y:S01]  /*1400*/  LDG.E.128.CONSTANT R12, desc[UR12][R24.64+0x3000] ;  /* 0x0030000c180c7981 */ /* 0x000f62000c1e9d00 */
[----:B------:R-:W-:-:S02]  /*1410*/  USHF.R.S32.HI UR14, URZ, 0x1f, UR5 ;  /* 0x0000001fff0e7899 */ /* 0x000fc40008011405 */
[----:B------:R-:W-:Y:S02]  /*1420*/  UIADD3 UR8, UP0, UPT, UR5, UR8, URZ ;  /* 0x0000000805087290 */ /* 0x000fe4000ff1e0ff */
[----:B------:R-:W-:Y:S02]  /*1430*/  USHF.L.U64.HI UR16, UR5, 0x2, UR14 ;  /* 0x0000000205107899 */ /* 0x000fe4000801020e */
[----:B------:R-:W-:Y:S01]  /*1440*/  UIADD3.X UR9, UPT, UPT, UR14, UR9, URZ, UP0, !UPT ;  /* 0x000000090e097290 */ /* 0x000fe200087fe4ff */
[----:B--2---:R-:W-:-:S04]  /*1450*/  IADD3 R17, PT, PT, R17, R16, R21 ;  /* 0x0000001011117210 */ /* 0x004fc80007ffe015 */
[----:B------:R-:W-:-:S04]  /*1460*/  IADD3 R17, PT, PT, R19, R18, R17 ;  /* 0x0000001213117210 */ /* 0x000fc80007ffe011 */
[----:B---3--:R-:W-:Y:S01]  /*1470*/  IADD3 R17, PT, PT, R5, R4, R17 ;  /* 0x0000000405117210 */ /* 0x008fe20007ffe011 */
[----:B------:R-:W-:Y:S01]  /*1480*/  IMAD.U32 R5, RZ, RZ, UR5 ;  /* 0x00000005ff057e24 */ /* 0x000fe2000f8e00ff */
[----:B0-----:R-:W-:Y:S02]  /*1490*/  IADD3 R4, P1, PT, R2, -UR7, RZ ;  /* 0x8000000702047c10 */ /* 0x001fe4000ff3e0ff */
[----:B------:R-:W-:Y:S02]  /*14a0*/  IADD3 R17, PT, PT, R7, R6, R17 ;  /* 0x0000000607117210 */ /* 0x000fe40007ffe011 */
[----:B------:R-:W-:Y:S02]  /*14b0*/  ISETP.GE.U32.AND P0, PT, R4, UR5, PT ;  /* 0x0000000504007c0c */ /* 0x000fe4000bf06070 */
[----:B------:R-:W-:Y:S02]  /*14c0*/  IADD3.X R4, PT, PT, R3, ~UR6, RZ, P1, !PT ;  /* 0x8000000603047c10 */ /* 0x000fe40008ffe4ff */
[----:B----4-:R-:W-:-:S02]  /*14d0*/  IADD3 R17, PT, PT, R9, R8, R17 ;  /* 0x0000000809117210 */ /* 0x010fc40007ffe011 */
[----:B------:R-:W-:Y:S02]  /*14e0*/  ISETP.GE.U32.AND.EX P0, PT, R4, UR14, PT, P0 ;  /* 0x0000000e04007c0c */ /* 0x000fe4000bf06100 */
[----:B------:R-:W-:Y:S02]  /*14f0*/  IADD3 R17, PT, PT, R11, R10, R17 ;  /* 0x0000000a0b117210 */ /* 0x000fe40007ffe011 */
[----:B------:R-:W-:Y:S02]  /*1500*/  LEA R20, P1, R5, R20, 0x2 ;  /* 0x0000001405147211 */ /* 0x000fe400078210ff */
[----:B-----5:R-:W-:Y:S02]  /*1510*/  IADD3 R17, PT, PT, R13, R12, R17 ;  /* 0x0000000c0d117210 */ /* 0x020fe40007ffe011 */
[----:B------:R-:W-:Y:S02]  /*1520*/  IADD3.X R23, PT, PT, R23, UR16, RZ, P1, !PT ;  /* 0x0000001017177c10 */ /* 0x000fe40008ffe4ff */
[----:B------:R-:W-:-:S03]  /*1530*/  IADD3 R21, PT, PT, R15, R14, R17 ;  /* 0x0000000e0f157210 */ /* 0x000fc60007ffe011 */
[----:B------:R-:W-:Y:S05]  /*1540*/  @!P0 BRA `(.L_x_74) ;  /* 0x0000000400dc8947 */ /* 0x000fea0003800000 */
[----:B------:R-:W-:Y:S02]  /*1550*/  UIADD3 UR7, UP0, UPT, UR5, UR7, URZ ;  /* 0x0000000705077290 */ /* 0x000fe4000ff1e0ff */
[----:B------:R-:W-:Y:S02]  /*1560*/  UIADD3 UR4, UPT, UPT, UR4, 0x1, URZ ;  /* 0x0000000104047890 */ /* 0x000fe4000fffe0ff */
[----:B------:R-:W-:Y:S02]  /*1570*/  UIADD3.X UR6, UPT, UPT, UR14, UR6, URZ, UP0, !UPT ;  /* 0x000000060e067290 */ /* 0x000fe400087fe4ff */
[----:B------:R-:W-:-:S04]  /*1580*/  ISETP.LT.U32.AND P0, PT, R26, UR7, PT ;  /* 0x000000071a007c0c */ /* 0x000fc8000bf01070 */
[----:B------:R-:W-:-:S05]  /*1590*/  IMAD.U32 R5, RZ, RZ, UR6 ;  /* 0x00000006ff057e24 */ /* 0x000fca000f8e00ff */
[----:B------:R-:W-:-:S13]  /*15a0*/  ISETP.GT.U32.AND.EX P0, PT, R5, R22, PT, P0 ;  /* 0x000000160500720c */ /* 0x000fda0003f04100 */
[----:B------:R-:W-:Y:S05]  /*15b0*/  @!P0 BRA `(.L_x_76) ;  /* 0xfffffffc00708947 */ /* 0x000fea000383ffff */
.L_x_75:
[----:B------:R-:W-:Y:S01]  /*15c0*/  IMAD.U32 R4, RZ, RZ, UR6 ;  /* 0x00000006ff047e24 */ /* 0x000fe2000f8e00ff */
[----:B------:R-:W-:-:S04]  /*15d0*/  ISETP.LE.U32.AND P0, PT, R2, UR7, PT ;  /* 0x0000000702007c0c */ /* 0x000fc8000bf03070 */
[----:B------:R-:W-:-:S13]  /*15e0*/  ISETP.GE.U32.AND.EX P0, PT, R4, R3, PT, P0 ;  /* 0x000000030400720c */ /* 0x000fda0003f06100 */
[----:B------:R-:W-:Y:S05]  /*15f0*/  @P0 BRA `(.L_x_74) ;  /* 0x0000000400b00947 */ /* 0x000fea0003800000 */
[----:B------:R-:W-:Y:S01]  /*1600*/  VIADD R5, R2, -UR7 ;  /* 0x8000000702057c36 */ /* 0x000fe20008000000 */
[----:B------:R-:W-:Y:S04]  /*1610*/  BSSY.RECONVERGENT B1, `(.L_x_74) ;  /* 0x000006a000017945 */ /* 0x000fe80003800200 */
[----:B------:R-:W-:-:S13]  /*1620*/  ISETP.GE.AND P0, PT, R0, R5, PT ;  /* 0x000000050000720c */ /* 0x000fda0003f06270 */
[----:B------:R-:W-:Y:S05]  /*1630*/  @P0 BRA `(.L_x_77) ;  /* 0x00000004009c0947 */ /* 0x000fea0003800000 */
[----:B------:R-:W0:Y:S01]  /*1640*/  LDC R7, c[0x0][0x3c0] ;  /* 0x0000f000ff077b82 */ /* 0x000e220000000800 */
[----:B------:R-:W-:Y:S01]  /*1650*/  LOP3.LUT R3, RZ, R0, RZ, 0x33, !PT ;  /* 0x00000000ff037212 */ /* 0x000fe200078e33ff */
[----:B------:R-:W-:Y:S01]  /*1660*/  USHF.L.U32 UR6, UR15, 0xc, URZ ;  /* 0x0000000c0f067899 */ /* 0x000fe200080006ff */
[----:B------:R-:W-:Y:S03]  /*1670*/  BSSY.RECONVERGENT B2, `(.L_x_78) ;  /* 0x0000019000027945 */ /* 0x000fe60003800200 */
[----:B------:R-:W-:Y:S02]  /*1680*/  IMAD.IADD R3, R3, 0x1, R2 ;  /* 0x0000000103037824 */ /* 0x000fe400078e0202 */
[----:B------:R-:W-:-:S03]  /*1690*/  IMAD.U32 R2, RZ, RZ, UR6 ;  /* 0x00000006ff027e24 */ /* 0x000fc6000f8e00ff */
[C---:B------:R-:W-:Y:S02]  /*16a0*/  LOP3.LUT R4, R3.reuse, 0x300, RZ, 0xc0, !PT ;  /* 0x0000030003047812 */ /* 0x040fe400078ec0ff */
[C---:B------:R-:W-:Y:S02]  /*16b0*/  IADD3 R2, PT, PT, R3.reuse, -UR5, -R2 ;  /* 0x8000000503027c10 */ /* 0x040fe4000fffe802 */
[----:B------:R-:W-:Y:S01]  /*16c0*/  ISETP.NE.AND P0, PT, R4, 0x300, PT ;  /* 0x000003000400780c */ /* 0x000fe20003f05270 */
[----:B------:R-:W-:Y:S01]  /*16d0*/  IMAD.MOV.U32 R4, RZ, RZ, R0 ;  /* 0x000000ffff047224 */ /* 0x000fe200078e0000 */
[----:B------:R-:W-:Y:S01]  /*16e0*/  LEA.HI R3, R3, 0x1, RZ, 0x18 ;  /* 0x0000000103037811 */ /* 0x000fe200078fc0ff */
[----:B0-----:R-:W-:-:S04]  /*16f0*/  IMAD R7, R7, UR4, RZ ;  /* 0x0000000407077c24 */ /* 0x001fc8000f8e02ff */
[----:B------:R-:W-:-:S05]  /*1700*/  IMAD R2, R7, -0x1000, R2 ;  /* 0xfffff00007027824 */ /* 0x000fca00078e0202 */
[----:B------:R-:W-:Y:S01]  /*1710*/  ISETP.GE.U32.AND P1, PT, R2, 0x300, PT ;  /* 0x000003000200780c */ /* 0x000fe20003f26070 */
[----:B------:R-:W-:-:S12]  /*1720*/  @!P0 BRA `(.L_x_79) ;  /* 0x0000000000348947 */ /* 0x000fd80003800000 */
[----:B------:R-:W-:Y:S01]  /*1730*/  LOP3.LUT R3, R3, 0x3, RZ, 0xc0, !PT ;  /* 0x0000000303037812 */ /* 0x000fe200078ec0ff */
[----:B------:R-:W-:-:S04]  /*1740*/  IMAD.MOV.U32 R4, RZ, RZ, R0 ;  /* 0x000000ffff047224 */ /* 0x000fc800078e0000 */
[----:B------:R-:W-:-:S07]  /*1750*/  IMAD.MOV R6, RZ, RZ, -R3 ;  /* 0x000000ffff067224 */ /* 0x000fce00078e0a03 */
.L_x_80:
        /* <DEDUP_REMOVED lines=8> */
[----:B--2---:R-:W-:-:S10]  /*17e0*/  IMAD.IADD R21, R2, 0x1, R21 ;  /* 0x0000000102157824 */ /* 0x004fd400078e0215 */
[----:B------:R-:W-:Y:S05]  /*17f0*/  @P0 BRA `(.L_x_80) ;  /* 0xfffffffc00d80947 */ /* 0x000fea000383ffff */
.L_x_79:
[----:B------:R-:W-:Y:S05]  /*1800*/  BSYNC.RECONVERGENT B2 ;  /* 0x0000000000027941 */ /* 0x000fea0003800200 */
.L_x_78:
[----:B------:R-:W-:Y:S05]  /*1810*/  @!P1 BRA `(.L_x_77) ;  /* 0x0000000400249947 */ /* 0x000fea0003800000 */
[----:B------:R-:W-:Y:S01]  /*1820*/  IMAD.IADD R7, R5, 0x1, -R4 ;  /* 0x0000000105077824 */ /* 0x000fe200078e0a04 */
[----:B------:R-:W-:Y:S01]  /*1830*/  IADD3 R3, P0, PT, R4, UR8, RZ ;  /* 0x0000000804037c10 */ /* 0x000fe2000ff1e0ff */
[----:B------:R-:W-:Y:S03]  /*1840*/  BSSY.RECONVERGENT B2, `(.L_x_81) ;  /* 0x0000027000027945 */ /* 0x000fe60003800200 */
[----:B------:R-:W-:Y:S01]  /*1850*/  ISETP.GT.AND P1, PT, R7, 0xc00, PT ;  /* 0x00000c000700780c */ /* 0x000fe20003f24270 */
[----:B------:R-:W-:Y:S01]  /*1860*/  IMAD.X R6, RZ, RZ, UR9, P0 ;  /* 0x00000009ff067e24 */ /* 0x000fe200080e06ff */
[----:B------:R-:W-:-:S04]  /*1870*/  LEA R2, P0, R3, UR10, 0x2 ;  /* 0x0000000a03027c11 */ /* 0x000fc8000f8010ff */
[----:B------:R-:W-:Y:S02]  /*1880*/  LEA.HI.X R3, R3, UR11, R6, 0x2, P0 ;  /* 0x0000000b03037c11 */ /* 0x000fe400080f1406 */
[----:B------:R-:W-:-:S05]  /*1890*/  PLOP3.LUT P0, PT, PT, PT, PT, 0x80, 0x8 ;  /* 0x000000000008781c */ /* 0x000fca0003f0f070 */
[----:B------:R-:W-:Y:S08]  /*18a0*/  @!P1 BRA `(.L_x_82) ;  /* 0x0000000000809947 */ /* 0x000ff00003800000 */
[----:B------:R-:W-:Y:S01]  /*18b0*/  PLOP3.LUT P0, PT, PT, PT, PT, 0x8, 0x80 ;  /* 0x000000000080781c */ /* 0x000fe20003f0e170 */
[----:B------:R-:W-:-:S12]  /*18c0*/  VIADD R7, R5, 0xfffff400 ;  /* 0xfffff40005077836 */ /* 0x000fd80000000000 */
.L_x_83:
        /* <DEDUP_REMOVED lines=15> */
[----:B------:R0:W5:Y:S01]  /*19c0*/  LDG.E.CONSTANT R6, desc[UR12][R2.64+0x3c00] ;  /* 0x003c000c02067981 */ /* 0x000162000c1e9900 */
[----:B------:R-:W-:-:S05]  /*19d0*/  VIADD R4, R4, 0x1000 ;  /* 0x0000100004047836 */ /* 0x000fca0000000000 */
[----:B------:R-:W-:Y:S02]  /*19e0*/  ISETP.GE.AND P1, PT, R4, R7, PT ;  /* 0x000000070400720c */ /* 0x000fe40003f26270 */
[----:B--2---:R-:W-:Y:S02]  /*19f0*/  IADD3 R10, PT, PT, R12, R10, R21 ;  /* 0x0000000a0c0a7210 */ /* 0x004fe40007ffe015 */
[----:B------:R-:W-:-:S05]  /*1a00*/  IADD3 R12, P2, PT, R2, 0x4000, RZ ;  /* 0x00004000020c7810 */ /* 0x000fca0007f5e0ff */
[----:B0-----:R-:W-:Y:S01]  /*1a10*/  IMAD.X R3, RZ, RZ, R3, P2 ;  /* 0x000000ffff037224 */ /* 0x001fe200010e0603 */
[----:B---3--:R-:W-:Y:S01]  /*1a20*/  IADD3 R10, PT, PT, R14, R13, R10 ;  /* 0x0000000d0e0a7210 */ /* 0x008fe20007ffe00a */
[----:B------:R-:W-:-:S03]  /*1a30*/  IMAD.MOV.U32 R2, RZ, RZ, R12 ;  /* 0x000000ffff027224 */ /* 0x000fc600078e000c */
[----:B----4-:R-:W-:-:S04]  /*1a40*/  IADD3 R10, PT, PT, R16, R15, R10 ;  /* 0x0000000f100a7210 */ /* 0x010fc80007ffe00a */
[----:B-----5:R-:W-:-:S04]  /*1a50*/  IADD3 R10, PT, PT, R18, R17, R10 ;  /* 0x00000011120a7210 */ /* 0x020fc80007ffe00a */
[----:B------:R-:W-:-:S04]  /*1a60*/  IADD3 R10, PT, PT, R20, R19, R10 ;  /* 0x00000013140a7210 */ /* 0x000fc80007ffe00a */
[----:B------:R-:W-:-:S04]  /*1a70*/  IADD3 R10, PT, PT, R22, R23, R10 ;  /* 0x00000017160a7210 */ /* 0x000fc80007ffe00a */
[----:B------:R-:W-:-:S04]  /*1a80*/  IADD3 R8, PT, PT, R8, R11, R10 ;  /* 0x0000000b08087210 */ /* 0x000fc80007ffe00a */
[----:B------:R-:W-:Y:S01]  /*1a90*/  IADD3 R21, PT, PT, R6, R9, R8 ;  /* 0x0000000906157210 */ /* 0x000fe20007ffe008 */
[----:B------:R-:W-:Y:S06]  /*1aa0*/  @!P1 BRA `(.L_x_83) ;  /* 0xfffffffc00889947 */ /* 0x000fec000383ffff */
.L_x_82:
[----:B------:R-:W-:Y:S05]  /*1ab0*/  BSYNC.RECONVERGENT B2 ;  /* 0x0000000000027941 */ /* 0x000fea0003800200 */
.L_x_81:
[----:B------:R-:W-:Y:S01]  /*1ac0*/  IMAD.IADD R6, R5, 0x1, -R4 ;  /* 0x0000000105067824 */ /* 0x000fe200078e0a04 */
[----:B------:R-:W-:Y:S04]  /*1ad0*/  BSSY.RECONVERGENT B2, `(.L_x_84) ;  /* 0x0000015000027945 */ /* 0x000fe80003800200 */
[----:B------:R-:W-:-:S13]  /*1ae0*/  ISETP.GT.AND P1, PT, R6, 0x400, PT ;  /* 0x000004000600780c */ /* 0x000fda0003f24270 */
[----:B------:R-:W-:Y:S05]  /*1af0*/  @!P1 BRA `(.L_x_85) ;  /* 0x0000000000489947 */ /* 0x000fea0003800000 */
[----:B------:R-:W2:Y:S04]  /*1b00*/  LDG.E.CONSTANT R6, desc[UR12][R2.64] ;  /* 0x0000000c02067981 */ /* 0x000ea8000c1e9900 */
[----:B------:R-:W2:Y:S04]  /*1b10*/  LDG.E.CONSTANT R7, desc[UR12][R2.64+0x400] ;  /* 0x0004000c02077981 */ /* 0x000ea8000c1e9900 */
[----:B------:R-:W3:Y:S04]  /*1b20*/  LDG.E.CONSTANT R9, desc[UR12][R2.64+0x800] ;  /* 0x0008000c02097981 */ /* 0x000ee8000c1e9900 */
[----:B------:R-:W3:Y:S04]  /*1b30*/  LDG.E.CONSTANT R8, desc[UR12][R2.64+0xc00] ;  /* 0x000c000c02087981 */ /* 0x000ee8000c1e9900 */
[----:B------:R-:W4:Y:S04]  /*1b40*/  LDG.E.CONSTANT R11, desc[UR12][R2.64+0x1000] ;  /* 0x0010000c020b7981 */ /* 0x000f28000c1e9900 */
[----:B------:R-:W4:Y:S04]  /*1b50*/  LDG.E.CONSTANT R10, desc[UR12][R2.64+0x1400] ;  /* 0x0014000c020a7981 */ /* 0x000f28000c1e9900 */
[----:B------:R-:W5:Y:S04]  /*1b60*/  LDG.E.CONSTANT R13, desc[UR12][R2.64+0x1800] ;  /* 0x0018000c020d7981 */ /* 0x000f68000c1e9900 */
[----:B------:R0:W5:Y:S01]  /*1b70*/  LDG.E.CONSTANT R12, desc[UR12][R2.64+0x1c00] ;  /* 0x001c000c020c7981 */ /* 0x000162000c1e9900 */
[----:B------:R-:W-:Y:S01]  /*1b80*/  PLOP3.LUT P0, PT, PT, PT, PT, 0x8, 0x80 ;  /* 0x000000000080781c */ /* 0x000fe20003f0e170 */
[----:B------:R-:W-:Y:S01]  /*1b90*/  VIADD R4, R4, 0x800 ;  /* 0x0000080004047836 */ /* 0x000fe20000000000 */
[----:B--2---:R-:W-:-:S02]  /*1ba0*/  IADD3 R6, PT, PT, R7, R6, R21 ;  /* 0x0000000607067210 */ /* 0x004fc40007ffe015 */
[----:B------:R-:W-:-:S05]  /*1bb0*/  IADD3 R7, P1, PT, R2, 0x2000, RZ ;  /* 0x0000200002077810 */ /* 0x000fca0007f3e0ff */
[----:B0-----:R-:W-:Y:S01]  /*1bc0*/  IMAD.MOV.U32 R2, RZ, RZ, R7 ;  /* 0x000000ffff027224 */ /* 0x001fe200078e0007 */
[----:B---3--:R-:W-:Y:S01]  /*1bd0*/  IADD3 R6, PT, PT, R8, R9, R6 ;  /* 0x0000000908067210 */ /* 0x008fe20007ffe006 */
[----:B------:R-:W-:-:S04]  /*1be0*/  IMAD.X R8, RZ, RZ, R3, P1 ;  /* 0x000000ffff087224 */ /* 0x000fc800008e0603 */
[----:B------:R-:W-:Y:S01]  /*1bf0*/  IMAD.MOV.U32 R3, RZ, RZ, R8 ;  /* 0x000000ffff037224 */ /* 0x000fe200078e0008 */
[----:B----4-:R-:W-:-:S04]  /*1c00*/  IADD3 R6, PT, PT, R10, R11, R6 ;  /* 0x0000000b0a067210 */ /* 0x010fc80007ffe006 */
[----:B-----5:R-:W-:-:S07]  /*1c10*/  IADD3 R21, PT, PT, R12, R13, R6 ;  /* 0x0000000d0c157210 */ /* 0x020fce0007ffe006 */
.L_x_85:
[----:B------:R-:W-:Y:S05]  /*1c20*/  BSYNC.RECONVERGENT B2 ;  /* 0x0000000000027941 */ /* 0x000fea0003800200 */
.L_x_84:
[----:B------:R-:W-:-:S13]  /*1c30*/  ISETP.LT.OR P0, PT, R4, R5, P0 ;  /* 0x000000050400720c */ /* 0x000fda0000701670 */
[----:B------:R-:W-:Y:S05]  /*1c40*/  @!P0 BRA `(.L_x_77) ;  /* 0x0000000000188947 */ /* 0x000fea0003800000 */
[----:B------:R-:W2:Y:S04]  /*1c50*/  LDG.E.CONSTANT R4, desc[UR12][R2.64] ;  /* 0x0000000c02047981 */ /* 0x000ea8000c1e9900 */
[----:B------:R-:W2:Y:S04]  /*1c60*/  LDG.E.CONSTANT R5, desc[UR12][R2.64+0x400] ;  /* 0x0004000c02057981 */ /* 0x000ea8000c1e9900 */
[----:B------:R-:W3:Y:S04]  /*1c70*/  LDG.E.CONSTANT R7, desc[UR12][R2.64+0x800] ;  /* 0x0008000c02077981 */ /* 0x000ee8000c1e9900 */
[----:B------:R-:W3:Y:S01]  /*1c80*/  LDG.E.CONSTANT R6, desc[UR12][R2.64+0xc00] ;  /* 0x000c000c02067981 */ /* 0x000ee2000c1e9900 */
[----:B--2---:R-:W-:-:S04]  /*1c90*/  IADD3 R4, PT, PT, R5, R4, R21 ;  /* 0x0000000405047210 */ /* 0x004fc80007ffe015 */
[----:B---3--:R-:W-:-:S07]  /*1ca0*/  IADD3 R21, PT, PT, R6, R7, R4 ;  /* 0x0000000706157210 */ /* 0x008fce0007ffe004 */
.L_x_77:
[----:B------:R-:W-:Y:S05]  /*1cb0*/  BSYNC.RECONVERGENT B1 ;  /* 0x0000000000017941 */ /* 0x000fea0003800200 */
.L_x_74:
        /* <DEDUP_REMOVED lines=43> */
.L_x_58:
[----:B------:R-:W0:Y:S01]  /*1f70*/  LDCU.64 UR8, c[0x0][0x3b8] ;  /* 0x00007700ff0877ac */ /* 0x000e220008000a00 */
[----:B------:R-:W-:Y:S01]  /*1f80*/  USHF.L.U32 UR6, UR15, 0xc, URZ ;  /* 0x0000000c0f067899 */ /* 0x000fe200080006ff */
        /* <DEDUP_REMOVED lines=20> */
.L_x_88:
[----:B------:R-:W-:Y:S05]  /*20d0*/  BSYNC.RECONVERGENT B1 ;  /* 0x0000000000017941 */ /* 0x000fea0003800200 */
.L_x_87:
        /* <DEDUP_REMOVED lines=19> */
.L_x_93:
        /* <DEDUP_REMOVED lines=10> */
.L_x_92:
[----:B------:R-:W-:Y:S05]  /*22b0*/  BSYNC.RECONVERGENT B2 ;  /* 0x0000000000027941 */ /* 0x000fea0003800200 */
.L_x_91:
        /* <DEDUP_REMOVED lines=8> */
.L_x_96:
        /* <DEDUP_REMOVED lines=46> */
.L_x_95:
[----:B------:R-:W-:Y:S05]  /*2620*/  BSYNC.RECONVERGENT B2 ;  /* 0x0000000000027941 */ /* 0x000fea0003800200 */
.L_x_94:
        /* <DEDUP_REMOVED lines=28> */
.L_x_98:
[----:B------:R-:W-:Y:S05]  /*27f0*/  BSYNC.RECONVERGENT B2 ;  /* 0x0000000000027941 */ /* 0x000fea0003800200 */
.L_x_97:
        /* <DEDUP_REMOVED lines=13> */
.L_x_90:
[----:B------:R-:W-:Y:S05]  /*28d0*/  BSYNC.RECONVERGENT B1 ;  /* 0x0000000000017941 */ /* 0x000fea0003800200 */
.L_x_89:
        /* <DEDUP_REMOVED lines=37> */
[----:B--2---:R-:W-:Y:S04]  /*2b30*/  LDS R0, [UR4+0xc] ;  /* 0x00000c04ff007984 */ /* 0x004fe80008000800 */
[----:B------:R-:W0:Y:S04]  /*2b40*/  LDS.128 R4, [UR4+0x10] ;  /* 0x00001004ff047984 */ /* 0x000e280008000c00 */
[----:B------:R-:W1:Y:S01]  /*2b50*/  LDS.64 R8, [UR4+0x20] ;  /* 0x00002004ff087984 */ /* 0x000e620008000a00 */
[----:B0-----:R-:W-:-:S04]  /*2b60*/  IADD3 R0, PT, PT, R4, R0, R3 ;  /* 0x0000000004007210 */ /* 0x001fc80007ffe003 */
[----:B------:R-:W-:-:S04]  /*2b70*/  IADD3 R0, PT, PT, R6, R0, R5 ;  /* 0x0000000006007210 */ /* 0x000fc80007ffe005 */
[----:B-1----:R-:W-:-:S05]  /*2b80*/  IADD3 R0, PT, PT, R8, R0, R7 ;  /* 0x0000000008007210 */ /* 0x002fca0007ffe007 */
[----:B------:R-:W-:Y:S01]  /*2b90*/  IMAD.IADD R3, R0, 0x1, R9 ;  /* 0x0000000100037824 */ /* 0x000fe200078e0209 */
[----:B------:R-:W-:Y:S06]  /*2ba0*/  BRA `(.L_x_73) ;  /* 0x00000014000c7947 */ /* 0x000fec0003800000 */
.L_x_99:
        /* <DEDUP_REMOVED lines=16> */
[C---:B------:R-:W-:Y:S02]  /*2cb0*/  VIADD R8, R6.reuse, 0x8 ;  /* 0x0000000806087836 */ /* 0x040fe40000000000 */
[----:B------:R-:W-:Y:S01]  /*2cc0*/  VIADD R6, R6, 0x10 ;  /* 0x0000001006067836 */ /* 0x000fe20000000000 */
[----:B------:R-:W1:Y:S02]  /*2cd0*/  SHFL.DOWN PT, R2, R3, 0x2, R7 ;  /* 0x0840000003027989 */ /* 0x000e6400000e0007 */
[----:B-1----:R-:W-:Y:S02]  /*2ce0*/  SEL R2, R2, RZ, !P0 ;  /* 0x000000ff02027207 */ /* 0x002fe40004000000 */
[----:B------:R-:W-:-:S03]  /*2cf0*/  ISETP.GT.AND P0, PT, R10, R7, PT ;  /* 0x000000070a00720c */ /* 0x000fc60003f04270 */
[----:B------:R-:W-:Y:S01]  /*2d00*/  IMAD.IADD R2, R3, 0x1, R2 ;  /* 0x0000000103027824 */ /* 0x000fe200078e0202 */
[----:B------:R-:W-:-:S04]  /*2d10*/  @!P1 SHF.R.U32.HI R3, RZ, 0x3, R9 ;  /* 0x00000003ff039819 */ /* 0x000fc80000011609 */
[----:B------:R-:W1:Y:S02]  /*2d20*/  SHFL.DOWN PT, R4, R2, 0x4, R7 ;  /* 0x0880000002047989 */ /* 0x000e6400000e0007 */
[----:B-1----:R-:W-:Y:S02]  /*2d30*/  SEL R5, R4, RZ, !P0 ;  /* 0x000000ff04057207 */ /* 0x002fe40004000000 */
[----:B------:R-:W-:Y:S02]  /*2d40*/  ISETP.GT.AND P0, PT, R8, R7, PT ;  /* 0x000000070800720c */ /* 0x000fe40003f04270 */
[----:B------:R-:W-:Y:S01]  /*2d50*/  @!P1 MOV R8, 0x400 ;  /* 0x0000040000089802 */ /* 0x000fe20000000f00 */
[----:B------:R-:W-:-:S03]  /*2d60*/  IMAD.IADD R5, R2, 0x1, R5 ;  /* 0x0000000102057824 */ /* 0x000fc600078e0205 */
[----:B0-----:R-:W-:Y:S02]  /*2d70*/  @!P1 LEA R8, R11, R8, 0x18 ;  /* 0x000000080b089211 */ /* 0x001fe400078ec0ff */
[----:B------:R-:W0:Y:S02]  /*2d80*/  SHFL.DOWN PT, R4, R5, 0x8, R7 ;  /* 0x0900000005047989 */ /* 0x000e2400000e0007 */
[----:B0-----:R-:W-:Y:S02]  /*2d90*/  SEL R4, R4, RZ, !P0 ;  /* 0x000000ff04047207 */ /* 0x001fe40004000000 */
[----:B------:R-:W-:-:S03]  /*2da0*/  ISETP.GT.AND P0, PT, R6, R7, PT ;  /* 0x000000070600720c */ /* 0x000fc60003f04270 */
[----:B------:R-:W-:Y:S01]  /*2db0*/  IMAD.IADD R4, R5, 0x1, R4 ;  /* 0x0000000105047824 */ /* 0x000fe200078e0204 */
[----:B------:R-:W-:-:S04]  /*2dc0*/  @!P1 LOP3.LUT R5, R3, 0x7c, RZ, 0xc0, !PT ;  /* 0x0000007c03059812 */ /* 0x000fc800078ec0ff */
[----:B------:R-:W0:Y:S01]  /*2dd0*/  SHFL.DOWN PT, R2, R4, 0x10, R7 ;  /* 0x0a00000004027989 */ /* 0x000e2200000e0007 */
[----:B------:R-:W-:Y:S01]  /*2de0*/  @!P1 IMAD.IADD R8, R5, 0x1, R8 ;  /* 0x0000000105089824 */ /* 0x000fe200078e0208 */
        /* <DEDUP_REMOVED lines=13> */
[----:B------:R-:W2:Y:S04]  /*2ec0*/  LDS R2, [UR4+0xc] ;  /* 0x00000c04ff027984 */ /* 0x000ea80008000800 */
[----:B-1----:R-:W1:Y:S01]  /*2ed0*/  LDS.64 R8, [UR4+0x20] ;  /* 0x00002004ff087984 */ /* 0x002e620008000a00 */
[----:B0-----:R-:W-:Y:S02]  /*2ee0*/  SEL R4, R4, RZ, P2 ;  /* 0x000000ff04047207 */ /* 0x001fe40001000000 */
[----:B------:R-:W-:-:S02]  /*2ef0*/  ISETP.GT.AND P2, PT, R0, 0x60, PT ;  /* 0x000000600000780c */ /* 0x000fc40003f44270 */
[----:B--2---:R-:W-:Y:S02]  /*2f00*/  SEL R2, R2, RZ, P1 ;  /* 0x000000ff02027207 */ /* 0x004fe40000800000 */
        /* <DEDUP_REMOVED lines=8> */
[----:B-1----:R-:W-:Y:S02]  /*2f90*/  SEL R8, R8, RZ, P2 ;  /* 0x000000ff08087207 */ /* 0x002fe40001000000 */
[----:B------:R-:W-:Y:S02]  /*2fa0*/  SEL R9, R9, RZ, P3 ;  /* 0x000000ff09097207 */ /* 0x000fe40001800000 */
[----:B------:R-:W-:-:S05]  /*2fb0*/  IADD3 R2, PT, PT, R8, R2, R7 ;  /* 0x0000000208027210 */ /* 0x000fca0007ffe007 */
[----:B------:R-:W-:Y:S01]  /*2fc0*/  IMAD.IADD R3, R2, 0x1, R9 ;  /* 0x0000000102037824 */ /* 0x000fe200078e0209 */
[----:B------:R-:W-:Y:S06]  /*2fd0*/  BRA `(.L_x_73) ;  /* 0x0000001000007947 */ /* 0x000fec0003800000 */
.L_x_86:
[----:B------:R-:W0:Y:S01]  /*2fe0*/  S2R R0, SR_TID.X ;  /* 0x0000000000007919 */ /* 0x000e220000002100 */
[----:B------:R-:W1:Y:S01]  /*2ff0*/  LDC.64 R4, c[0x0][0x380] ;  /* 0x0000e000ff047b82 */ /* 0x000e620000000a00 */
[----:B0-----:R-:W-:-:S04]  /*3000*/  VIADD R7, R0, UR6 ;  /* 0x0000000600077c36 */ /* 0x001fc80008000000 */
[----:B-1----:R-:W-:-:S05]  /*3010*/  IMAD.WIDE.U32 R4, R7, 0x4, R4 ;  /* 0x0000000407047825 */ /* 0x002fca00078e0004 */
        /* <DEDUP_REMOVED lines=16> */
[----:B------:R-:W-:-:S02]  /*3120*/  USHF.R.S32.HI UR7, URZ, 0x1f, UR5 ;  /* 0x0000001fff077899 */ /* 0x000fc40008011405 */
[----:B------:R-:W-:-:S04]  /*3130*/  ISETP.GE.U32.AND P0, PT, R22, UR5, PT ;  /* 0x0000000516007c0c */ /* 0x000fc8000bf06070 */
[----:B------:R-:W-:Y:S02]  /*3140*/  ISETP.GE.U32.AND.EX P0, PT, R21, UR7, PT, P0 ;  /* 0x0000000715007c0c */ /* 0x000fe4000bf06100 */
[----:B--2---:R-:W-:-:S04]  /*3150*/  IADD3 R6, PT, PT, R7, R6, R23 ;  /* 0x0000000607067210 */ /* 0x004fc80007ffe017 */
[----:B---3--:R-:W-:-:S04]  /*3160*/  IADD3 R6, PT, PT, R9, R8, R6 ;  /* 0x0000000809067210 */ /* 0x008fc80007ffe006 */
[----:B----4-:R-:W-:-:S04]  /*3170*/  IADD3 R6, PT, PT, R11, R10, R6 ;  /* 0x0000000a0b067210 */ /* 0x010fc80007ffe006 */
[----:B-----5:R-:W-:-:S04]  /*3180*/  IADD3 R6, PT, PT, R13, R12, R6 ;  /* 0x0000000c0d067210 */ /* 0x020fc80007ffe006 */
[----:B------:R-:W-:-:S04]  /*3190*/  IADD3 R6, PT, PT, R15, R14, R6 ;  /* 0x0000000e0f067210 */ /* 0x000fc80007ffe006 */
[----:B------:R-:W-:-:S04]  /*31a0*/  IADD3 R6, PT, PT, R17, R16, R6 ;  /* 0x0000001011067210 */ /* 0x000fc80007ffe006 */
        /* <DEDUP_REMOVED lines=22> */
.L_x_102:
[----:B------:R-:W2:Y:S02]  /*3310*/  S2R R7, SR_TID.X ;  /* 0x0000000000077919 */ /* 0x000ea40000002100 */
[----:B--2---:R-:W-:-:S05]  /*3320*/  IADD3 R7, P0, PT, R7, UR6, RZ ;  /* 0x0000000607077c10 */ /* 0x004fca000ff1e0ff */
[----:B------:R-:W-:Y:S01]  /*3330*/  IMAD.X R8, RZ, RZ, UR7, P0 ;  /* 0x00000007ff087e24 */ /* 0x000fe200080e06ff */
[----:B-1----:R-:W-:-:S04]  /*3340*/  LEA R6, P0, R7, UR10, 0x2 ;  /* 0x0000000a07067c11 */ /* 0x002fc8000f8010ff */
[----:B------:R-:W-:-:S05]  /*3350*/  LEA.HI.X R7, R7, UR11, R8, 0x2, P0 ;  /* 0x0000000b07077c11 */ /* 0x000fca00080f1408 */
        /* <DEDUP_REMOVED lines=16> */
[----:B------:R-:W-:-:S02]  /*3460*/  USHF.R.S32.HI UR14, URZ, 0x1f, UR5 ;  /* 0x0000001fff0e7899 */ /* 0x000fc40008011405 */
[----:B------:R-:W-:-:S04]  /*3470*/  UIADD3 UR8, UP0, UPT, UR5, UR8, URZ ;  /* 0x0000000805087290 */ /* 0x000fc8000ff1e0ff */
[----:B------:R-:W-:Y:S01]  /*3480*/  UIADD3.X UR9, UPT, UPT, UR14, UR9, URZ, UP0, !UPT ;  /* 0x000000090e097290 */ /* 0x000fe200087fe4ff */
[----:B-1----:R-:W-:Y:S01]  /*3490*/  IMAD.U32 R6, RZ, RZ, UR5 ;  /* 0x00000005ff067e24 */ /* 0x002fe2000f8e00ff */
[----:B--2---:R-:W-:Y:S02]  /*34a0*/  IADD3 R17, PT, PT, R18, R17, R4 ;  /* 0x0000001112117210 */ /* 0x004fe40007ffe004 */
[----:B0-----:R-:W-:-:S04]  /*34b0*/  IADD3 R4, P1, PT, R2, -UR6, RZ ;  /* 0x8000000602047c10 */ /* 0x001fc8000ff3e0ff */
[----:B------:R-:W-:Y:S02]  /*34c0*/  ISETP.GE.U32.AND P0, PT, R4, UR5, PT ;  /* 0x0000000504007c0c */ /* 0x000fe4000bf06070 */
[----:B---3--:R-:W-:Y:S01]  /*34d0*/  IADD3 R17, PT, PT, R20, R19, R17 ;  /* 0x0000001314117210 */ /* 0x008fe20007ffe011 */
[----:B------:R-:W-:Y:S01]  /*34e0*/  IMAD.U32 R19, RZ, RZ, UR5 ;  /* 0x00000005ff137e24 */ /* 0x000fe2000f8e00ff */
[----:B------:R-:W-:-:S04]  /*34f0*/  IADD3.X R4, PT, PT, R3, ~UR7, RZ, P1, !PT ;  /* 0x8000000703047c10 */ /* 0x000fc80008ffe4ff */
[----:B------:R-:W-:Y:S01]  /*3500*/  ISETP.GE.U32.AND.EX P0, PT, R4, UR14, PT, P0 ;  /* 0x0000000e04007c0c */ /* 0x000fe2000bf06100 */
[----:B------:R-:W-:Y:S01]  /*3510*/  IMAD.U32 R4, RZ, RZ, UR14 ;  /* 0x0000000eff047e24 */ /* 0x000fe2000f8e00ff */
[----:B----4-:R-:W-:Y:S02]  /*3520*/  IADD3 R17, PT, PT, R22, R21, R17 ;  /* 0x0000001516117210 */ /* 0x010fe40007ffe011 */
[----:B------:R-:W-:-:S04]  /*3530*/  LEA R0, P1, R19, R0, 0x2 ;  /* 0x0000000013007211 */ /* 0x000fc800078210ff */
[----:B------:R-:W-:Y:S02]  /*3540*/  LEA.HI.X R5, R6, R5, R4, 0x2, P1 ;  /* 0x0000000506057211 */ /* 0x000fe400008f1404 */
[----:B-----5:R-:W-:-:S04]  /*3550*/  IADD3 R17, PT, PT, R24, R23, R17 ;  /* 0x0000001718117210 */ /* 0x020fc80007ffe011 */
[----:B------:R-:W-:-:S04]  /*3560*/  IADD3 R8, PT, PT, R11, R8, R17 ;  /* 0x000000080b087210 */ /* 0x000fc80007ffe011 */
[----:B------:R-:W-:-:S04]  /*3570*/  IADD3 R8, PT, PT, R13, R16, R8 ;  /* 0x000000100d087210 */ /* 0x000fc80007ffe008 */
[----:B------:R-:W-:-:S04]  /*3580*/  IADD3 R8, PT, PT, R9, R14, R8 ;  /* 0x0000000e09087210 */ /* 0x000fc80007ffe008 */
[----:B------:R-:W-:Y:S01]  /*3590*/  IADD3 R4, PT, PT, R15, R12, R8 ;  /* 0x0000000c0f047210 */ /* 0x000fe20007ffe008 */
[----:B------:R-:W-:Y:S06]  /*35a0*/  @!P0 BRA `(.L_x_100) ;  /* 0x0000000400e08947 */ /* 0x000fec0003800000 */
[----:B------:R-:W-:Y:S02]  /*35b0*/  UIADD3 UR6, UP0, UPT, UR5, UR6, URZ ;  /* 0x0000000605067290 */ /* 0x000fe4000ff1e0ff */
[----:B------:R-:W-:Y:S02]  /*35c0*/  UIADD3 UR4, UPT, UPT, UR4, 0x1, URZ ;  /* 0x0000000104047890 */ /* 0x000fe4000fffe0ff */
[----:B------:R-:W-:Y:S02]  /*35d0*/  UIADD3.X UR7, UPT, UPT, UR14, UR7, URZ, UP0, !UPT ;  /* 0x000000070e077290 */ /* 0x000fe400087fe4ff */
[----:B------:R-:W-:-:S04]  /*35e0*/  ISETP.LT.U32.AND P0, PT, R25, UR6, PT ;  /* 0x0000000619007c0c */ /* 0x000fc8000bf01070 */
[----:B------:R-:W-:-:S05]  /*35f0*/  IMAD.U32 R7, RZ, RZ, UR7 ;  /* 0x00000007ff077e24 */ /* 0x000fca000f8e00ff */
[----:B------:R-:W-:-:S13]  /*3600*/  ISETP.GT.U32.AND.EX P0, PT, R7, R10, PT, P0 ;  /* 0x0000000a0700720c */ /* 0x000fda0003f04100 */
[----:B------:R-:W-:Y:S05]  /*3610*/  @!P0 BRA `(.L_x_102) ;  /* 0xfffffffc003c8947 */ /* 0x000fea000383ffff */
.L_x_101:
[----:B------:R-:W-:Y:S01]  /*3620*/  IMAD.U32 R6, RZ, RZ, UR7 ;  /* 0x00000007ff067e24 */ /* 0x000fe2000f8e00ff */
[----:B------:R-:W-:-:S04]  /*3630*/  ISETP.LE.U32.AND P0, PT, R2, UR6, PT ;  /* 0x0000000602007c0c */ /* 0x000fc8000bf03070 */
[----:B------:R-:W-:-:S13]  /*3640*/  ISETP.GE.U32.AND.EX P0, PT, R6, R3, PT, P0 ;  /* 0x000000030600720c */ /* 0x000fda0003f06100 */
[----:B------:R-:W-:Y:S05]  /*3650*/  @P0 BRA `(.L_x_100) ;  /* 0x0000000400b40947 */ /* 0x000fea0003800000 */
[----:B------:R-:W0:Y:S01]  /*3660*/  S2R R9, SR_TID.X ;  /* 0x0000000000097919 */ /* 0x000e220000002100 */
[----:B------:R-:W-:Y:S01]  /*3670*/  VIADD R6, R2, -UR6 ;  /* 0x8000000602067c36 */ /* 0x000fe20008000000 */
[----:B------:R-:W-:Y:S04]  /*3680*/  BSSY.RECONVERGENT B1, `(.L_x_100) ;  /* 0x000006a000017945 */ /* 0x000fe80003800200 */
[----:B0-----:R-:W-:-:S13]  /*3690*/  ISETP.GE.AND P0, PT, R9, R6, PT ;  /* 0x000000060900720c */ /* 0x001fda0003f06270 */
[----:B------:R-:W-:Y:S05]  /*36a0*/  @P0 BRA `(.L_x_103) ;  /* 0x00000004009c0947 */ /* 0x000fea0003800000 */
[----:B------:R-:W0:Y:S01]  /*36b0*/  LDC R8, c[0x0][0x3c0] ;  /* 0x0000f000ff087b82 */ /* 0x000e220000000800 */
[----:B------:R-:W-:Y:S01]  /*36c0*/  USHF.L.U32 UR6, UR15, 0xc, URZ ;  /* 0x0000000c0f067899 */ /* 0x000fe200080006ff */
[----:B------:R-:W-:Y:S01]  /*36d0*/  LOP3.LUT R3, RZ, R9, RZ, 0x33, !PT ;  /* 0x00000009ff037212 */ /* 0x000fe200078e33ff */
[----:B------:R-:W-:Y:S04]  /*36e0*/  BSSY.RECONVERGENT B2, `(.L_x_104) ;  /* 0x0000019000027945 */ /* 0x000fe80003800200 */
[----:B------:R-:W-:Y:S02]  /*36f0*/  IMAD.IADD R3, R3, 0x1, R2 ;  /* 0x0000000103037824 */ /* 0x000fe400078e0202 */
[----:B------:R-:W-:-:S05]  /*3700*/  IMAD.U32 R2, RZ, RZ, UR6 ;  /* 0x00000006ff027e24 */ /* 0x000fca000f8e00ff */
[C---:B------:R-:W-:Y:S01]  /*3710*/  IADD3 R7, PT, PT, R3.reuse, -UR5, -R2 ;  /* 0x8000000503077c10 */ /* 0x040fe2000fffe802 */
[----:B0-----:R-:W-:Y:S01]  /*3720*/  IMAD R2, R8, UR4, RZ ;  /* 0x0000000408027c24 */ /* 0x001fe2000f8e02ff */
[C---:B------:R-:W-:Y:S02]  /*3730*/  LOP3.LUT R8, R3.reuse, 0x300, RZ, 0xc0, !PT ;  /* 0x0000030003087812 */ /* 0x040fe400078ec0ff */
[----:B------:R-:W-:Y:S01]  /*3740*/  LEA.HI R3, R3, 0x1, RZ, 0x18 ;  /* 0x0000000103037811 */ /* 0x000fe200078fc0ff */
[----:B------:R-:W-:Y:S01]  /*3750*/  IMAD R2, R2, -0x1000, R7 ;  /* 0xfffff00002027824 */ /* 0x000fe200078e0207 */
[----:B------:R-:W-:Y:S01]  /*3760*/  ISETP.NE.AND P0, PT, R8, 0x300, PT ;  /* 0x000003000800780c */ /* 0x000fe20003f05270 */
[----:B------:R-:W-:-:S03]  /*3770*/  IMAD.MOV.U32 R7, RZ, RZ, R9 ;  /* 0x000000ffff077224 */ /* 0x000fc600078e0009 */
[----:B------:R-:W-:-:S09]  /*3780*/  ISETP.GE.U32.AND P1, PT, R2, 0x300, PT ;  /* 0x000003000200780c */ /* 0x000fd20003f26070 */
[----:B------:R-:W-:Y:S05]  /*3790*/  @!P0 BRA `(.L_x_105) ;  /* 0x0000000000348947 */ /* 0x000fea0003800000 */
[----:B------:R-:W-:Y:S01]  /*37a0*/  LOP3.LUT R3, R3, 0x3, RZ, 0xc0, !PT ;  /* 0x0000000303037812 */ /* 0x000fe200078ec0ff */
[----:B------:R-:W-:-:S04]  /*37b0*/  IMAD.MOV.U32 R7, RZ, RZ, R9 ;  /* 0x000000ffff077224 */ /* 0x000fc800078e0009 */
[----:B------:R-:W-:-:S07]  /*37c0*/  IMAD.MOV R8, RZ, RZ, -R3 ;  /* 0x000000ffff087224 */ /* 0x000fce00078e0a03 */
.L_x_106:
        /* <DEDUP_REMOVED lines=10> */
.L_x_105:
[----:B------:R-:W-:Y:S05]  /*3870*/  BSYNC.RECONVERGENT B2 ;  /* 0x0000000000027941 */ /* 0x000fea0003800200 */
.L_x_104:
        /* <DEDUP_REMOVED lines=12> */
.L_x_109:
        /* <DEDUP_REMOVED lines=30> */
.L_x_108:
[----:B------:R-:W-:Y:S05]  /*3b20*/  BSYNC.RECONVERGENT B2 ;  /* 0x0000000000027941 */ /* 0x000fea0003800200 */
.L_x_107:
        /* <DEDUP_REMOVED lines=22> */
.L_x_111:
[----:B------:R-:W-:Y:S05]  /*3c90*/  BSYNC.RECONVERGENT B2 ;  /* 0x0000000000027941 */ /* 0x000fea0003800200 */
.L_x_110:
        /* <DEDUP_REMOVED lines=8> */
.L_x_103:
[----:B------:R-:W-:Y:S05]  /*3d20*/  BSYNC.RECONVERGENT B1 ;  /* 0x0000000000017941 */ /* 0x000fea0003800200 */
.L_x_100:
[----:B------:R-:W0:Y:S01]  /*3d30*/  S2R R8, SR_LANEID ;  /* 0x0000000000087919 */ /* 0x000e220000000000 */
[----:B------:R-:W1:Y:S01]  /*3d40*/  SHFL.DOWN PT, R0, R4, 0x1, 0x1f ;  /* 0x08201f0004007f89 */ /* 0x000e6200000e0000 */
[----:B------:R-:W2:Y:S01]  /*3d50*/  S2R R6, SR_TID.X ;  /* 0x0000000000067919 */ /* 0x000ea20000002100 */
        /* <DEDUP_REMOVED lines=10> */
[----:B------:R-:W-:Y:S01]  /*3e00*/  IMAD.IADD R0, R3, 0x1, R0 ;  /* 0x0000000103007824 */ /* 0x000fe200078e0200 */
[----:B--2---:R-:W-:-:S04]  /*3e10*/  @!P1 SHF.R.U32.HI R3, RZ, 0x3, R6 ;  /* 0x00000003ff039819 */ /* 0x004fc80000011606 */
[----:B------:R-:W0:Y:S01]  /*3e20*/  SHFL.DOWN PT, R2, R0, 0x4, 0x1f ;  /* 0x08801f0000027f89 */ /* 0x000e2200000e0000 */
[----:B-1----:R-:W-:Y:S02]  /*3e30*/  @!P1 LEA R7, R7, R4, 0x18 ;  /* 0x0000000407079211 */ /* 0x002fe400078ec0ff */
[----:B------:R-:W-:-:S05]  /*3e40*/  @!P1 LOP3.LUT R4, R3, 0x7c, RZ, 0xc0, !PT ;  /* 0x0000007c03049812 */ /* 0x000fca00078ec0ff */
[----:B------:R-:W-:Y:S01]  /*3e50*/  @!P1 IMAD.IADD R4, R4, 0x1, R7 ;  /* 0x0000000104049824 */ /* 0x000fe200078e0207 */
[----:B0-----:R-:W-:Y:S02]  /*3e60*/  SEL R5, R2, RZ, !P0 ;  /* 0x000000ff02057207 */ /* 0x001fe40004000000 */
[----:B------:R-:W-:-:S03]  /*3e70*/  ISETP.GT.AND P0, PT, R8, 0x17, PT ;  /* 0x000000170800780c */ /* 0x000fc60003f04270 */
[----:B------:R-:W-:-:S05]  /*3e80*/  IMAD.IADD R5, R0, 0x1, R5 ;  /* 0x0000000100057824 */ /* 0x000fca00078e0205 */
[----:B------:R-:W0:Y:S02]  /*3e90*/  SHFL.DOWN PT, R2, R5, 0x8, 0x1f ;  /* 0x09001f0005027f89 */ /* 0x000e2400000e0000 */
        /* <DEDUP_REMOVED lines=14> */
[----:B0-----:R-:W0:Y:S04]  /*3f80*/  LDS.128 R4, [UR4+0x10] ;  /* 0x00001004ff047984 */ /* 0x001e280008000c00 */
[----:B------:R-:W1:Y:S01]  /*3f90*/  LDS.64 R8, [UR4+0x20] ;  /* 0x00002004ff087984 */ /* 0x000e620008000a00 */
[----:B0-----:R-:W-:-:S04]  /*3fa0*/  IADD3 R0, PT, PT, R4, R0, R3 ;  /* 0x0000000004007210 */ /* 0x001fc80007ffe003 */
[----:B------:R-:W-:-:S04]  /*3fb0*/  IADD3 R0, PT, PT, R6, R0, R5 ;  /* 0x0000000006007210 */ /* 0x000fc80007ffe005 */
[----:B-1----:R-:W-:-:S05]  /*3fc0*/  IADD3 R0, PT, PT, R8, R0, R7 ;  /* 0x0000000008007210 */ /* 0x002fca0007ffe007 */
[----:B------:R-:W-:-:S07]  /*3fd0*/  IMAD.IADD R3, R0, 0x1, R9 ;  /* 0x0000000100037824 */ /* 0x000fce00078e0209 */
.L_x_73:
[----:B------:R-:W-:Y:S05]  /*3fe0*/  BSYNC.RECONVERGENT B0 ;  /* 0x0000000000007941 */ /* 0x000fea0003800200 */
.L_x_57:
[----:B------:R-:W-:Y:S05]  /*3ff0*/  @P0 EXIT ;  /* 0x000000000000094d */ /* 0x000fea0003800000 */
[----:B------:R-:W5:Y:S02]  /*4000*/  LDCU.64 UR4, c[0x0][0x388] ;  /* 0x00007100ff0477ac */ /* 0x000f640008000a00 */
[----:B-----5:R-:W-:-:S06]  /*4010*/  UIMAD.WIDE.U32 UR4, UR15, 0x4, UR4 ;  /* 0x000000040f0478a5 */ /* 0x020fcc000f8e0004 */
[----:B0-----:R-:W-:Y:S02]  /*4020*/  IMAD.U32 R4, RZ, RZ, UR4 ;  /* 0x00000004ff047e24 */ /* 0x001fe4000f8e00ff */
[----:B------:R-:W-:-:S05]  /*4030*/  IMAD.U32 R5, RZ, RZ, UR5 ;  /* 0x00000005ff057e24 */ /* 0x000fca000f8e00ff */
[----:B------:R-:W-:Y:S01]  /*4040*/  STG.E desc[UR12][R4.64], R3 ;  /* 0x0000000304007986 */ /* 0x000fe2000c10190c */
[----:B------:R-:W-:Y:S05]  /*4050*/  EXIT ;  /* 0x000000000000794d */ /* 0x000fea0003800000 */
.L_x_112:
        /* <DEDUP_REMOVED lines=10> */
.L_x_319:


//--------------------- .text._ZN3cub18CUB_300001_SM_10006detail6reduce28DeviceReduceSingleTileKernelINS2_10policy_hubIiyN4cuda3std3__44plusIiEEE10Policy1000EPiSC_yS9_iiNS7_10__identityEEEvT0_T1_T2_T3_T4_T6_ --------------------------
	.section	.text._ZN3cub18CUB_300001_SM_10006detail6reduce28DeviceReduceSingleTileKernelINS2_10policy_hubIiyN4cuda3std3__44plusIiEEE10Policy1000EPiSC_yS9_iiNS7_10__identityEEEvT0_T1_T2_T3_T4_T6_,"ax",@progbits
	.align	128
        .global         _ZN3cub18CUB_300001_SM_10006detail6reduce28DeviceReduceSingleTileKernelINS2_10policy_hubIiyN4cuda3std3__44plusIiEEE10Policy1000EPiSC_yS9_iiNS7_10__identityEEEvT0_T1_T2_T3_T4_T6_
        .type           _ZN3cub18CUB_300001_SM_10006detail6reduce28DeviceReduceSingleTileKernelINS2_10policy_hubIiyN4cuda3std3__44plusIiEEE10Policy1000EPiSC_yS9_iiNS7_10__identityEEEvT0_T1_T2_T3_T4_T6_,@function
        .size           _ZN3cub18CUB_300001_SM_10006detail6reduce28DeviceReduceSingleTileKernelINS2_10policy_hubIiyN4cuda3std3__44plusIiEEE10Policy1000EPiSC_yS9_iiNS7_10__identityEEEvT0_T1_T2_T3_T4_T6_,(.L_x_320 - _ZN3cub18CUB_300001_SM_10006detail6reduce28DeviceReduceSingleTileKernelINS2_10policy_hubIiyN4cuda3std3__44plusIiEEE10Policy1000EPiSC_yS9_iiNS7_10__identityEEEvT0_T1_T2_T3_T4_T6_)
        .other          _ZN3cub18CUB_300001_SM_10006detail6reduce28DeviceReduceSingleTileKernelINS2_10policy_hubIiyN4cuda3std3__44plusIiEEE10Policy1000EPiSC_yS9_iiNS7_10__identityEEEvT0_T1_T2_T3_T4_T6_,@"STO_CUDA_ENTRY STV_DEFAULT"
_ZN3cub18CUB_300001_SM_10006detail6reduce28DeviceReduceSingleTileKernelINS2_10policy_hubIiyN4cuda3std3__44plusIiEEE10Policy1000EPiSC_yS9_iiNS7_10__identityEEEvT0_T1_T2_T3_T4_T6_:
.text._ZN3cub18CUB_300001_SM_10006detail6reduce28DeviceReduceSingleTileKernelINS2_10policy_hubIiyN4cuda3std3__44plusIiEEE10Policy1000EPiSC_yS9_iiNS7_10__identityEEEvT0_T1_T2_T3_T4_T6_:
[----:B------:R-:W-:Y:S01]  /*0000*/  LDC R1, c[0x0][0x37c] ;  /* 0x0000df00ff017b82 */ /* 0x000fe20000000800 */
[----:B------:R-:W0:Y:S01]  /*0010*/  LDCU.64 UR4, c[0x0][0x390] ;  /* 0x00007200ff0477ac */ /* 0x000e220008000a00 */
[----:B------:R-:W1:Y:S01]  /*0020*/  LDCU.64 UR6, c[0x0][0x358] ;  /* 0x00006b00ff0677ac */ /* 0x000e620008000a00 */
[----:B0-----:R-:W-:Y:S02]  /*0030*/  IMAD.U32 R0, RZ, RZ, UR4 ;  /* 0x00000004ff007e24 */ /* 0x001fe4000f8e00ff */
[----:B------:R-:W-:-:S03]  /*0040*/  IMAD.U32 R3, RZ, RZ, UR5 ;  /* 0x00000005ff037e24 */ /* 0x000fc6000f8e00ff */
[----:B------:R-:W-:-:S04]  /*0050*/  ISETP.NE.U32.AND P0, PT, R0, RZ, PT ;  /* 0x000000ff0000720c */ /* 0x000fc80003f05070 */
[----:B------:R-:W-:-:S13]  /*0060*/  ISETP.NE.AND.EX P0, PT, R3, RZ, PT, P0 ;  /* 0x000000ff0300720c */ /* 0x000fda0003f05300 */
        /* <DEDUP_REMOVED lines=8> */
.L_x_113:
[----:B------:R-:W0:Y:S01]  /*00f0*/  LDCU UR4, c[0x0][0x380] ;  /* 0x00007000ff0477ac */ /* 0x000e220008000800 */
[----:B------:R-:W-:Y:S01]  /*0100*/  BSSY.RECONVERGENT B0, `(.L_x_114) ;  /* 0x0000390000007945 */ /* 0x000fe20003800200 */
[----:B0-----:R-:W-:-:S09]  /*0110*/  ULOP3.LUT UP0, URZ, UR4, 0xf, URZ, 0xc0, !UPT ;  /* 0x0000000f04ff7892 */ /* 0x001fd2000f80c0ff */
[----:B------:R-:W-:Y:S05]  /*0120*/  BRA.U UP0, `(.L_x_115) ;  /* 0x0000001900f07547 */ /* 0x000fea000b800000 */
[----:B------:R-:W-:-:S04]  /*0130*/  ISETP.GT.U32.AND P0, PT, R0, 0xfff, PT ;  /* 0x00000fff0000780c */ /* 0x000fc80003f04070 */
[----:B------:R-:W-:-:S13]  /*0140*/  ISETP.GT.U32.AND.EX P0, PT, R3, RZ, PT, P0 ;  /* 0x000000ff0300720c */ /* 0x000fda0003f04100 */
[----:B------:R-:W-:Y:S05]  /*0150*/  @P0 BRA `(.L_x_116) ;  /* 0x0000000c00ac0947 */ /* 0x000fea0003800000 */
[----:B------:R-:W0:Y:S01]  /*0160*/  S2R R11, SR_TID.X ;  /* 0x00000000000b7919 */ /* 0x000e220000002100 */
[----:B------:R-:W-:Y:S01]  /*0170*/  BSSY.RECONVERGENT B1, `(.L_x_117) ;  /* 0x0000009000017945 */ /* 0x000fe20003800200 */
[----:B------:R-:W-:Y:S01]  /*0180*/  IMAD.MOV.U32 R2, RZ, RZ, RZ ;  /* 0x000000ffff027224 */ /* 0x000fe200078e00ff */
[----:B0-----:R-:W-:Y:S01]  /*0190*/  ISETP.GE.U32.AND P0, PT, R11, R0, PT ;  /* 0x000000000b00720c */ /* 0x001fe20003f06070 */
[----:B------:R-:W-:-:S12]  /*01a0*/  IMAD.MOV.U32 R13, RZ, RZ, R11 ;  /* 0x000000ffff0d7224 */ /* 0x000fd800078e000b */
[----:B------:R-:W-:Y:S05]  /*01b0*/  @P0 BRA `(.L_x_118) ;  /* 0x0000000000100947 */ /* 0x000fea0003800000 */
[----:B------:R-:W0:Y:S02]  /*01c0*/  LDC.64 R4, c[0x0][0x380] ;  /* 0x0000e000ff047b82 */ /* 0x000e240000000a00 */
[----:B0-----:R-:W-:-:S05]  /*01d0*/  IMAD.WIDE.U32 R4, R11, 0x4, R4 ;  /* 0x000000040b047825 */ /* 0x001fca00078e0004 */
[----:B------:R0:W5:Y:S01]  /*01e0*/  LDG.E.CONSTANT R2, desc[UR6][R4.64] ;  /* 0x0000000604027981 */ /* 0x000162000c1e9900 */
[----:B------:R-:W-:-:S07]  /*01f0*/  VIADD R13, R11, 0x100 ;  /* 0x000001000b0d7836 */ /* 0x000fce0000000000 */
.L_x_118:
[----:B------:R-:W-:Y:S05]  /*0200*/  BSYNC.RECONVERGENT B1 ;  /* 0x0000000000017941 */ /* 0x000fea0003800200 */
.L_x_117:
[----:B------:R-:W-:Y:S01]  /*0210*/  ISETP.GE.U32.AND P0, PT, R13, R0, PT ;  /* 0x000000000d00720c */ /* 0x000fe20003f06070 */
        /* <DEDUP_REMOVED lines=15> */
.L_x_123:
        /* <DEDUP_REMOVED lines=9> */
.L_x_122:
[----:B------:R-:W-:Y:S05]  /*03a0*/  BSYNC.RECONVERGENT B2 ;  /* 0x0000000000027941 */ /* 0x000fea0003800200 */
.L_x_121:
        /* <DEDUP_REMOVED lines=8> */
.L_x_126:
[----:B------:R-:W0:Y:S01]  /*0430*/  LDC.64 R8, c[0x0][0x380] ;  /* 0x0000e000ff087b82 */ /* 0x000e220000000a00 */
[C---:B------:R-:W-:Y:S02]  /*0440*/  VIADD R7, R13.reuse, 0x400 ;  /* 0x000004000d077836 */ /* 0x040fe40000000000 */
        /* <DEDUP_REMOVED lines=10> */
[----:B------:R-:W4:Y:S04]  /*04f0*/  LDG.E.CONSTANT R17, desc[UR6][R6.64+0x400] ;  /* 0x0004000606117981 */ /* 0x000f28000c1e9900 */
        /* <DEDUP_REMOVED lines=22> */
.L_x_125:
[----:B------:R-:W-:Y:S05]  /*0660*/  BSYNC.RECONVERGENT B2 ;  /* 0x0000000000027941 */ /* 0x000fea0003800200 */
.L_x_124:
        /* <DEDUP_REMOVED lines=22> */
.L_x_128:
[----:B------:R-:W-:Y:S05]  /*07d0*/  BSYNC.RECONVERGENT B2 ;  /* 0x0000000000027941 */ /* 0x000fea0003800200 */
.L_x_127:
        /* <DEDUP_REMOVED lines=10> */
.L_x_120:
[----:B------:R-:W-:Y:S05]  /*0880*/  BSYNC.RECONVERGENT B1 ;  /* 0x0000000000017941 */ /* 0x000fea0003800200 */
.L_x_119:
[----:B------:R-:W-:-:S04]  /*0890*/  ISETP.GE.U32.AND P0, PT, R0, 0x100, PT ;  /* 0x000001000000780c */ /* 0x000fc80003f06070 */
[----:B------:R-:W-:-:S13]  /*08a0*/  ISETP.GE.U32.AND.EX P0, PT, R3, RZ, PT, P0 ;  /* 0x000000ff0300720c */ /* 0x000fda0003f06100 */
[----:B------:R-:W-:Y:S05]  /*08b0*/  @!P0 BRA `(.L_x_129) ;  /* 0x0000000000ac8947 */ /* 0x000fea0003800000 */
[----:B------:R-:W1:Y:S01]  /*08c0*/  S2R R6, SR_LANEID ;  /* 0x0000000000067919 */ /* 0x000e620000000000 */
[----:B------:R-:W-:Y:S01]  /*08d0*/  ISETP.NE.AND P4, PT, R11, RZ, PT ;  /* 0x000000ff0b00720c */ /* 0x000fe20003f85270 */
[----:B-----5:R-:W2:Y:S01]  /*08e0*/  SHFL.DOWN PT, R0, R2, 0x1, 0x1f ;  /* 0x08201f0002007f89 */ /* 0x020ea200000e0000 */
[C---:B-1----:R-:W-:Y:S02]  /*08f0*/  ISETP.GT.AND P0, PT, R6.reuse, 0x1e, PT ;  /* 0x0000001e0600780c */ /* 0x042fe40003f04270 */
[----:B------:R-:W-:Y:S02]  /*0900*/  ISETP.NE.AND P1, PT, R6, RZ, PT ;  /* 0x000000ff0600720c */ /* 0x000fe40003f25270 */
[----:B--2---:R-:W-:Y:S02]  /*0910*/  SEL R3, R0, RZ, !P0 ;  /* 0x000000ff00037207 */ /* 0x004fe40004000000 */
[----:B------:R-:W-:-:S03]  /*0920*/  ISETP.GT.AND P0, PT, R6, 0x1d, PT ;  /* 0x0000001d0600780c */ /* 0x000fc60003f04270 */
[----:B------:R-:W-:-:S05]  /*0930*/  IMAD.IADD R3, R3, 0x1, R2 ;  /* 0x0000000103037824 */ /* 0x000fca00078e0202 */
[----:B------:R-:W1:Y:S01]  /*0940*/  SHFL.DOWN PT, R0, R3, 0x2, 0x1f ;  /* 0x08401f0003007f89 */ /* 0x000e6200000e0000 */
[----:B------:R-:W2:Y:S01]  /*0950*/  @!P1 S2R R7, SR_CgaCtaId ;  /* 0x0000000000079919 */ /* 0x000ea20000008800 */
[----:B-1----:R-:W-:Y:S02]  /*0960*/  SEL R0, R0, RZ, !P0 ;  /* 0x000000ff00007207 */ /* 0x002fe40004000000 */
[----:B------:R-:W-:-:S03]  /*0970*/  ISETP.GT.AND P0, PT, R6, 0x1b, PT ;  /* 0x0000001b0600780c */ /* 0x000fc60003f04270 */
[----:B------:R-:W-:-:S05]  /*0980*/  IMAD.IADD R0, R3, 0x1, R0 ;  /* 0x0000000103007824 */ /* 0x000fca00078e0200 */
[----:B0-----:R-:W0:Y:S02]  /*0990*/  SHFL.DOWN PT, R4, R0, 0x4, 0x1f ;  /* 0x08801f0000047f89 */ /* 0x001e2400000e0000 */
[----:B0-----:R-:W-:Y:S02]  /*09a0*/  SEL R5, R4, RZ, !P0 ;  /* 0x000000ff04057207 */ /* 0x001fe40004000000 */
[----:B------:R-:W-:Y:S02]  /*09b0*/  ISETP.GT.AND P0, PT, R6, 0x17, PT ;  /* 0x000000170600780c */ /* 0x000fe40003f04270 */
[----:B------:R-:W-:Y:S01]  /*09c0*/  @!P1 MOV R4, 0x400 ;  /* 0x0000040000049802 */ /* 0x000fe20000000f00 */
[----:B------:R-:W-:Y:S01]  /*09d0*/  IMAD.IADD R5, R0, 0x1, R5 ;  /* 0x0000000100057824 */ /* 0x000fe200078e0205 */
[----:B------:R-:W-:Y:S02]  /*09e0*/  @!P1 SHF.R.U32.HI R0, RZ, 0x3, R11 ;  /* 0x00000003ff009819 */ /* 0x000fe4000001160b */
[----:B--2---:R-:W-:-:S02]  /*09f0*/  @!P1 LEA R7, R7, R4, 0x18 ;  /* 0x0000000407079211 */ /* 0x004fc400078ec0ff */
[----:B------:R-:W0:Y:S01]  /*0a00*/  SHFL.DOWN PT, R2, R5, 0x8, 0x1f ;  /* 0x09001f0005027f89 */ /* 0x000e2200000e0000 */
[----:B------:R-:W-:-:S05]  /*0a10*/  @!P1 LOP3.LUT R0, R0, 0x7c, RZ, 0xc0, !PT ;  /* 0x0000007c00009812 */ /* 0x000fca00078ec0ff */
[----:B------:R-:W-:Y:S01]  /*0a20*/  @!P1 IMAD.IADD R0, R0, 0x1, R7 ;  /* 0x0000000100009824 */ /* 0x000fe200078e0207 */
[----:B0-----:R-:W-:Y:S02]  /*0a30*/  SEL R2, R2, RZ, !P0 ;  /* 0x000000ff02027207 */ /* 0x001fe40004000000 */
[----:B------:R-:W-:-:S03]  /*0a40*/  ISETP.GT.AND P0, PT, R6, 0xf, PT ;  /* 0x0000000f0600780c */ /* 0x000fc60003f04270 */
[----:B------:R-:W-:-:S05]  /*0a50*/  IMAD.IADD R2, R5, 0x1, R2 ;  /* 0x0000000105027824 */ /* 0x000fca00078e0202 */
[----:B------:R-:W0:Y:S02]  /*0a60*/  SHFL.DOWN PT, R3, R2, 0x10, 0x1f ;  /* 0x0a001f0002037f89 */ /* 0x000e2400000e0000 */
[----:B0-----:R-:W-:-:S05]  /*0a70*/  SEL R3, R3, RZ, !P0 ;  /* 0x000000ff03037207 */ /* 0x001fca0004000000 */
        /* <DEDUP_REMOVED lines=15> */
.L_x_129:
[C---:B0-----:R-:W-:Y:S01]  /*0b70*/  LOP3.LUT R4, R11.reuse, 0x3e0, RZ, 0xc0, !PT ;  /* 0x000003e00b047812 */ /* 0x041fe200078ec0ff */
[----:B------:R-:W0:Y:S01]  /*0b80*/  S2R R10, SR_LANEID ;  /* 0x00000000000a7919 */ /* 0x000e220000000000 */
[----:B------:R-:W-:Y:S02]  /*0b90*/  ISETP.NE.AND P4, PT, R11, RZ, PT ;  /* 0x000000ff0b00720c */ /* 0x000fe40003f85270 */
[----:B------:R-:W-:Y:S01]  /*0ba0*/  LOP3.LUT R7, RZ, R4, RZ, 0x33, !PT ;  /* 0x00000004ff077212 */ /* 0x000fe200078e33ff */
[----:B------:R-:W-:-:S04]  /*0bb0*/  VIADD R5, R4, 0x20 ;  /* 0x0000002004057836 */ /* 0x000fc80000000000 */
[----:B------:R-:W-:Y:S01]  /*0bc0*/  IMAD.IADD R7, R7, 0x1, R0 ;  /* 0x0000000107077824 */ /* 0x000fe200078e0200 */
[----:B------:R-:W-:-:S04]  /*0bd0*/  ISETP.GT.U32.AND P0, PT, R5, R0, PT ;  /* 0x000000000500720c */ /* 0x000fc80003f04070 */
        /* <DEDUP_REMOVED lines=30> */
[----:B0-----:R-:W-:-:S05]  /*0dc0*/  SEL R5, R5, RZ, !P0 ;  /* 0x000000ff05057207 */ /* 0x001fca0004000000 */
[----:B------:R-:W-:-:S05]  /*0dd0*/  IMAD.IADD R5, R4, 0x1, R5 ;  /* 0x0000000104057824 */ /* 0x000fca00078e0205 */
[----:B------:R4:W-:Y:S01]  /*0de0*/  @!P1 STS [R8+0x8], R5 ;  /* 0x0000080508009388 */ /* 0x0009e20000000800 */
[----:B------:R-:W-:Y:S06]  /*0df0*/  BAR.SYNC.DEFER_BLOCKING 0x0 ;  /* 0x0000000000007b1d */ /* 0x000fec0000010000 */
[----:B------:R-:W-:Y:S05]  /*0e00*/  @P4 BRA `(.L_x_130) ;  /* 0x0000002800fc4947 */ /* 0x000fea0003800000 */
[----:B------:R-:W0:Y:S01]  /*0e10*/  S2UR UR5, SR_CgaCtaId ;  /* 0x00000000000579c3 */ /* 0x000e220000008800 */
[----:B------:R-:W-:Y:S01]  /*0e20*/  UMOV UR4, 0x400 ;  /* 0x0000040000047882 */ /* 0x000fe20000000000 */
[C---:B------:R-:W-:Y:S02]  /*0e30*/  ISETP.GT.U32.AND P0, PT, R0.reuse, 0x40, PT ;  /* 0x000000400000780c */ /* 0x040fe40003f04070 */
[C---:B------:R-:W-:Y:S02]  /*0e40*/  ISETP.GT.U32.AND P6, PT, R0.reuse, 0x20, PT ;  /* 0x000000200000780c */ /* 0x040fe40003fc4070 */
[C---:B------:R-:W-:Y:S02]  /*0e50*/  ISETP.GT.U32.AND P5, PT, R0.reuse, 0x60, PT ;  /* 0x000000600000780c */ /* 0x040fe40003fa4070 */
[----:B------:R-:W-:Y:S02]  /*0e60*/  ISETP.GT.U32.AND P2, PT, R0, 0x80, PT ;  /* 0x000000800000780c */ /* 0x000fe40003f44070 */
[----:B------:R-:W-:-:S02]  /*0e70*/  ISETP.GT.U32.AND.EX P0, PT, R3, RZ, PT, P0 ;  /* 0x000000ff0300720c */ /* 0x000fc40003f04100 */
[C---:B------:R-:W-:Y:S02]  /*0e80*/  ISETP.GT.U32.AND.EX P6, PT, R3.reuse, RZ, PT, P6 ;  /* 0x000000ff0300720c */ /* 0x040fe40003fc4160 */
[C---:B------:R-:W-:Y:S02]  /*0e90*/  ISETP.GT.U32.AND P3, PT, R0.reuse, 0xa0, PT ;  /* 0x000000a00000780c */ /* 0x040fe40003f64070 */
[----:B------:R-:W-:Y:S02]  /*0ea0*/  ISETP.GT.U32.AND P1, PT, R0, 0xc0, PT ;  /* 0x000000c00000780c */ /* 0x000fe40003f24070 */
[C---:B------:R-:W-:Y:S02]  /*0eb0*/  ISETP.GT.U32.AND.EX P5, PT, R3.reuse, RZ, PT, P5 ;  /* 0x000000ff0300720c */ /* 0x040fe40003fa4150 */
[C---:B------:R-:W-:Y:S02]  /*0ec0*/  ISETP.GT.U32.AND.EX P2, PT, R3.reuse, RZ, PT, P2 ;  /* 0x000000ff0300720c */ /* 0x040fe40003f44120 */
[C---:B------:R-:W-:Y:S01]  /*0ed0*/  ISETP.GT.U32.AND.EX P3, PT, R3.reuse, RZ, PT, P3 ;  /* 0x000000ff0300720c */ /* 0x040fe20003f64130 */
[----:B0-----:R-:W-:Y:S01]  /*0ee0*/  ULEA UR4, UR5, UR4, 0x18 ;  /* 0x0000000405047291 */ /* 0x001fe2000f8ec0ff */
[----:B------:R-:W-:-:S08]  /*0ef0*/  ISETP.GT.U32.AND.EX P1, PT, R3, RZ, PT, P1 ;  /* 0x000000ff0300720c */ /* 0x000fd00003f24110 */
[----:B----4-:R-:W0:Y:S04]  /*0f00*/  LDS.128 R8, [UR4+0x10] ;  /* 0x00001004ff087984 */ /* 0x010e280008000c00 */
[----:B------:R-:W1:Y:S04]  /*0f10*/  LDS R2, [UR4+0xc] ;  /* 0x00000c04ff027984 */ /* 0x000e680008000800 */
[----:B------:R-:W2:Y:S01]  /*0f20*/  LDS.64 R6, [UR4+0x20] ;  /* 0x00002004ff067984 */ /* 0x000ea20008000a00 */
[----:B0-----:R-:W-:Y:S02]  /*0f30*/  SEL R8, R8, RZ, P0 ;  /* 0x000000ff08087207 */ /* 0x001fe40000000000 */
[----:B------:R-:W-:-:S02]  /*0f40*/  ISETP.GT.U32.AND P0, PT, R0, 0xe0, PT ;  /* 0x000000e00000780c */ /* 0x000fc40003f04070 */
[----:B-1----:R-:W-:Y:S02]  /*0f50*/  SEL R2, R2, RZ, P6 ;  /* 0x000000ff02027207 */ /* 0x002fe40003000000 */
[----:B------:R-:W-:Y:S02]  /*0f60*/  SEL R9, R9, RZ, P5 ;  /* 0x000000ff09097207 */ /* 0x000fe40002800000 */
[----:B------:R-:W-:Y:S02]  /*0f70*/  IADD3 R2, PT, PT, R8, R2, R5 ;  /* 0x0000000208027210 */ /* 0x000fe40007ffe005 */
[----:B------:R-:W-:Y:S02]  /*0f80*/  SEL R10, R10, RZ, P2 ;  /* 0x000000ff0a0a7207 */ /* 0x000fe40001000000 */
[----:B------:R-:W-:Y:S02]  /*0f90*/  ISETP.GT.U32.AND.EX P0, PT, R3, RZ, PT, P0 ;  /* 0x000000ff0300720c */ /* 0x000fe40003f04100 */
[----:B------:R-:W-:-:S02]  /*0fa0*/  SEL R11, R11, RZ, P3 ;  /* 0x000000ff0b0b7207 */ /* 0x000fc40001800000 */
[----:B------:R-:W-:Y:S02]  /*0fb0*/  IADD3 R2, PT, PT, R10, R2, R9 ;  /* 0x000000020a027210 */ /* 0x000fe40007ffe009 */
[----:B--2---:R-:W-:Y:S02]  /*0fc0*/  SEL R6, R6, RZ, P1 ;  /* 0x000000ff06067207 */ /* 0x004fe40000800000 */
[----:B------:R-:W-:Y:S02]  /*0fd0*/  SEL R7, R7, RZ, P0 ;  /* 0x000000ff07077207 */ /* 0x000fe40000000000 */
[----:B------:R-:W-:-:S05]  /*0fe0*/  IADD3 R2, PT, PT, R6, R2, R11 ;  /* 0x0000000206027210 */ /* 0x000fca0007ffe00b */
[----:B------:R-:W-:Y:S01]  /*0ff0*/  IMAD.IADD R5, R2, 0x1, R7 ;  /* 0x0000000102057824 */ /* 0x000fe200078e0207 */
[----:B------:R-:W-:Y:S06]  /*1000*/  BRA `(.L_x_130) ;  /* 0x00000028007c7947 */ /* 0x000fec0003800000 */
.L_x_116:
        /* <DEDUP_REMOVED lines=8> */
[----:B------:R-:W-:-:S02]  /*1090*/  IMAD.MOV.U32 R29, RZ, RZ, 0x1000 ;  /* 0x00001000ff1d7424 */ /* 0x000fc400078e00ff */
[----:B------:R-:W-:Y:S01]  /*10a0*/  IMAD.MOV.U32 R26, RZ, RZ, RZ ;  /* 0x000000ffff1a7224 */ /* 0x000fe200078e00ff */
[----:B--2---:R-:W-:Y:S02]  /*10b0*/  IADD3 R5, PT, PT, R6, R5, R4 ;  /* 0x0000000506057210 */ /* 0x004fe40007ffe004 */
[----:B------:R-:W-:Y:S02]  /*10c0*/  IADD3 R4, P1, PT, R0, -0x1000, RZ ;  /* 0xfffff00000047810 */ /* 0x000fe40007f3e0ff */
[----:B---3--:R-:W-:Y:S02]  /*10d0*/  IADD3 R5, PT, PT, R8, R7, R5 ;  /* 0x0000000708057210 */ /* 0x008fe40007ffe005 */
[----:B------:R-:W-:Y:S02]  /*10e0*/  ISETP.GE.U32.AND P0, PT, R4, 0x1000, PT ;  /* 0x000010000400780c */ /* 0x000fe40003f06070 */
[----:B------:R-:W-:-:S04]  /*10f0*/  IADD3 R5, PT, PT, R10, R9, R5 ;  /* 0x000000090a057210 */ /* 0x000fc80007ffe005 */
[----:B----4-:R-:W-:-:S04]  /*1100*/  IADD3 R5, PT, PT, R12, R11, R5 ;  /* 0x0000000b0c057210 */ /* 0x010fc80007ffe005 */
[----:B------:R-:W-:Y:S02]  /*1110*/  IADD3 R13, PT, PT, R14, R13, R5 ;  /* 0x0000000d0e0d7210 */ /* 0x000fe40007ffe005 */
[----:B------:R-:W-:Y:S02]  /*1120*/  IADD3.X R5, PT, PT, R3, -0x1, RZ, P1, !PT ;  /* 0xffffffff03057810 */ /* 0x000fe40000ffe4ff */
[----:B-----5:R-:W-:Y:S02]  /*1130*/  IADD3 R13, PT, PT, R16, R15, R13 ;  /* 0x0000000f100d7210 */ /* 0x020fe40007ffe00d */
[----:B------:R-:W-:Y:S02]  /*1140*/  ISETP.GE.U32.AND.EX P0, PT, R5, RZ, PT, P0 ;  /* 0x000000ff0500720c */ /* 0x000fe40003f06100 */
[----:B------:R-:W-:-:S05]  /*1150*/  IADD3 R13, PT, PT, R18, R17, R13 ;  /* 0x00000011120d7210 */ /* 0x000fca0007ffe00d */
[----:B------:R-:W-:-:S06]  /*1160*/  IMAD.IADD R27, R19, 0x1, R13 ;  /* 0x00000001131b7824 */ /* 0x000fcc00078e020d */
[----:B------:R-:W-:Y:S05]  /*1170*/  @!P0 BRA `(.L_x_131) ;  /* 0x0000000000748947 */ /* 0x000fea0003800000 */
[----:B------:R-:W0:Y:S01]  /*1180*/  LDC.64 R6, c[0x0][0x390] ;  /* 0x0000e400ff067b82 */ /* 0x000e220000000a00 */
[----:B------:R-:W-:Y:S02]  /*1190*/  IMAD.MOV.U32 R29, RZ, RZ, 0x1000 ;  /* 0x00001000ff1d7424 */ /* 0x000fe400078e00ff */
[----:B------:R-:W-:-:S07]  /*11a0*/  IMAD.MOV.U32 R26, RZ, RZ, RZ ;  /* 0x000000ffff1a7224 */ /* 0x000fce00078e00ff */
.L_x_133:
[----:B------:R-:W-:-:S04]  /*11b0*/  LEA R12, P0, R29, R24, 0x2 ;  /* 0x000000181d0c7211 */ /* 0x000fc800078010ff */
[----:B------:R-:W-:-:S05]  /*11c0*/  LEA.HI.X R13, R29, R25, R26, 0x2, P0 ;  /* 0x000000191d0d7211 */ /* 0x000fca00000f141a */
[----:B------:R-:W2:Y:S04]  /*11d0*/  LDG.E.128.CONSTANT R20, desc[UR6][R12.64] ;  /* 0x000000060c147981 */ /* 0x000ea8000c1e9d00 */
[----:B------:R-:W3:Y:S04]  /*11e0*/  LDG.E.128.CONSTANT R16, desc[UR6][R12.64+0x1000] ;  /* 0x001000060c107981 */ /* 0x000ee8000c1e9d00 */
[----:B------:R-:W4:Y:S04]  /*11f0*/  LDG.E.128.CONSTANT R8, desc[UR6][R12.64+0x2000] ;  /* 0x002000060c087981 */ /* 0x000f28000c1e9d00 */
[----:B------:R-:W5:Y:S01]  /*1200*/  LDG.E.128.CONSTANT R12, desc[UR6][R12.64+0x3000] ;  /* 0x003000060c0c7981 */ /* 0x000f62000c1e9d00 */
[----:B0-----:R-:W-:-:S02]  /*1210*/  IMAD.MOV.U32 R0, RZ, RZ, R6 ;  /* 0x000000ffff007224 */ /* 0x001fc400078e0006 */
[----:B------:R-:W-:Y:S01]  /*1220*/  IMAD.MOV.U32 R3, RZ, RZ, R7 ;  /* 0x000000ffff037224 */ /* 0x000fe200078e0007 */
[----:B--2---:R-:W-:-:S04]  /*1230*/  IADD3 R21, PT, PT, R21, R20, R27 ;  /* 0x0000001415157210 */ /* 0x004fc80007ffe01b */
[----:B------:R-:W-:-:S04]  /*1240*/  IADD3 R21, PT, PT, R23, R22, R21 ;  /* 0x0000001617157210 */ /* 0x000fc80007ffe015 */
[----:B---3--:R-:W-:Y:S02]  /*1250*/  IADD3 R21, PT, PT, R17, R16, R21 ;  /* 0x0000001011157210 */ /* 0x008fe40007ffe015 */
[----:B------:R-:W-:Y:S02]  /*1260*/  IADD3 R16, P1, PT, -R29, R0, RZ ;  /* 0x000000001d107210 */ /* 0x000fe40007f3e1ff */
[----:B------:R-:W-:Y:S02]  /*1270*/  IADD3 R21, PT, PT, R19, R18, R21 ;  /* 0x0000001213157210 */ /* 0x000fe40007ffe015 */
[----:B------:R-:W-:Y:S02]  /*1280*/  ISETP.GE.U32.AND P0, PT, R16, 0x1000, PT ;  /* 0x000010001000780c */ /* 0x000fe40003f06070 */
[----:B----4-:R-:W-:Y:S01]  /*1290*/  IADD3 R21, PT, PT, R9, R8, R21 ;  /* 0x0000000809157210 */ /* 0x010fe20007ffe015 */
[----:B------:R-:W-:-:S03]  /*12a0*/  IMAD.X R8, R3, 0x1, ~R26, P1 ;  /* 0x0000000103087824 */ /* 0x000fc600008e0e1a */
[----:B------:R-:W-:Y:S02]  /*12b0*/  IADD3 R21, PT, PT, R11, R10, R21 ;  /* 0x0000000a0b157210 */ /* 0x000fe40007ffe015 */
[----:B------:R-:W-:Y:S02]  /*12c0*/  ISETP.GE.U32.AND.EX P0, PT, R8, RZ, PT, P0 ;  /* 0x000000ff0800720c */ /* 0x000fe40003f06100 */
[----:B-----5:R-:W-:-:S04]  /*12d0*/  IADD3 R21, PT, PT, R13, R12, R21 ;  /* 0x0000000c0d157210 */ /* 0x020fc80007ffe015 */
[----:B------:R-:W-:-:S07]  /*12e0*/  IADD3 R27, PT, PT, R15, R14, R21 ;  /* 0x0000000e0f1b7210 */ /* 0x000fce0007ffe015 */
[----:B------:R-:W-:Y:S05]  /*12f0*/  @!P0 BRA `(.L_x_132) ;  /* 0x0000000400d08947 */ /* 0x000fea0003800000 */
[----:B------:R-:W-:-:S05]  /*1300*/  IADD3 R29, P0, PT, R29, 0x1000, RZ ;  /* 0x000010001d1d7810 */ /* 0x000fca0007f1e0ff */
[----:B------:R-:W-:Y:S01]  /*1310*/  IMAD.X R26, RZ, RZ, R26, P0 ;  /* 0x000000ffff1a7224 */ /* 0x000fe200000e061a */
[----:B------:R-:W-:-:S04]  /*1320*/  ISETP.GT.U32.AND P0, PT, R29, R4, PT ;  /* 0x000000041d00720c */ /* 0x000fc80003f04070 */
[----:B------:R-:W-:-:S13]  /*1330*/  ISETP.GT.U32.AND.EX P0, PT, R26, R5, PT, P0 ;  /* 0x000000051a00720c */ /* 0x000fda0003f04100 */
[----:B------:R-:W-:Y:S05]  /*1340*/  @!P0 BRA `(.L_x_133) ;  /* 0xfffffffc00988947 */ /* 0x000fea000383ffff */
.L_x_131:
[----:B------:R-:W-:-:S04]  /*1350*/  ISETP.GE.U32.AND P0, PT, R29, R0, PT ;  /* 0x000000001d00720c */ /* 0x000fc80003f06070 */
[----:B------:R-:W-:-:S13]  /*1360*/  ISETP.GE.U32.AND.EX P0, PT, R26, R3, PT, P0 ;  /* 0x000000031a00720c */ /* 0x000fda0003f06100 */
[----:B------:R-:W-:Y:S05]  /*1370*/  @P0 BRA `(.L_x_132) ;  /* 0x0000000400b00947 */ /* 0x000fea0003800000 */
[----:B------:R-:W-:Y:S01]  /*1380*/  IMAD.IADD R3, R0, 0x1, -R29 ;  /* 0x0000000100037824 */ /* 0x000fe200078e0a1d */
[----:B------:R-:W-:Y:S04]  /*1390*/  BSSY.RECONVERGENT B1, `(.L_x_132) ;  /* 0x000006a000017945 */ /* 0x000fe80003800200 */
[----:B------:R-:W-:-:S13]  /*13a0*/  ISETP.GE.AND P0, PT, R2, R3, PT ;  /* 0x000000030200720c */ /* 0x000fda0003f06270 */
[----:B------:R-:W-:Y:S05]  /*13b0*/  @P0 BRA `(.L_x_134) ;  /* 0x00000004009c0947 */ /* 0x000fea0003800000 */
[----:B------:R-:W-:Y:S01]  /*13c0*/  LOP3.LUT R4, RZ, R2, RZ, 0x33, !PT ;  /* 0x00000002ff047212 */ /* 0x000fe200078e33ff */
[----:B------:R-:W-:Y:S03]  /*13d0*/  BSSY.RECONVERGENT B2, `(.L_x_135) ;  /* 0x000001a000027945 */ /* 0x000fe60003800200 */
[----:B------:R-:W-:-:S04]  /*13e0*/  IADD3 R4, PT, PT, -R29, R0, R4 ;  /* 0x000000001d047210 */ /* 0x000fc80007ffe104 */
[C---:B------:R-:W-:Y:S02]  /*13f0*/  LOP3.LUT R0, R4.reuse, 0x300, RZ, 0xc0, !PT ;  /* 0x0000030004007812 */ /* 0x040fe400078ec0ff */
[----:B------:R-:W-:Y:S02]  /*1400*/  ISETP.GE.U32.AND P1, PT, R4, 0x300, PT ;  /* 0x000003000400780c */ /* 0x000fe40003f26070 */
[----:B------:R-:W-:Y:S01]  /*1410*/  ISETP.NE.AND P0, PT, R0, 0x300, PT ;  /* 0x000003000000780c */ /* 0x000fe20003f05270 */
[----:B------:R-:W-:-:S12]  /*1420*/  IMAD.MOV.U32 R0, RZ, RZ, R2 ;  /* 0x000000ffff007224 */ /* 0x000fd800078e0002 */
[----:B------:R-:W-:Y:S05]  /*1430*/  @!P0 BRA `(.L_x_136) ;  /* 0x00000000004c8947 */ /* 0x000fea0003800000 */
[----:B------:R-:W0:Y:S01]  /*1440*/  LDCU.64 UR4, c[0x0][0x380] ;  /* 0x00007000ff0477ac */ /* 0x000e220008000a00 */
[----:B------:R-:W-:Y:S02]  /*1450*/  IADD3 R8, P0, PT, R2, R29, RZ ;  /* 0x0000001d02087210 */ /* 0x000fe40007f1e0ff */
[----:B------:R-:W-:-:S03]  /*1460*/  LEA.HI R0, R4, 0x1, RZ, 0x18 ;  /* 0x0000000104007811 */ /* 0x000fc600078fc0ff */
[----:B------:R-:W-:Y:S01]  /*1470*/  IMAD.X R5, RZ, RZ, R26, P0 ;  /* 0x000000ffff057224 */ /* 0x000fe200000e061a */
[----:B------:R-:W-:Y:S01]  /*1480*/  LOP3.LUT R4, R0, 0x3, RZ, 0xc0, !PT ;  /* 0x0000000300047812 */ /* 0x000fe200078ec0ff */
[----:B------:R-:W-:-:S04]  /*1490*/  IMAD.MOV.U32 R0, RZ, RZ, R2 ;  /* 0x000000ffff007224 */ /* 0x000fc800078e0002 */
[----:B------:R-:W-:Y:S01]  /*14a0*/  IMAD.MOV R6, RZ, RZ, -R4 ;  /* 0x000000ffff067224 */ /* 0x000fe200078e0a04 */
[----:B0-----:R-:W-:-:S04]  /*14b0*/  LEA R7, P2, R8, UR4, 0x2 ;  /* 0x0000000408077c11 */ /* 0x001fc8000f8410ff */
[----:B------:R-:W-:-:S09]  /*14c0*/  LEA.HI.X R8, R8, UR5, R5, 0x2, P2 ;  /* 0x0000000508087c11 */ /* 0x000fd200090f1405 */
.L_x_137:
        /* <DEDUP_REMOVED lines=10> */
.L_x_136:
[----:B------:R-:W-:Y:S05]  /*1570*/  BSYNC.RECONVERGENT B2 ;  /* 0x0000000000027941 */ /* 0x000fea0003800200 */
.L_x_135:
[----:B------:R-:W-:Y:S05]  /*1580*/  @!P1 BRA `(.L_x_134) ;  /* 0x0000000400289947 */ /* 0x000fea0003800000 */
[----:B------:R-:W0:Y:S01]  /*1590*/  LDCU.64 UR4, c[0x0][0x380] ;  /* 0x00007000ff0477ac */ /* 0x000e220008000a00 */
[----:B------:R-:W-:Y:S01]  /*15a0*/  IMAD.IADD R5, R3, 0x1, -R0 ;  /* 0x0000000103057824 */ /* 0x000fe200078e0a00 */
[----:B------:R-:W-:Y:S01]  /*15b0*/  IADD3 R29, P0, PT, R0, R29, RZ ;  /* 0x0000001d001d7210 */ /* 0x000fe20007f1e0ff */
[----:B------:R-:W-:Y:S03]  /*15c0*/  BSSY.RECONVERGENT B2, `(.L_x_138) ;  /* 0x0000027000027945 */ /* 0x000fe60003800200 */
[----:B------:R-:W-:Y:S01]  /*15d0*/  ISETP.GT.AND P1, PT, R5, 0xc00, PT ;  /* 0x00000c000500780c */ /* 0x000fe20003f24270 */
[----:B------:R-:W-:Y:S01]  /*15e0*/  IMAD.X R26, RZ, RZ, R26, P0 ;  /* 0x000000ffff1a7224 */ /* 0x000fe200000e061a */
[----:B0-----:R-:W-:-:S04]  /*15f0*/  LEA R4, P0, R29, UR4, 0x2 ;  /* 0x000000041d047c11 */ /* 0x001fc8000f8010ff */
[----:B------:R-:W-:Y:S02]  /*1600*/  LEA.HI.X R5, R29, UR5, R26, 0x2, P0 ;  /* 0x000000051d057c11 */ /* 0x000fe400080f141a */
[----:B------:R-:W-:-:S05]  /*1610*/  PLOP3.LUT P0, PT, PT, PT, PT, 0x80, 0x8 ;  /* 0x000000000008781c */ /* 0x000fca0003f0f070 */
[----:B------:R-:W-:Y:S08]  /*1620*/  @!P1 BRA `(.L_x_139) ;  /* 0x0000000000809947 */ /* 0x000ff00003800000 */
[----:B------:R-:W-:Y:S01]  /*1630*/  PLOP3.LUT P0, PT, PT, PT, PT, 0x8, 0x80 ;  /* 0x000000000080781c */ /* 0x000fe20003f0e170 */
[----:B------:R-:W-:-:S12]  /*1640*/  VIADD R7, R3, 0xfffff400 ;  /* 0xfffff40003077836 */ /* 0x000fd80000000000 */
.L_x_140:
        /* <DEDUP_REMOVED lines=30> */
.L_x_139:
[----:B------:R-:W-:Y:S05]  /*1830*/  BSYNC.RECONVERGENT B2 ;  /* 0x0000000000027941 */ /* 0x000fea0003800200 */
.L_x_138:
        /* <DEDUP_REMOVED lines=22> */
.L_x_142:
[----:B------:R-:W-:Y:S05]  /*19a0*/  BSYNC.RECONVERGENT B2 ;  /* 0x0000000000027941 */ /* 0x000fea0003800200 */
.L_x_141:
        /* <DEDUP_REMOVED lines=8> */
.L_x_134:
[----:B------:R-:W-:Y:S05]  /*1a30*/  BSYNC.RECONVERGENT B1 ;  /* 0x0000000000017941 */ /* 0x000fea0003800200 */
.L_x_132:
[----:B------:R-:W0:Y:S01]  /*1a40*/  S2R R8, SR_LANEID ;  /* 0x0000000000087919 */ /* 0x000e220000000000 */
[----:B------:R-:W-:Y:S01]  /*1a50*/  ISETP.NE.AND P4, PT, R2, RZ, PT ;  /* 0x000000ff0200720c */ /* 0x000fe20003f85270 */
        /* <DEDUP_REMOVED lines=39> */
[----:B---3--:R-:W-:Y:S01]  /*1cd0*/  IMAD.IADD R5, R0, 0x1, R3 ;  /* 0x0000000100057824 */ /* 0x008fe200078e0203 */
[----:B------:R-:W-:Y:S06]  /*1ce0*/  BRA `(.L_x_130) ;  /* 0x0000001c00447947 */ /* 0x000fec0003800000 */
.L_x_115:
        /* <DEDUP_REMOVED lines=13> */
.L_x_145:
[----:B------:R-:W-:Y:S05]  /*1dc0*/  BSYNC.RECONVERGENT B1 ;  /* 0x0000000000017941 */ /* 0x000fea0003800200 */
.L_x_144:
        /* <DEDUP_REMOVED lines=16> */
.L_x_150:
        /* <DEDUP_REMOVED lines=9> */
.L_x_149:
[----:B------:R-:W-:Y:S05]  /*1f60*/  BSYNC.RECONVERGENT B2 ;  /* 0x0000000000027941 */ /* 0x000fea0003800200 */
.L_x_148:
        /* <DEDUP_REMOVED lines=8> */
.L_x_153:
        /* <DEDUP_REMOVED lines=35> */
.L_x_152:
[----:B------:R-:W-:Y:S05]  /*2220*/  BSYNC.RECONVERGENT B2 ;  /* 0x0000000000027941 */ /* 0x000fea0003800200 */
.L_x_151:
        /* <DEDUP_REMOVED lines=22> */
.L_x_155:
[----:B------:R-:W-:Y:S05]  /*2390*/  BSYNC.RECONVERGENT B2 ;  /* 0x0000000000027941 */ /* 0x000fea0003800200 */
.L_x_154:
        /* <DEDUP_REMOVED lines=10> */
.L_x_147:
[----:B------:R-:W-:Y:S05]  /*2440*/  BSYNC.RECONVERGENT B1 ;  /* 0x0000000000017941 */ /* 0x000fea0003800200 */
.L_x_146:
        /* <DEDUP_REMOVED lines=46> */
.L_x_156:
        /* <DEDUP_REMOVED lines=57> */
[----:B------:R-:W0:Y:S04]  /*2ac0*/  LDS.128 R8, [UR4+0x10] ;  /* 0x00001004ff087984 */ /* 0x000e280008000c00 */
[----:B------:R-:W2:Y:S04]  /*2ad0*/  LDS R2, [UR4+0xc] ;  /* 0x00000c04ff027984 */ /* 0x000ea80008000800 */
[----:B-1----:R-:W1:Y:S01]  /*2ae0*/  LDS.64 R6, [UR4+0x20] ;  /* 0x00002004ff067984 */ /* 0x002e620008000a00 */
[----:B0-----:R-:W-:Y:S02]  /*2af0*/  SEL R8, R8, RZ, P3 ;  /* 0x000000ff08087207 */ /* 0x001fe40001800000 */
[----:B------:R-:W-:-:S02]  /*2b00*/  ISETP.GT.U32.AND P3, PT, R0, 0xe0, PT ;  /* 0x000000e00000780c */ /* 0x000fc40003f64070 */
[----:B--2---:R-:W-:Y:S02]  /*2b10*/  SEL R2, R2, RZ, P6 ;  /* 0x000000ff02027207 */ /* 0x004fe40003000000 */
[----:B------:R-:W-:Y:S02]  /*2b20*/  SEL R9, R9, RZ, P5 ;  /* 0x000000ff09097207 */ /* 0x000fe40002800000 */
[----:B------:R-:W-:Y:S02]  /*2b30*/  IADD3 R2, PT, PT, R8, R2, R5 ;  /* 0x0000000208027210 */ /* 0x000fe40007ffe005 */
[----:B------:R-:W-:Y:S02]  /*2b40*/  SEL R10, R10, RZ, P2 ;  /* 0x000000ff0a0a7207 */ /* 0x000fe40001000000 */
[----:B------:R-:W-:Y:S02]  /*2b50*/  ISETP.GT.U32.AND.EX P3, PT, R3, RZ, PT, P3 ;  /* 0x000000ff0300720c */ /* 0x000fe40003f64130 */
[----:B------:R-:W-:-:S02]  /*2b60*/  SEL R11, R11, RZ, P1 ;  /* 0x000000ff0b0b7207 */ /* 0x000fc40000800000 */
[----:B------:R-:W-:Y:S02]  /*2b70*/  IADD3 R2, PT, PT, R10, R2, R9 ;  /* 0x000000020a027210 */ /* 0x000fe40007ffe009 */
[----:B-1----:R-:W-:Y:S02]  /*2b80*/  SEL R6, R6, RZ, P0 ;  /* 0x000000ff06067207 */ /* 0x002fe40000000000 */
[----:B------:R-:W-:Y:S02]  /*2b90*/  SEL R7, R7, RZ, P3 ;  /* 0x000000ff07077207 */ /* 0x000fe40001800000 */
[----:B------:R-:W-:-:S05]  /*2ba0*/  IADD3 R2, PT, PT, R6, R2, R11 ;  /* 0x0000000206027210 */ /* 0x000fca0007ffe00b */
[----:B------:R-:W-:Y:S01]  /*2bb0*/  IMAD.IADD R5, R2, 0x1, R7 ;  /* 0x0000000102057824 */ /* 0x000fe200078e0207 */
[----:B------:R-:W-:Y:S06]  /*2bc0*/  BRA `(.L_x_130) ;  /* 0x0000000c008c7947 */ /* 0x000fec0003800000 */
.L_x_143:
        /* <DEDUP_REMOVED lines=21> */
[----:B------:R-:W-:-:S03]  /*2d20*/  IMAD.MOV.U32 R11, RZ, RZ, 0x1000 ;  /* 0x00001000ff0b7424 */ /* 0x000fc600078e00ff */
[----:B----4-:R-:W-:Y:S01]  /*2d30*/  IADD3 R2, PT, PT, R13, R10, R2 ;  /* 0x0000000a0d027210 */ /* 0x010fe20007ffe002 */
[----:B------:R-:W-:-:S03]  /*2d40*/  IMAD.MOV.U32 R10, RZ, RZ, RZ ;  /* 0x000000ffff0a7224 */ /* 0x000fc600078e00ff */
[----:B-----5:R-:W-:Y:S02]  /*2d50*/  IADD3 R2, PT, PT, R15, R12, R2 ;  /* 0x0000000c0f027210 */ /* 0x020fe40007ffe002 */
[----:B------:R-:W-:-:S04]  /*2d60*/  IADD3 R12, P1, PT, R0, -0x1000, RZ ;  /* 0xfffff000000c7810 */ /* 0x000fc80007f3e0ff */
[----:B------:R-:W-:Y:S02]  /*2d70*/  ISETP.GE.U32.AND P0, PT, R12, 0x1000, PT ;  /* 0x000010000c00780c */ /* 0x000fe40003f06070 */
[----:B------:R-:W-:Y:S02]  /*2d80*/  IADD3.X R13, PT, PT, R3, -0x1, RZ, P1, !PT ;  /* 0xffffffff030d7810 */ /* 0x000fe40000ffe4ff */
[----:B------:R-:W-:Y:S02]  /*2d90*/  IADD3 R2, PT, PT, R17, R14, R2 ;  /* 0x0000000e11027210 */ /* 0x000fe40007ffe002 */
[----:B------:R-:W-:Y:S02]  /*2da0*/  ISETP.GE.U32.AND.EX P0, PT, R13, RZ, PT, P0 ;  /* 0x000000ff0d00720c */ /* 0x000fe40003f06100 */
[----:B------:R-:W-:-:S04]  /*2db0*/  IADD3 R2, PT, PT, R19, R16, R2 ;  /* 0x0000001013027210 */ /* 0x000fc80007ffe002 */
[----:B------:R-:W-:-:S05]  /*2dc0*/  IADD3 R2, PT, PT, R21, R18, R2 ;  /* 0x0000001215027210 */ /* 0x000fca0007ffe002 */
[----:B------:R-:W-:Y:S02]  /*2dd0*/  IMAD.IADD R9, R9, 0x1, R2 ;  /* 0x0000000109097824 */ /* 0x000fe400078e0202 */
[----:B------:R-:W-:Y:S05]  /*2de0*/  @!P0 BRA `(.L_x_157) ;  /* 0x0000000000a08947 */ /* 0x000fea0003800000 */
[----:B------:R-:W0:Y:S01]  /*2df0*/  LDC.64 R2, c[0x0][0x390] ;  /* 0x0000e400ff027b82 */ /* 0x000e220000000a00 */
[----:B------:R-:W-:Y:S02]  /*2e00*/  IMAD.MOV.U32 R11, RZ, RZ, 0x1000 ;  /* 0x00001000ff0b7424 */ /* 0x000fe400078e00ff */
[----:B------:R-:W-:-:S07]  /*2e10*/  IMAD.MOV.U32 R10, RZ, RZ, RZ ;  /* 0x000000ffff0a7224 */ /* 0x000fce00078e00ff */
.L_x_159:
[----:B------:R-:W-:-:S04]  /*2e20*/  LEA R6, P0, R11, R4, 0x2 ;  /* 0x000000040b067211 */ /* 0x000fc800078010ff */
[----:B------:R-:W-:-:S05]  /*2e30*/  LEA.HI.X R7, R11, R5, R10, 0x2, P0 ;  /* 0x000000050b077211 */ /* 0x000fca00000f140a */
        /* <DEDUP_REMOVED lines=17> */
[----:B---3--:R-:W-:-:S04]  /*2f50*/  IADD3 R24, PT, PT, R28, R27, R24 ;  /* 0x0000001b1c187210 */ /* 0x008fc80007ffe018 */
[----:B----4-:R-:W-:Y:S01]  /*2f60*/  IADD3 R24, PT, PT, R0, R25, R24 ;  /* 0x0000001900187210 */ /* 0x010fe20007ffe018 */
[----:B0-----:R-:W-:-:S05]  /*2f70*/  IMAD.MOV.U32 R0, RZ, RZ, R2 ;  /* 0x000000ffff007224 */ /* 0x001fca00078e0002 */
[----:B------:R-:W-:Y:S02]  /*2f80*/  IADD3 R9, P1, PT, -R11, R0, RZ ;  /* 0x000000000b097210 */ /* 0x000fe40007f3e1ff */
[----:B-----5:R-:W-:Y:S02]  /*2f90*/  IADD3 R21, PT, PT, R22, R21, R24 ;  /* 0x0000001516157210 */ /* 0x020fe40007ffe018 */
[----:B------:R-:W-:Y:S01]  /*2fa0*/  ISETP.GE.U32.AND P0, PT, R9, 0x1000, PT ;  /* 0x000010000900780c */ /* 0x000fe20003f06070 */
[----:B------:R-:W-:-:S05]  /*2fb0*/  IMAD.X R9, R3, 0x1, ~R10, P1 ;  /* 0x0000000103097824 */ /* 0x000fca00008e0e0a */
[----:B------:R-:W-:Y:S02]  /*2fc0*/  ISETP.GE.U32.AND.EX P0, PT, R9, RZ, PT, P0 ;  /* 0x000000ff0900720c */ /* 0x000fe40003f06100 */
[----:B------:R-:W-:-:S04]  /*2fd0*/  IADD3 R14, PT, PT, R15, R14, R21 ;  /* 0x0000000e0f0e7210 */ /* 0x000fc80007ffe015 */
[----:B------:R-:W-:-:S04]  /*2fe0*/  IADD3 R14, PT, PT, R17, R16, R14 ;  /* 0x00000010110e7210 */ /* 0x000fc80007ffe00e */
[----:B------:R-:W-:-:S04]  /*2ff0*/  IADD3 R14, PT, PT, R19, R18, R14 ;  /* 0x00000012130e7210 */ /* 0x000fc80007ffe00e */
[----:B------:R-:W-:Y:S01]  /*3000*/  IADD3 R9, PT, PT, R23, R20, R14 ;  /* 0x0000001417097210 */ /* 0x000fe20007ffe00e */
[----:B------:R-:W-:Y:S06]  /*3010*/  @!P0 BRA `(.L_x_158) ;  /* 0x0000000400d08947 */ /* 0x000fec0003800000 */
[----:B------:R-:W-:-:S05]  /*3020*/  IADD3 R11, P0, PT, R11, 0x1000, RZ ;  /* 0x000010000b0b7810 */ /* 0x000fca0007f1e0ff */
[----:B------:R-:W-:Y:S01]  /*3030*/  IMAD.X R10, RZ, RZ, R10, P0 ;  /* 0x000000ffff0a7224 */ /* 0x000fe200000e060a */
[----:B------:R-:W-:-:S04]  /*3040*/  ISETP.GT.U32.AND P0, PT, R11, R12, PT ;  /* 0x0000000c0b00720c */ /* 0x000fc80003f04070 */
[----:B------:R-:W-:-:S13]  /*3050*/  ISETP.GT.U32.AND.EX P0, PT, R10, R13, PT, P0 ;  /* 0x0000000d0a00720c */ /* 0x000fda0003f04100 */
[----:B------:R-:W-:Y:S05]  /*3060*/  @!P0 BRA `(.L_x_159) ;  /* 0xfffffffc006c8947 */ /* 0x000fea000383ffff */
.L_x_157:
        /* <DEDUP_REMOVED lines=20> */
[----:B------:R-:W-:Y:S01]  /*31b0*/  IMAD.MOV.U32 R0, RZ, RZ, R8 ;  /* 0x000000ffff007224 */ /* 0x000fe200078e0008 */
[----:B0-----:R-:W-:-:S04]  /*31c0*/  LEA R6, P2, R7, UR4, 0x2 ;  /* 0x0000000407067c11 */ /* 0x001fc8000f8410ff */
[----:B------:R-:W-:Y:S01]  /*31d0*/  LEA.HI.X R7, R7, UR5, R4, 0x2, P2 ;  /* 0x0000000507077c11 */ /* 0x000fe200090f1404 */
[----:B------:R-:W-:-:S08]  /*31e0*/  IMAD.MOV R4, RZ, RZ, -R2 ;  /* 0x000000ffff047224 */ /* 0x000fd000078e0a02 */
.L_x_163:
        /* <DEDUP_REMOVED lines=10> */
.L_x_162:
[----:B------:R-:W-:Y:S05]  /*3290*/  BSYNC.RECONVERGENT B2 ;  /* 0x0000000000027941 */ /* 0x000fea0003800200 */
.L_x_161:
        /* <DEDUP_REMOVED lines=13> */
.L_x_166:
        /* <DEDUP_REMOVED lines=30> */
.L_x_165:
[----:B------:R-:W-:Y:S05]  /*3550*/  BSYNC.RECONVERGENT B2 ;  /* 0x0000000000027941 */ /* 0x000fea0003800200 */
.L_x_164:
        /* <DEDUP_REMOVED lines=22> */
.L_x_168:
[----:B------:R-:W-:Y:S05]  /*36c0*/  BSYNC.RECONVERGENT B2 ;  /* 0x0000000000027941 */ /* 0x000fea0003800200 */
.L_x_167:
        /* <DEDUP_REMOVED lines=8> */
.L_x_160:
[----:B------:R-:W-:Y:S05]  /*3750*/  BSYNC.RECONVERGENT B1 ;  /* 0x0000000000017941 */ /* 0x000fea0003800200 */
.L_x_158:
[----:B------:R-:W0:Y:S01]  /*3760*/  S2R R7, SR_LANEID ;  /* 0x0000000000077919 */ /* 0x000e220000000000 */
[----:B------:R-:W-:Y:S01]  /*3770*/  ISETP.NE.AND P4, PT, R8, RZ, PT ;  /* 0x000000ff0800720c */ /* 0x000fe20003f85270 */
[----:B------:R-:W1:Y:S01]  /*3780*/  SHFL.DOWN PT, R0, R9, 0x1, 0x1f ;  /* 0x08201f0009007f89 */ /* 0x000e6200000e0000 */
[C---:B0-----:R-:W-:Y:S02]  /*3790*/  ISETP.GT.AND P0, PT, R7.reuse, 0x1e, PT ;  /* 0x0000001e0700780c */ /* 0x041fe40003f04270 */
[C---:B------:R-:W-:Y:S02]  /*37a0*/  ISETP.NE.AND P1, PT, R7.reuse, RZ, PT ;  /* 0x000000ff0700720c */ /* 0x040fe40003f25270 */
[----:B-1----:R-:W-:Y:S02]  /*37b0*/  SEL R0, R0, RZ, !P0 ;  /* 0x000000ff00007207 */ /* 0x002fe40004000000 */
        /* <DEDUP_REMOVED lines=9> */
[----:B------:R-:W-:-:S03]  /*3850*/  ISETP.GT.AND P0, PT, R7, 0x17, PT ;  /* 0x000000170700780c */ /* 0x000fc60003f04270 */
[----:B------:R-:W-:Y:S01]  /*3860*/  IMAD.IADD R2, R3, 0x1, R2 ;  /* 0x0000000103027824 */ /* 0x000fe200078e0202 */
[----:B------:R-:W-:-:S04]  /*3870*/  @!P1 SHF.R.U32.HI R3, RZ, 0x3, R8 ;  /* 0x00000003ff039819 */ /* 0x000fc80000011608 */
[----:B------:R-:W0:Y:S01]  /*3880*/  SHFL.DOWN PT, R4, R2, 0x8, 0x1f ;  /* 0x09001f0002047f89 */ /* 0x000e2200000e0000 */
[----:B------:R-:W-:Y:S02]  /*3890*/  @!P1 LOP3.LUT R3, R3, 0x7c, RZ, 0xc0, !PT ;  /* 0x0000007c03039812 */ /* 0x000fe400078ec0ff */
[----:B0-----:R-:W-:Y:S02]  /*38a0*/  SEL R5, R4, RZ, !P0 ;  /* 0x000000ff04057207 */ /* 0x001fe40004000000 */
[----:B------:R-:W-:-:S03]  /*38b0*/  ISETP.GT.AND P0, PT, R7, 0xf, PT ;  /* 0x0000000f0700780c */ /* 0x000fc60003f04270 */
[----:B------:R-:W-:Y:S01]  /*38c0*/  IMAD.IADD R0, R2, 0x1, R5 ;  /* 0x0000000102007824 */ /* 0x000fe200078e0205 */
[----:B------:R-:W-:-:S04]  /*38d0*/  @!P1 MOV R5, 0x400 ;  /* 0x0000040000059802 */ /* 0x000fc80000000f00 */
[----:B------:R-:W0:Y:S01]  /*38e0*/  SHFL.DOWN PT, R4, R0, 0x10, 0x1f ;  /* 0x0a001f0000047f89 */ /* 0x000e2200000e0000 */
[----:B-1----:R-:W-:-:S05]  /*38f0*/  @!P1 LEA R6, R6, R5, 0x18 ;  /* 0x0000000506069211 */ /* 0x002fca00078ec0ff */
[----:B------:R-:W-:Y:S01]  /*3900*/  @!P1 IMAD.IADD R6, R3, 0x1, R6 ;  /* 0x0000000103069824 */ /* 0x000fe200078e0206 */
        /* <DEDUP_REMOVED lines=15> */
.L_x_130:
[----:B------:R-:W-:Y:S05]  /*3a00*/  BSYNC.RECONVERGENT B0 ;  /* 0x0000000000007941 */ /* 0x000fea0003800200 */
.L_x_114:
[----:B------:R-:W-:Y:S05]  /*3a10*/  @P4 EXIT ;  /* 0x000000000000494d */ /* 0x000fea0003800000 */
[----:B------:R-:W5:Y:S01]  /*3a20*/  LDC.64 R2, c[0x0][0x388] ;  /* 0x0000e200ff027b82 */ /* 0x000f620000000a00 */
[----:B------:R-:W0:Y:S02]  /*3a30*/  LDCU UR4, c[0x0][0x39c] ;  /* 0x00007380ff0477ac */ /* 0x000e240008000800 */
[----:B01234-:R-:W-:-:S05]  /*3a40*/  VIADD R5, R5, UR4 ;  /* 0x0000000405057c36 */ /* 0x01ffca0008000000 */
[----:B-----5:R-:W-:Y:S01]  /*3a50*/  STG.E desc[UR6][R2.64], R5 ;  /* 0x0000000502007986 */ /* 0x020fe2000c101906 */
[----:B------:R-:W-:Y:S05]  /*3a60*/  EXIT ;  /* 0x000000000000794d */ /* 0x000fea0003800000 */
.L_x_169:
        /* <DEDUP_REMOVED lines=9> */
.L_x_320:


//--------------------- .text._ZN3cub18CUB_300001_SM_10006detail6reduce28DeviceReduceSingleTileKernelINS2_10policy_hubIijN4cuda3std3__44plusIiEEE10Policy1000EPiSC_iS9_iiNS7_10__identityEEEvT0_T1_T2_T3_T4_T6_ --------------------------
	.section	.text._ZN3cub18CUB_300001_SM_10006detail6reduce28DeviceReduceSingleTileKernelINS2_10policy_hubIijN4cuda3std3__44plusIiEEE10Policy1000EPiSC_iS9_iiNS7_10__identityEEEvT0_T1_T2_T3_T4_T6_,"ax",@progbits
	.align	128
        .global         _ZN3cub18CUB_300001_SM_10006detail6reduce28DeviceReduceSingleTileKernelINS2_10policy_hubIijN4cuda3std3__44plusIiEEE10Policy1000EPiSC_iS9_iiNS7_10__identityEEEvT0_T1_T2_T3_T4_T6_
        .type           _ZN3cub18CUB_300001_SM_10006detail6reduce28DeviceReduceSingleTileKernelINS2_10policy_hubIijN4cuda3std3__44plusIiEEE10Policy1000EPiSC_iS9_iiNS7_10__identityEEEvT0_T1_T2_T3_T4_T6_,@function
        .size           _ZN3cub18CUB_300001_SM_10006detail6reduce28DeviceReduceSingleTileKernelINS2_10policy_hubIijN4cuda3std3__44plusIiEEE10Policy1000EPiSC_iS9_iiNS7_10__identityEEEvT0_T1_T2_T3_T4_T6_,(.L_x_321 - _ZN3cub18CUB_300001_SM_10006detail6reduce28DeviceReduceSingleTileKernelINS2_10policy_hubIijN4cuda3std3__44plusIiEEE10Policy1000EPiSC_iS9_iiNS7_10__identityEEEvT0_T1_T2_T3_T4_T6_)
        .other          _ZN3cub18CUB_300001_SM_10006detail6reduce28DeviceReduceSingleTileKernelINS2_10policy_hubIijN4cuda3std3__44plusIiEEE10Policy1000EPiSC_iS9_iiNS7_10__identityEEEvT0_T1_T2_T3_T4_T6_,@"STO_CUDA_ENTRY STV_DEFAULT"
_ZN3cub18CUB_300001_SM_10006detail6reduce28DeviceReduceSingleTileKernelINS2_10policy_hubIijN4cuda3std3__44plusIiEEE10Policy1000EPiSC_iS9_iiNS7_10__identityEEEvT0_T1_T2_T3_T4_T6_:
.text._ZN3cub18CUB_300001_SM_10006detail6reduce28DeviceReduceSingleTileKernelINS2_10policy_hubIijN4cuda3std3__44plusIiEEE10Policy1000EPiSC_iS9_iiNS7_10__identityEEEvT0_T1_T2_T3_T4_T6_:
        /* <DEDUP_REMOVED lines=13> */
.L_x_170:
        /* <DEDUP_REMOVED lines=16> */
.L_x_175:
[----:B------:R-:W-:Y:S05]  /*01d0*/  BSYNC.RECONVERGENT B1 ;  /* 0x0000000000017941 */ /* 0x000fea0003800200 */
.L_x_174:
        /* <DEDUP_REMOVED lines=16> */
.L_x_180:
        /* <DEDUP_REMOVED lines=9> */
.L_x_179:
[----:B------:R-:W-:Y:S05]  /*0370*/  BSYNC.RECONVERGENT B2 ;  /* 0x0000000000027941 */ /* 0x000fea0003800200 */
.L_x_178:
        /* <DEDUP_REMOVED lines=8> */
.L_x_183:
        /* <DEDUP_REMOVED lines=35> */
.L_x_182:
[----:B------:R-:W-:Y:S05]  /*0630*/  BSYNC.RECONVERGENT B2 ;  /* 0x0000000000027941 */ /* 0x000fea0003800200 */
.L_x_181:
        /* <DEDUP_REMOVED lines=22> */
.L_x_185:
[----:B------:R-:W-:Y:S05]  /*07a0*/  BSYNC.RECONVERGENT B2 ;  /* 0x0000000000027941 */ /* 0x000fea0003800200 */
.L_x_184:
        /* <DEDUP_REMOVED lines=10> */
.L_x_177:
[----:B------:R-:W-:Y:S05]  /*0850*/  BSYNC.RECONVERGENT B1 ;  /* 0x0000000000017941 */ /* 0x000fea0003800200 */
.L_x_176:
        /* <DEDUP_REMOVED lines=45> */
.L_x_186:
        /* <DEDUP_REMOVED lines=67> */
.L_x_173:
        /* <DEDUP_REMOVED lines=22> */
.L_x_190:
        /* <DEDUP_REMOVED lines=20> */
.L_x_188:
        /* <DEDUP_REMOVED lines=20> */
.L_x_194:
        /* <DEDUP_REMOVED lines=8> */
.L_x_193:
[----:B------:R-:W-:Y:S05]  /*13c0*/  BSYNC.RECONVERGENT B2 ;  /* 0x0000000000027941 */ /* 0x000fea0003800200 */
.L_x_192:
        /* <DEDUP_REMOVED lines=16> */
.L_x_197:
        /* <DEDUP_REMOVED lines=39> */
.L_x_196:
[----:B------:R-:W-:Y:S05]  /*1740*/  BSYNC.RECONVERGENT B2 ;  /* 0x0000000000027941 */ /* 0x000fea0003800200 */
.L_x_195:
        /* <DEDUP_REMOVED lines=27> */
.L_x_199:
[----:B------:R-:W-:Y:S05]  /*1900*/  BSYNC.RECONVERGENT B2 ;  /* 0x0000000000027941 */ /* 0x000fea0003800200 */
.L_x_198:
        /* <DEDUP_REMOVED lines=10> */
.L_x_191:
[----:B------:R-:W-:Y:S05]  /*19b0*/  BSYNC.RECONVERGENT B1 ;  /* 0x0000000000017941 */ /* 0x000fea0003800200 */
.L_x_189:
        /* <DEDUP_REMOVED lines=43> */
.L_x_172:
        /* <DEDUP_REMOVED lines=12> */
.L_x_202:
[----:B------:R-:W-:Y:S05]  /*1d30*/  BSYNC.RECONVERGENT B1 ;  /* 0x0000000000017941 */ /* 0x000fea0003800200 */
.L_x_201:
        /* <DEDUP_REMOVED lines=16> */
.L_x_207:
        /* <DEDUP_REMOVED lines=9> */
.L_x_206:
[----:B------:R-:W-:Y:S05]  /*1ed0*/  BSYNC.RECONVERGENT B2 ;  /* 0x0000000000027941 */ /* 0x000fea0003800200 */
.L_x_205:
        /* <DEDUP_REMOVED lines=8> */
.L_x_210:
        /* <DEDUP_REMOVED lines=35> */
.L_x_209:
[----:B------:R-:W-:Y:S05]  /*2190*/  BSYNC.RECONVERGENT B2 ;  /* 0x0000000000027941 */ /* 0x000fea0003800200 */
.L_x_208:
        /* <DEDUP_REMOVED lines=22> */
.L_x_212:
[----:B------:R-:W-:Y:S05]  /*2300*/  BSYNC.RECONVERGENT B2 ;  /* 0x0000000000027941 */ /* 0x000fea0003800200 */
.L_x_211:
        /* <DEDUP_REMOVED lines=10> */
.L_x_204:
[----:B------:R-:W-:Y:S05]  /*23b0*/  BSYNC.RECONVERGENT B1 ;  /* 0x0000000000017941 */ /* 0x000fea0003800200 */
.L_x_203:
        /* <DEDUP_REMOVED lines=45> */
.L_x_213:
        /* <DEDUP_REMOVED lines=67> */
.L_x_200:
        /* <DEDUP_REMOVED lines=33> */
.L_x_216:
        /* <DEDUP_REMOVED lines=32> */
.L_x_214:
        /* <DEDUP_REMOVED lines=20> */
.L_x_220:
        /* <DEDUP_REMOVED lines=8> */
.L_x_219:
[----:B------:R-:W-:Y:S05]  /*3090*/  BSYNC.RECONVERGENT B2 ;  /* 0x0000000000027941 */ /* 0x000fea0003800200 */
.L_x_218:
        /* <DEDUP_REMOVED lines=16> */
.L_x_223:
        /* <DEDUP_REMOVED lines=39> */
.L_x_222:
[----:B------:R-:W-:Y:S05]  /*3410*/  BSYNC.RECONVERGENT B2 ;  /* 0x0000000000027941 */ /* 0x000fea0003800200 */
.L_x_221:
        /* <DEDUP_REMOVED lines=27> */
.L_x_225:
[----:B------:R-:W-:Y:S05]  /*35d0*/  BSYNC.RECONVERGENT B2 ;  /* 0x0000000000027941 */ /* 0x000fea0003800200 */
.L_x_224:
        /* <DEDUP_REMOVED lines=10> */
.L_x_217:
[----:B------:R-:W-:Y:S05]  /*3680*/  BSYNC.RECONVERGENT B1 ;  /* 0x0000000000017941 */ /* 0x000fea0003800200 */
.L_x_215:
        /* <DEDUP_REMOVED lines=42> */
.L_x_187:
[----:B------:R-:W-:Y:S05]  /*3930*/  BSYNC.RECONVERGENT B0 ;  /* 0x0000000000007941 */ /* 0x000fea0003800200 */
.L_x_171:
[----:B------:R-:W-:Y:S05]  /*3940*/  @P0 EXIT ;  /* 0x000000000000094d */ /* 0x000fea0003800000 */
[----:B-1----:R-:W1:Y:S01]  /*3950*/  LDC.64 R4, c[0x0][0x388] ;  /* 0x0000e200ff047b82 */ /* 0x002e620000000a00 */
[----:B------:R-:W0:Y:S02]  /*3960*/  LDCU UR4, c[0x0][0x398] ;  /* 0x00007300ff0477ac */ /* 0x000e240008000800 */
[----:B0-234-:R-:W-:-:S05]  /*3970*/  VIADD R3, R3, UR4 ;  /* 0x0000000403037c36 */ /* 0x01dfca0008000000 */
[----:B-1----:R-:W-:Y:S01]  /*3980*/  STG.E desc[UR6][R4.64], R3 ;  /* 0x0000000304007986 */ /* 0x002fe2000c101906 */
[----:B------:R-:W-:Y:S05]  /*3990*/  EXIT ;  /* 0x000000000000794d */ /* 0x000fea0003800000 */
.L_x_226:
        /* <DEDUP_REMOVED lines=14> */
.L_x_321:


//--------------------- .text._ZN3cub18CUB_300001_SM_10006detail6reduce18DeviceReduceKernelINS2_10policy_hubIijN4cuda3std3__44plusIiEEE10Policy1000EPijS9_iNS7_10__identityEEEvT0_PT3_T1_NS0_13GridEvenShareISH_EET2_T4_ --------------------------
	.section	.text._ZN3cub18CUB_300001_SM_10006detail6reduce18DeviceReduceKernelINS2_10policy_hubIijN4cuda3std3__44plusIiEEE10Policy1000EPijS9_iNS7_10__identityEEEvT0_PT3_T1_NS0_13GridEvenShareISH_EET2_T4_,"ax",@progbits
	.align	128
        .global         _ZN3cub18CUB_300001_SM_10006detail6reduce18DeviceReduceKernelINS2_10policy_hubIijN4cuda3std3__44plusIiEEE10Policy1000EPijS9_iNS7_10__identityEEEvT0_PT3_T1_NS0_13GridEvenShareISH_EET2_T4_
        .type           _ZN3cub18CUB_300001_SM_10006detail6reduce18DeviceReduceKernelINS2_10policy_hubIijN4cuda3std3__44plusIiEEE10Policy1000EPijS9_iNS7_10__identityEEEvT0_PT3_T1_NS0_13GridEvenShareISH_EET2_T4_,@function
        .size           _ZN3cub18CUB_300001_SM_10006detail6reduce18DeviceReduceKernelINS2_10policy_hubIijN4cuda3std3__44plusIiEEE10Policy1000EPijS9_iNS7_10__identityEEEvT0_PT3_T1_NS0_13GridEvenShareISH_EET2_T4_,(.L_x_322 - _ZN3cub18CUB_300001_SM_10006detail6reduce18DeviceReduceKernelINS2_10policy_hubIijN4cuda3std3__44plusIiEEE10Policy1000EPijS9_iNS7_10__identityEEEvT0_PT3_T1_NS0_13GridEvenShareISH_EET2_T4_)
        .other          _ZN3cub18CUB_300001_SM_10006detail6reduce18DeviceReduceKernelINS2_10policy_hubIijN4cuda3std3__44plusIiEEE10Policy1000EPijS9_iNS7_10__identityEEEvT0_PT3_T1_NS0_13GridEvenShareISH_EET2_T4_,@"STO_CUDA_ENTRY STV_DEFAULT"
_ZN3cub18CUB_300001_SM_10006detail6reduce18DeviceReduceKernelINS2_10policy_hubIijN4cuda3std3__44plusIiEEE10Policy1000EPijS9_iNS7_10__identityEEEvT0_PT3_T1_NS0_13GridEvenShareISH_EET2_T4_:
.text._ZN3cub18CUB_300001_SM_10006detail6reduce18DeviceReduceKernelINS2_10policy_hubIijN4cuda3std3__44plusIiEEE10Policy1000EPijS9_iNS7_10__identityEEEvT0_PT3_T1_NS0_13GridEvenShareISH_EET2_T4_:
[----:B------:R-:W-:Y:S01]  /*0000*/  LDC R1, c[0x0][0x37c] ;  /* 0x0000df00ff017b82 */ /* 0x000fe20000000800 */
[----:B------:R-:W0:Y:S01]  /*0010*/  S2R R0, SR_CTAID.X ;  /* 0x0000000000007919 */ /* 0x000e220000002500 */
[----:B------:R-:W1:Y:S01]  /*0020*/  LDCU UR4, c[0x0][0x380] ;  /* 0x00007000ff0477ac */ /* 0x000e620008000800 */
[----:B------:R-:W-:Y:S01]  /*0030*/  BSSY.RECONVERGENT B0, `(.L_x_227) ;  /* 0x00002ac000007945 */ /* 0x000fe20003800200 */
[----:B------:R-:W2:Y:S01]  /*0040*/  LDCU UR5, c[0x0][0x3ac] ;  /* 0x00007580ff0577ac */ /* 0x000ea20008000800 */
[----:B------:R-:W3:Y:S01]  /*0050*/  LDCU.64 UR8, c[0x0][0x358] ;  /* 0x00006b00ff0877ac */ /* 0x000ee20008000a00 */
[----:B-1----:R-:W-:Y:S02]  /*0060*/  ULOP3.LUT UP0, URZ, UR4, 0xf, URZ, 0xc0, !UPT ;  /* 0x0000000f04ff7892 */ /* 0x002fe4000f80c0ff */
[----:B--2---:R-:W-:Y:S01]  /*0070*/  USHF.L.U32 UR5, UR5, 0xc, URZ ;  /* 0x0000000c05057899 */ /* 0x004fe200080006ff */
[----:B0-----:R-:W-:-:S06]  /*0080*/  IMAD.SHL.U32 R23, R0, 0x1000, RZ ;  /* 0x0000100000177824 */ /* 0x001fcc00078e00ff */
[----:B---3--:R-:W-:Y:S05]  /*0090*/  BRA.U UP0, `(.L_x_228) ;  /* 0x0000001500147547 */ /* 0x008fea000b800000 */
[----:B------:R-:W0:Y:S02]  /*00a0*/  LDC R3, c[0x0][0x3a8] ;  /* 0x0000ea00ff037b82 */ /* 0x000e240000000800 */
[----:B0-----:R-:W-:-:S05]  /*00b0*/  IMAD R22, R0, -0x1000, R3 ;  /* 0xfffff00000167824 */ /* 0x001fca00078e0203 */
[----:B------:R-:W-:-:S13]  /*00c0*/  ISETP.GT.U32.AND P0, PT, R22, 0xfff, PT ;  /* 0x00000fff1600780c */ /* 0x000fda0003f04070 */
[----:B------:R-:W-:Y:S05]  /*00d0*/  @P0 BRA `(.L_x_229) ;  /* 0x0000000800b00947 */ /* 0x000fea0003800000 */
[----:B------:R-:W0:Y:S01]  /*00e0*/  S2R R5, SR_TID.X ;  /* 0x0000000000057919 */ /* 0x000e220000002100 */
[----:B------:R-:W-:Y:S01]  /*00f0*/  BSSY.RECONVERGENT B1, `(.L_x_230) ;  /* 0x000000a000017945 */ /* 0x000fe20003800200 */
[----:B------:R-:W-:Y:S01]  /*0100*/  IMAD.MOV.U32 R2, RZ, RZ, RZ ;  /* 0x000000ffff027224 */ /* 0x000fe200078e00ff */
[----:B0-----:R-:W-:Y:S01]  /*0110*/  ISETP.GE.U32.AND P0, PT, R5, R22, PT ;  /* 0x000000160500720c */ /* 0x001fe20003f06070 */
[----:B------:R-:W-:-:S12]  /*0120*/  IMAD.MOV.U32 R11, RZ, RZ, R5 ;  /* 0x000000ffff0b7224 */ /* 0x000fd800078e0005 */
[----:B------:R-:W-:Y:S05]  /*0130*/  @P0 BRA `(.L_x_231) ;  /* 0x0000000000140947 */ /* 0x000fea0003800000 */
[----:B------:R-:W0:Y:S01]  /*0140*/  LDC.64 R6, c[0x0][0x380] ;  /* 0x0000e000ff067b82 */ /* 0x000e220000000a00 */
[----:B------:R-:W-:-:S04]  /*0150*/  IMAD R9, R0, 0x1000, R5 ;  /* 0x0000100000097824 */ /* 0x000fc800078e0205 */
[----:B0-----:R-:W-:-:S05]  /*0160*/  IMAD.WIDE.U32 R6, R9, 0x4, R6 ;  /* 0x0000000409067825 */ /* 0x001fca00078e0006 */
[----:B------:R0:W5:Y:S01]  /*0170*/  LDG.E.CONSTANT R2, desc[UR8][R6.64] ;  /* 0x0000000806027981 */ /* 0x000162000c1e9900 */
[----:B------:R-:W-:-:S07]  /*0180*/  VIADD R11, R5, 0x100 ;  /* 0x00000100050b7836 */ /* 0x000fce0000000000 */
.L_x_231:
[----:B------:R-:W-:Y:S05]  /*0190*/  BSYNC.RECONVERGENT B1 ;  /* 0x0000000000017941 */ /* 0x000fea0003800200 */
.L_x_230:
[----:B------:R-:W-:Y:S01]  /*01a0*/  ISETP.GE.U32.AND P0, PT, R11, R22, PT ;  /* 0x000000160b00720c */ /* 0x000fe20003f06070 */
[----:B------:R-:W-:-:S12]  /*01b0*/  BSSY.RECONVERGENT B1, `(.L_x_232) ;  /* 0x000002e000017945 */ /* 0x000fd80003800200 */
[----:B------:R-:W-:Y:S05]  /*01c0*/  @P0 BRA `(.L_x_233) ;  /* 0x0000000000b00947 */ /* 0x000fea0003800000 */
[----:B------:R-:W-:Y:S01]  /*01d0*/  LOP3.LUT R4, RZ, R11, RZ, 0x33, !PT ;  /* 0x0000000bff047212 */ /* 0x000fe200078e33ff */
[----:B------:R-:W-:Y:S04]  /*01e0*/  BSSY.RECONVERGENT B2, `(.L_x_234) ;  /* 0x0000014000027945 */ /* 0x000fe80003800200 */
[----:B------:R-:W-:-:S04]  /*01f0*/  IMAD.IADD R3, R4, 0x1, R3 ;  /* 0x0000000104037824 */ /* 0x000fc800078e0203 */
[----:B0-----:R-:W-:Y:S01]  /*0200*/  IMAD R6, R0, -0x1000, R3 ;  /* 0xfffff00000067824 */ /* 0x001fe200078e0203 */
[----:B------:R-:W-:-:S04]  /*0210*/  LOP3.LUT R4, R3, 0x300, RZ, 0xc0, !PT ;  /* 0x0000030003047812 */ /* 0x000fc800078ec0ff */
[----:B------:R-:W-:Y:S02]  /*0220*/  ISETP.NE.AND P0, PT, R4, 0x300, PT ;  /* 0x000003000400780c */ /* 0x000fe40003f05270 */
[----:B------:R-:W-:-:S11]  /*0230*/  ISETP.GE.U32.AND P1, PT, R6, 0x300, PT ;  /* 0x000003000600780c */ /* 0x000fd60003f26070 */
[----:B------:R-:W-:Y:S05]  /*0240*/  @!P0 BRA `(.L_x_235) ;  /* 0x0000000000348947 */ /* 0x000fea0003800000 */
[----:B------:R-:W0:Y:S01]  /*0250*/  LDC.64 R8, c[0x0][0x380] ;  /* 0x0000e000ff087b82 */ /* 0x000e220000000a00 */
[----:B------:R-:W-:Y:S01]  /*0260*/  LEA.HI R3, R3, 0x1, RZ, 0x18 ;  /* 0x0000000103037811 */ /* 0x000fe200078fc0ff */
[----:B------:R-:W-:-:S03]  /*0270*/  IMAD R13, R0, 0x1000, R11 ;  /* 0x00001000000d7824 */ /* 0x000fc600078e020b */
[----:B------:R-:W-:-:S05]  /*0280*/  LOP3.LUT R3, R3, 0x3, RZ, 0xc0, !PT ;  /* 0x0000000303037812 */ /* 0x000fca00078ec0ff */
[----:B------:R-:W-:-:S07]  /*0290*/  IMAD.MOV R3, RZ, RZ, -R3 ;  /* 0x000000ffff037224 */ /* 0x000fce00078e0a03 */
.L_x_236:
[----:B0-----:R-:W-:-:S06]  /*02a0*/  IMAD.WIDE.U32 R6, R13, 0x4, R8 ;  /* 0x000000040d067825 */ /* 0x001fcc00078e0008 */
[----:B------:R-:W2:Y:S01]  /*02b0*/  LDG.E.CONSTANT R7, desc[UR8][R6.64] ;  /* 0x0000000806077981 */ /* 0x000ea2000c1e9900 */
[----:B------:R-:W-:Y:S02]  /*02c0*/  VIADD R3, R3, 0x1 ;  /* 0x0000000103037836 */ /* 0x000fe40000000000 */
[----:B------:R-:W-:Y:S02]  /*02d0*/  VIADD R11, R11, 0x100 ;  /* 0x000001000b0b7836 */ /* 0x000fe40000000000 */
[----:B------:R-:W-:Y:S01]  /*02e0*/  VIADD R13, R13, 0x100 ;  /* 0x000001000d0d7836 */ /* 0x000fe20000000000 */
[----:B------:R-:W-:Y:S01]  /*02f0*/  ISETP.NE.AND P0, PT, R3, RZ, PT ;  /* 0x000000ff0300720c */ /* 0x000fe20003f05270 */
[----:B--2--5:R-:W-:-:S12]  /*0300*/  IMAD.IADD R2, R7, 0x1, R2 ;  /* 0x0000000107027824 */ /* 0x024fd800078e0202 */
[----:B------:R-:W-:Y:S05]  /*0310*/  @P0 BRA `(.L_x_236) ;  /* 0xfffffffc00e00947 */ /* 0x000fea000383ffff */
.L_x_235:
[----:B------:R-:W-:Y:S05]  /*0320*/  BSYNC.RECONVERGENT B2 ;  /* 0x0000000000027941 */ /* 0x000fea0003800200 */
.L_x_234:
[----:B------:R-:W-:Y:S05]  /*0330*/  @!P1 BRA `(.L_x_233) ;  /* 0x0000000000549947 */ /* 0x000fea0003800000 */
[----:B------:R-:W0:Y:S01]  /*0340*/  LDC.64 R6, c[0x0][0x380] ;  /* 0x0000e000ff067b82 */ /* 0x000e220000000a00 */
[----:B------:R-:W-:Y:S02]  /*0350*/  VIADD R3, R11, 0x200 ;  /* 0x000002000b037836 */ /* 0x000fe40000000000 */
[----:B------:R-:W-:-:S07]  /*0360*/  IMAD R17, R0, 0x1000, R11 ;  /* 0x0000100000117824 */ /* 0x000fce00078e020b */
.L_x_237:
[C---:B------:R-:W-:Y:S02]  /*0370*/  VIADD R11, R17.reuse, 0x100 ;  /* 0x00000100110b7836 */ /* 0x040fe40000000000 */
[----:B0-----:R-:W-:-:S04]  /*0380*/  IMAD.WIDE.U32 R8, R17, 0x4, R6 ;  /* 0x0000000411087825 */ /* 0x001fc800078e0006 */
[C---:B------:R-:W-:Y:S02]  /*0390*/  VIADD R13, R17.reuse, 0x200 ;  /* 0x00000200110d7836 */ /* 0x040fe40000000000 */
[----:B------:R-:W-:Y:S01]  /*03a0*/  VIADD R15, R17, 0x300 ;  /* 0x00000300110f7836 */ /* 0x000fe20000000000 */
[----:B------:R-:W2:Y:S01]  /*03b0*/  LDG.E.CONSTANT R9, desc[UR8][R8.64] ;  /* 0x0000000808097981 */ /* 0x000ea2000c1e9900 */
[----:B------:R-:W-:-:S04]  /*03c0*/  IMAD.WIDE.U32 R10, R11, 0x4, R6 ;  /* 0x000000040b0a7825 */ /* 0x000fc800078e0006 */
[--C-:B------:R-:W-:Y:S02]  /*03d0*/  IMAD.WIDE.U32 R12, R13, 0x4, R6.reuse ;  /* 0x000000040d0c7825 */ /* 0x100fe400078e0006 */
[----:B------:R-:W2:Y:S02]  /*03e0*/  LDG.E.CONSTANT R10, desc[UR8][R10.64] ;  /* 0x000000080a0a7981 */ /* 0x000ea4000c1e9900 */
[----:B------:R-:W-:Y:S02]  /*03f0*/  IMAD.WIDE.U32 R14, R15, 0x4, R6 ;  /* 0x000000040f0e7825 */ /* 0x000fe400078e0006 */
[----:B------:R-:W3:Y:S04]  /*0400*/  LDG.E.CONSTANT R13, desc[UR8][R12.64] ;  /* 0x000000080c0d7981 */ /* 0x000ee8000c1e9900 */
[----:B------:R-:W3:Y:S01]  /*0410*/  LDG.E.CONSTANT R14, desc[UR8][R14.64] ;  /* 0x000000080e0e7981 */ /* 0x000ee2000c1e9900 */
[----:B------:R-:W-:-:S05]  /*0420*/  VIADD R19, R3, 0x200 ;  /* 0x0000020003137836 */ /* 0x000fca0000000000 */
[----:B------:R-:W-:Y:S01]  /*0430*/  ISETP.GE.AND P0, PT, R19, R22, PT ;  /* 0x000000161300720c */ /* 0x000fe20003f06270 */
[----:B------:R-:W-:Y:S02]  /*0440*/  VIADD R3, R3, 0x400 ;  /* 0x0000040003037836 */ /* 0x000fe40000000000 */
[----:B------:R-:W-:Y:S01]  /*0450*/  VIADD R17, R17, 0x400 ;  /* 0x0000040011117836 */ /* 0x000fe20000000000 */
[----:B--2--5:R-:W-:-:S04]  /*0460*/  IADD3 R2, PT, PT, R10, R9, R2 ;  /* 0x000000090a027210 */ /* 0x024fc80007ffe002 */
[----:B---3--:R-:W-:-:S05]  /*0470*/  IADD3 R2, PT, PT, R14, R13, R2 ;  /* 0x0000000d0e027210 */ /* 0x008fca0007ffe002 */
[----:B------:R-:W-:Y:S05]  /*0480*/  @!P0 BRA `(.L_x_237) ;  /* 0xfffffffc00b88947 */ /* 0x000fea000383ffff */
.L_x_233:
[----:B------:R-:W-:Y:S05]  /*0490*/  BSYNC.RECONVERGENT B1 ;  /* 0x0000000000017941 */ /* 0x000fea0003800200 */
.L_x_232:
[----:B------:R-:W-:-:S13]  /*04a0*/  ISETP.GE.U32.AND P0, PT, R22, 0x100, PT ;  /* 0x000001001600780c */ /* 0x000fda0003f06070 */
[----:B------:R-:W-:Y:S05]  /*04b0*/  @!P0 BRA `(.L_x_238) ;  /* 0x0000000000ac8947 */ /* 0x000fea0003800000 */
[----:B------:R-:W1:Y:S01]  /*04c0*/  S2R R8, SR_LANEID ;  /* 0x0000000000087919 */ /* 0x000e620000000000 */
[----:B-----5:R-:W2:Y:S01]  /*04d0*/  SHFL.DOWN PT, R3, R2, 0x1, 0x1f ;  /* 0x08201f0002037f89 */ /* 0x020ea200000e0000 */
[C---:B-1----:R-:W-:Y:S02]  /*04e0*/  ISETP.GT.AND P0, PT, R8.reuse, 0x1e, PT ;  /* 0x0000001e0800780c */ /* 0x042fe40003f04270 */
[C---:B------:R-:W-:Y:S02]  /*04f0*/  ISETP.NE.AND P1, PT, R8.reuse, RZ, PT ;  /* 0x000000ff0800720c */ /* 0x040fe40003f25270 */
        /* <DEDUP_REMOVED lines=32> */
[----:B-1----:R-:W0:Y:S04]  /*0700*/  LDS.128 R4, [UR4+0x10] ;  /* 0x00001004ff047984 */ /* 0x002e280008000c00 */
[----:B------:R-:W1:Y:S01]  /*0710*/  LDS.64 R8, [UR4+0x20] ;  /* 0x00002004ff087984 */ /* 0x000e620008000a00 */
[----:B0-----:R-:W-:-:S04]  /*0720*/  IADD3 R2, PT, PT, R4, R2, R3 ;  /* 0x0000000204027210 */ /* 0x001fc80007ffe003 */
[----:B------:R-:W-:-:S04]  /*0730*/  IADD3 R2, PT, PT, R6, R2, R5 ;  /* 0x0000000206027210 */ /* 0x000fc80007ffe005 */
[----:B-1----:R-:W-:-:S05]  /*0740*/  IADD3 R2, PT, PT, R8, R2, R7 ;  /* 0x0000000208027210 */ /* 0x002fca0007ffe007 */
[----:B------:R-:W-:Y:S01]  /*0750*/  IMAD.IADD R3, R2, 0x1, R9 ;  /* 0x0000000102037824 */ /* 0x000fe200078e0209 */
[----:B------:R-:W-:Y:S06]  /*0760*/  BRA `(.L_x_239) ;  /* 0x0000002000e07947 */ /* 0x000fec0003800000 */
.L_x_238:
[----:B------:R-:W-:Y:S01]  /*0770*/  LOP3.LUT R3, R5, 0x3e0, RZ, 0xc0, !PT ;  /* 0x000003e005037812 */ /* 0x000fe200078ec0ff */
[----:B------:R-:W1:Y:S04]  /*0780*/  S2R R10, SR_LANEID ;  /* 0x00000000000a7919 */ /* 0x000e680000000000 */
[----:B0-----:R-:W-:Y:S01]  /*0790*/  VIADD R7, R3, 0x20 ;  /* 0x0000002003077836 */ /* 0x001fe20000000000 */
[----:B------:R-:W-:-:S04]  /*07a0*/  LOP3.LUT R3, RZ, R3, RZ, 0x33, !PT ;  /* 0x00000003ff037212 */ /* 0x000fc800078e33ff */
[----:B------:R-:W-:Y:S01]  /*07b0*/  ISETP.GT.U32.AND P0, PT, R7, R22, PT ;  /* 0x000000160700720c */ /* 0x000fe20003f04070 */
[----:B------:R-:W-:-:S05]  /*07c0*/  IMAD.IADD R3, R22, 0x1, R3 ;  /* 0x0000000116037824 */ /* 0x000fca00078e0203 */
[----:B------:R-:W-:-:S05]  /*07d0*/  SEL R7, R3, 0x1f, P0 ;  /* 0x0000001f03077807 */ /* 0x000fca0000000000 */
[----:B-----5:R-:W0:Y:S01]  /*07e0*/  SHFL.DOWN PT, R3, R2, 0x1, R7 ;  /* 0x0820000002037989 */ /* 0x020e2200000e0007 */
[CC--:B-1----:R-:W-:Y:S01]  /*07f0*/  ISETP.GE.AND P0, PT, R10.reuse, R7.reuse, PT ;  /* 0x000000070a00720c */ /* 0x0c2fe20003f06270 */
[C---:B------:R-:W-:Y:S01]  /*0800*/  VIADD R6, R10.reuse, 0x2 ;  /* 0x000000020a067836 */ /* 0x040fe20000000000 */
[C---:B------:R-:W-:Y:S01]  /*0810*/  ISETP.NE.AND P1, PT, R10.reuse, RZ, PT ;  /* 0x000000ff0a00720c */ /* 0x040fe20003f25270 */
[----:B------:R-:W-:Y:S01]  /*0820*/  VIADD R8, R10, 0x4 ;  /* 0x000000040a087836 */ /* 0x000fe20000000000 */
[----:B0-----:R-:W-:Y:S02]  /*0830*/  SEL R3, R3, RZ, !P0 ;  /* 0x000000ff03037207 */ /* 0x001fe40004000000 */
[----:B------:R-:W-:-:S09]  /*0840*/  ISETP.GT.AND P0, PT, R6, R7, PT ;  /* 0x000000070600720c */ /* 0x000fd20003f04270 */
[----:B------:R-:W0:Y:S01]  /*0850*/  @!P1 S2R R12, SR_CgaCtaId ;  /* 0x00000000000c9919 */ /* 0x000e220000008800 */
[----:B------:R-:W-:Y:S01]  /*0860*/  @!P1 MOV R9, 0x400 ;  /* 0x0000040000099802 */ /* 0x000fe20000000f00 */
[----:B------:R-:W-:-:S05]  /*0870*/  IMAD.IADD R4, R3, 0x1, R2 ;  /* 0x0000000103047824 */ /* 0x000fca00078e0202 */
        /* <DEDUP_REMOVED lines=25> */
[----:B------:R-:W1:Y:S01]  /*0a10*/  S2UR UR5, SR_CgaCtaId ;  /* 0x00000000000579c3 */ /* 0x000e620000008800 */
[----:B------:R-:W-:Y:S01]  /*0a20*/  UMOV UR4, 0x400 ;  /* 0x0000040000047882 */ /* 0x000fe20000000000 */
[C---:B------:R-:W-:Y:S02]  /*0a30*/  ISETP.GT.U32.AND P2, PT, R22.reuse, 0x40, PT ;  /* 0x000000401600780c */ /* 0x040fe40003f44070 */
[C---:B------:R-:W-:Y:S02]  /*0a40*/  ISETP.GT.U32.AND P1, PT, R22.reuse, 0x20, PT ;  /* 0x000000201600780c */ /* 0x040fe40003f24070 */
[----:B------:R-:W-:Y:S01]  /*0a50*/  ISETP.GT.U32.AND P3, PT, R22, 0x80, PT ;  /* 0x000000801600780c */ /* 0x000fe20003f64070 */
[----:B-1----:R-:W-:-:S09]  /*0a60*/  ULEA UR4, UR5, UR4, 0x18 ;  /* 0x0000000405047291 */ /* 0x002fd2000f8ec0ff */
[----:B------:R-:W1:Y:S04]  /*0a70*/  LDS.128 R4, [UR4+0x10] ;  /* 0x00001004ff047984 */ /* 0x000e680008000c00 */
[----:B------:R-:W2:Y:S04]  /*0a80*/  LDS R2, [UR4+0xc] ;  /* 0x00000c04ff027984 */ /* 0x000ea80008000800 */
[----:B0-----:R-:W0:Y:S01]  /*0a90*/  LDS.64 R8, [UR4+0x20] ;  /* 0x00002004ff087984 */ /* 0x001e220008000a00 */
[----:B-1----:R-:W-:Y:S02]  /*0aa0*/  SEL R4, R4, RZ, P2 ;  /* 0x000000ff04047207 */ /* 0x002fe40001000000 */
[----:B------:R-:W-:-:S02]  /*0ab0*/  ISETP.GT.U32.AND P2, PT, R22, 0x60, PT ;  /* 0x000000601600780c */ /* 0x000fc40003f44070 */
[----:B--2---:R-:W-:Y:S02]  /*0ac0*/  SEL R2, R2, RZ, P1 ;  /* 0x000000ff02027207 */ /* 0x004fe40000800000 */
[----:B------:R-:W-:Y:S02]  /*0ad0*/  SEL R5, R5, RZ, P2 ;  /* 0x000000ff05057207 */ /* 0x000fe40001000000 */
[----:B------:R-:W-:Y:S02]  /*0ae0*/  IADD3 R2, PT, PT, R4, R2, R3 ;  /* 0x0000000204027210 */ /* 0x000fe40007ffe003 */
[----:B------:R-:W-:Y:S02]  /*0af0*/  ISETP.GT.U32.AND P1, PT, R22, 0xa0, PT ;  /* 0x000000a01600780c */ /* 0x000fe40003f24070 */
[----:B------:R-:W-:Y:S02]  /*0b00*/  SEL R6, R6, RZ, P3 ;  /* 0x000000ff06067207 */ /* 0x000fe40001800000 */
[----:B------:R-:W-:-:S02]  /*0b10*/  ISETP.GT.U32.AND P2, PT, R22, 0xc0, PT ;  /* 0x000000c01600780c */ /* 0x000fc40003f44070 */
[----:B------:R-:W-:Y:S02]  /*0b20*/  ISETP.GT.U32.AND P3, PT, R22, 0xe0, PT ;  /* 0x000000e01600780c */ /* 0x000fe40003f64070 */
[----:B------:R-:W-:Y:S02]  /*0b30*/  SEL R7, R7, RZ, P1 ;  /* 0x000000ff07077207 */ /* 0x000fe40000800000 */
[----:B------:R-:W-:Y:S02]  /*0b40*/  IADD3 R2, PT, PT, R6, R2, R5 ;  /* 0x0000000206027210 */ /* 0x000fe40007ffe005 */
[----:B0-----:R-:W-:Y:S02]  /*0b50*/  SEL R8, R8, RZ, P2 ;  /* 0x000000ff08087207 */ /* 0x001fe40001000000 */
[----:B------:R-:W-:Y:S02]  /*0b60*/  SEL R9, R9, RZ, P3 ;  /* 0x000000ff09097207 */ /* 0x000fe40001800000 */
[----:B------:R-:W-:-:S05]  /*0b70*/  IADD3 R2, PT, PT, R8, R2, R7 ;  /* 0x0000000208027210 */ /* 0x000fca0007ffe007 */
[----:B------:R-:W-:Y:S01]  /*0b80*/  IMAD.IADD R3, R2, 0x1, R9 ;  /* 0x0000000102037824 */ /* 0x000fe200078e0209 */
[----:B------:R-:W-:Y:S06]  /*0b90*/  BRA `(.L_x_239) ;  /* 0x0000001c00d47947 */ /* 0x000fec0003800000 */
.L_x_229:
[----:B------:R-:W0:Y:S01]  /*0ba0*/  S2R R2, SR_TID.X ;  /* 0x0000000000027919 */ /* 0x000e220000002100 */
[----:B------:R-:W1:Y:S02]  /*0bb0*/  LDCU.64 UR6, c[0x0][0x380] ;  /* 0x00007000ff0677ac */ /* 0x000e640008000a00 */
[----:B-1----:R-:W-:Y:S02]  /*0bc0*/  IMAD.U32 R20, RZ, RZ, UR6 ;  /* 0x00000006ff147e24 */ /* 0x002fe4000f8e00ff */
[----:B------:R-:W-:Y:S02]  /*0bd0*/  IMAD.U32 R21, RZ, RZ, UR7 ;  /* 0x00000007ff157e24 */ /* 0x000fe4000f8e00ff */
[----:B0-----:R-:W-:-:S04]  /*0be0*/  IMAD R25, R2, 0x4, R23 ;  /* 0x0000000402197824 */ /* 0x001fc800078e0217 */
[----:B------:R-:W-:-:S05]  /*0bf0*/  IMAD.WIDE.U32 R24, R25, 0x4, R20 ;  /* 0x0000000419187825 */ /* 0x000fca00078e0014 */
[----:B------:R-:W2:Y:S04]  /*0c00*/  LDG.E.128.CONSTANT R4, desc[UR8][R24.64] ;  /* 0x0000000818047981 */ /* 0x000ea8000c1e9d00 */
[----:B------:R-:W3:Y:S04]  /*0c10*/  LDG.E.128.CONSTANT R8, desc[UR8][R24.64+0x1000] ;  /* 0x0010000818087981 */ /* 0x000ee8000c1e9d00 */
[----:B------:R-:W4:Y:S04]  /*0c20*/  LDG.E.128.CONSTANT R12, desc[UR8][R24.64+0x2000] ;  /* 0x00200008180c7981 */ /* 0x000f28000c1e9d00 */
[----:B------:R-:W5:Y:S01]  /*0c30*/  LDG.E.128.CONSTANT R16, desc[UR8][R24.64+0x3000] ;  /* 0x0030000818107981 */ /* 0x000f62000c1e9d00 */
[----:B------:R-:W-:-:S02]  /*0c40*/  ISETP.GE.U32.AND P0, PT, R22, UR5, PT ;  /* 0x0000000516007c0c */ /* 0x000fc4000bf06070 */
        /* <DEDUP_REMOVED lines=9> */
[----:B------:R-:W-:Y:S01]  /*0ce0*/  VIADD R26, R23, UR5 ;  /* 0x00000005171a7c36 */ /* 0x000fe20008000000 */
[----:B------:R-:W-:Y:S01]  /*0cf0*/  UMOV UR4, URZ ;  /* 0x000000ff00047c82 */ /* 0x000fe20008000000 */
[----:B------:R-:W-:Y:S02]  /*0d00*/  VIADD R25, R3, 0xfffff000 ;  /* 0xfffff00003197836 */ /* 0x000fe40000000000 */
[C---:B------:R-:W-:Y:S02]  /*0d10*/  VIADD R24, R26.reuse, 0x100 ;  /* 0x000001001a187836 */ /* 0x040fe40000000000 */
[C---:B------:R-:W-:Y:S01]  /*0d20*/  IMAD.IADD R23, R26.reuse, 0x1, R2 ;  /* 0x000000011a177824 */ /* 0x040fe200078e0202 */
[----:B------:R-:W-:Y:S01]  /*0d30*/  ISETP.GT.U32.AND P0, PT, R26, R25, PT ;  /* 0x000000191a00720c */ /* 0x000fe20003f04070 */
[----:B------:R-:W-:-:S12]  /*0d40*/  IMAD.MOV.U32 R22, RZ, RZ, R26 ;  /* 0x000000ffff167224 */ /* 0x000fd800078e001a */
[----:B------:R-:W-:Y:S05]  /*0d50*/  @P0 BRA `(.L_x_241) ;  /* 0x0000000000640947 */ /* 0x000fea0003800000 */
[----:B------:R-:W0:Y:S08]  /*0d60*/  LDC R3, c[0x0][0x3a8] ;  /* 0x0000ea00ff037b82 */ /* 0x000e300000000800 */
[----:B------:R-:W1:Y:S02]  /*0d70*/  LDC.64 R20, c[0x0][0x380] ;  /* 0x0000e000ff147b82 */ /* 0x000e640000000a00 */
.L_x_242:
[----:B------:R-:W-:-:S04]  /*0d80*/  IMAD R29, R2, 0x4, R22 ;  /* 0x00000004021d7824 */ /* 0x000fc800078e0216 */
[----:B-1----:R-:W-:-:S05]  /*0d90*/  IMAD.WIDE.U32 R28, R29, 0x4, R20 ;  /* 0x000000041d1c7825 */ /* 0x002fca00078e0014 */
[----:B------:R-:W2:Y:S04]  /*0da0*/  LDG.E.128.CONSTANT R4, desc[UR8][R28.64] ;  /* 0x000000081c047981 */ /* 0x000ea8000c1e9d00 */
[----:B------:R-:W3:Y:S04]  /*0db0*/  LDG.E.128.CONSTANT R8, desc[UR8][R28.64+0x1000] ;  /* 0x001000081c087981 */ /* 0x000ee8000c1e9d00 */
[----:B------:R-:W4:Y:S04]  /*0dc0*/  LDG.E.128.CONSTANT R12, desc[UR8][R28.64+0x2000] ;  /* 0x002000081c0c7981 */ /* 0x000f28000c1e9d00 */
[----:B------:R-:W5:Y:S01]  /*0dd0*/  LDG.E.128.CONSTANT R16, desc[UR8][R28.64+0x3000] ;  /* 0x003000081c107981 */ /* 0x000f62000c1e9d00 */
[----:B--2---:R-:W-:Y:S01]  /*0de0*/  IADD3 R5, PT, PT, R5, R4, R27 ;  /* 0x0000000405057210 */ /* 0x004fe20007ffe01b */
[----:B0-----:R-:W-:-:S03]  /*0df0*/  IMAD.IADD R4, R3, 0x1, -R22 ;  /* 0x0000000103047824 */ /* 0x001fc600078e0a16 */
[----:B------:R-:W-:Y:S02]  /*0e00*/  IADD3 R5, PT, PT, R7, R6, R5 ;  /* 0x0000000607057210 */ /* 0x000fe40007ffe005 */
[----:B------:R-:W-:Y:S02]  /*0e10*/  ISETP.GE.U32.AND P0, PT, R4, UR5, PT ;  /* 0x0000000504007c0c */ /* 0x000fe4000bf06070 */
[----:B---3--:R-:W-:-:S04]  /*0e20*/  IADD3 R5, PT, PT, R9, R8, R5 ;  /* 0x0000000809057210 */ /* 0x008fc80007ffe005 */
[----:B------:R-:W-:-:S04]  /*0e30*/  IADD3 R5, PT, PT, R11, R10, R5 ;  /* 0x0000000a0b057210 */ /* 0x000fc80007ffe005 */
[----:B----4-:R-:W-:-:S04]  /*0e40*/  IADD3 R5, PT, PT, R13, R12, R5 ;  /* 0x0000000c0d057210 */ /* 0x010fc80007ffe005 */
[----:B------:R-:W-:-:S04]  /*0e50*/  IADD3 R5, PT, PT, R15, R14, R5 ;  /* 0x0000000e0f057210 */ /* 0x000fc80007ffe005 */
[----:B-----5:R-:W-:-:S04]  /*0e60*/  IADD3 R5, PT, PT, R17, R16, R5 ;  /* 0x0000001011057210 */ /* 0x020fc80007ffe005 */
[----:B------:R-:W-:Y:S01]  /*0e70*/  IADD3 R27, PT, PT, R19, R18, R5 ;  /* 0x00000012131b7210 */ /* 0x000fe20007ffe005 */
[----:B------:R-:W-:Y:S06]  /*0e80*/  @!P0 BRA `(.L_x_240) ;  /* 0x0000000000ec8947 */ /* 0x000fec0003800000 */
[----:B------:R-:W-:Y:S01]  /*0e90*/  VIADD R22, R22, UR5 ;  /* 0x0000000516167c36 */ /* 0x000fe20008000000 */
[----:B------:R-:W-:Y:S01]  /*0ea0*/  UIADD3 UR4, UPT, UPT, UR4, 0x1, URZ ;  /* 0x0000000104047890 */ /* 0x000fe2000fffe0ff */
[----:B------:R-:W-:Y:S02]  /*0eb0*/  VIADD R24, R24, UR5 ;  /* 0x0000000518187c36 */ /* 0x000fe40008000000 */
[----:B------:R-:W-:Y:S01]  /*0ec0*/  VIADD R23, R23, UR5 ;  /* 0x0000000517177c36 */ /* 0x000fe20008000000 */
[----:B------:R-:W-:-:S13]  /*0ed0*/  ISETP.GT.U32.AND P0, PT, R22, R25, PT ;  /* 0x000000191600720c */ /* 0x000fda0003f04070 */
[----:B------:R-:W-:Y:S05]  /*0ee0*/  @!P0 BRA `(.L_x_242) ;  /* 0xfffffffc00a48947 */ /* 0x000fea000383ffff */
.L_x_241:
[----:B------:R-:W-:-:S13]  /*0ef0*/  ISETP.GE.U32.AND P0, PT, R22, R3, PT ;  /* 0x000000031600720c */ /* 0x000fda0003f06070 */
[----:B------:R-:W-:Y:S05]  /*0f00*/  @P0 BRA `(.L_x_240) ;  /* 0x0000000000cc0947 */ /* 0x000fea0003800000 */
[----:B------:R-:W-:Y:S01]  /*0f10*/  IMAD.IADD R5, R3, 0x1, -R22 ;  /* 0x0000000103057824 */ /* 0x000fe200078e0a16 */
[----:B------:R-:W-:Y:S04]  /*0f20*/  BSSY.RECONVERGENT B1, `(.L_x_240) ;  /* 0x0000031000017945 */ /* 0x000fe80003800200 */
[----:B------:R-:W-:-:S13]  /*0f30*/  ISETP.GE.AND P0, PT, R2, R5, PT ;  /* 0x000000050200720c */ /* 0x000fda0003f06270 */
[----:B------:R-:W-:Y:S05]  /*0f40*/  @P0 BRA `(.L_x_243) ;  /* 0x0000000000b80947 */ /* 0x000fea0003800000 */
[----:B------:R-:W0:Y:S01]  /*0f50*/  LDC R7, c[0x0][0x3ac] ;  /* 0x0000eb00ff077b82 */ /* 0x000e220000000800 */
[----:B------:R-:W-:Y:S01]  /*0f60*/  LOP3.LUT R4, RZ, R2, RZ, 0x33, !PT ;  /* 0x00000002ff047212 */ /* 0x000fe200078e33ff */
[----:B------:R-:W-:Y:S01]  /*0f70*/  BSSY.RECONVERGENT B2, `(.L_x_244) ;  /* 0x0000016000027945 */ /* 0x000fe20003800200 */
[----:B------:R-:W-:-:S03]  /*0f80*/  IMAD.MOV.U32 R9, RZ, RZ, R2 ;  /* 0x000000ffff097224 */ /* 0x000fc600078e0002 */
[----:B------:R-:W-:-:S04]  /*0f90*/  IMAD.IADD R3, R4, 0x1, R3 ;  /* 0x0000000104037824 */ /* 0x000fc800078e0203 */
[C---:B------:R-:W-:Y:S01]  /*0fa0*/  IMAD.IADD R26, R3.reuse, 0x1, -R26 ;  /* 0x00000001031a7824 */ /* 0x040fe200078e0a1a */
[C---:B------:R-:W-:Y:S02]  /*0fb0*/  LOP3.LUT R4, R3.reuse, 0x300, RZ, 0xc0, !PT ;  /* 0x0000030003047812 */ /* 0x040fe400078ec0ff */
[----:B------:R-:W-:Y:S02]  /*0fc0*/  LEA.HI R3, R3, 0x1, RZ, 0x18 ;  /* 0x0000000103037811 */ /* 0x000fe400078fc0ff */
[----:B------:R-:W-:Y:S01]  /*0fd0*/  ISETP.NE.AND P0, PT, R4, 0x300, PT ;  /* 0x000003000400780c */ /* 0x000fe20003f05270 */
[----:B0-----:R-:W-:-:S04]  /*0fe0*/  IMAD R7, R7, UR4, RZ ;  /* 0x0000000407077c24 */ /* 0x001fc8000f8e02ff */
[----:B------:R-:W-:-:S05]  /*0ff0*/  IMAD R7, R7, -0x1000, R26 ;  /* 0xfffff00007077824 */ /* 0x000fca00078e021a */
[----:B------:R-:W-:-:S03]  /*1000*/  ISETP.GE.U32.AND P1, PT, R7, 0x300, PT ;  /* 0x000003000700780c */ /* 0x000fc60003f26070 */
[----:B------:R-:W-:Y:S10]  /*1010*/  @!P0 BRA `(.L_x_245) ;  /* 0x00000000002c8947 */ /* 0x000ff40003800000 */
[----:B------:R-:W-:Y:S01]  /*1020*/  LOP3.LUT R3, R3, 0x3, RZ, 0xc0, !PT ;  /* 0x0000000303037812 */ /* 0x000fe200078ec0ff */
[----:B------:R-:W-:-:S04]  /*1030*/  IMAD.MOV.U32 R9, RZ, RZ, R2 ;  /* 0x000000ffff097224 */ /* 0x000fc800078e0002 */
[----:B------:R-:W-:-:S07]  /*1040*/  IMAD.MOV R3, RZ, RZ, -R3 ;  /* 0x000000ffff037224 */ /* 0x000fce00078e0a03 */
.L_x_246:
[----:B------:R-:W-:-:S06]  /*1050*/  IMAD.WIDE.U32 R6, R23, 0x4, R20 ;  /* 0x0000000417067825 */ /* 0x000fcc00078e0014 */
[----:B------:R-:W2:Y:S01]  /*1060*/  LDG.E.CONSTANT R6, desc[UR8][R6.64] ;  /* 0x0000000806067981 */ /* 0x000ea2000c1e9900 */
[----:B------:R-:W-:Y:S02]  /*1070*/  VIADD R3, R3, 0x1 ;  /* 0x0000000103037836 */ /* 0x000fe40000000000 */
[----:B------:R-:W-:Y:S02]  /*1080*/  VIADD R9, R9, 0x100 ;  /* 0x0000010009097836 */ /* 0x000fe40000000000 */
[----:B------:R-:W-:Y:S01]  /*1090*/  VIADD R23, R23, 0x100 ;  /* 0x0000010017177836 */ /* 0x000fe20000000000 */
[----:B------:R-:W-:Y:S01]  /*10a0*/  ISETP.NE.AND P0, PT, R3, RZ, PT ;  /* 0x000000ff0300720c */ /* 0x000fe20003f05270 */
[----:B--2---:R-:W-:-:S12]  /*10b0*/  IMAD.IADD R27, R6, 0x1, R27 ;  /* 0x00000001061b7824 */ /* 0x004fd800078e021b */
[----:B------:R-:W-:Y:S05]  /*10c0*/  @P0 BRA `(.L_x_246) ;  /* 0xfffffffc00e00947 */ /* 0x000fea000383ffff */
.L_x_245:
[----:B------:R-:W-:Y:S05]  /*10d0*/  BSYNC.RECONVERGENT B2 ;  /* 0x0000000000027941 */ /* 0x000fea0003800200 */
.L_x_244:
[----:B------:R-:W-:Y:S05]  /*10e0*/  @!P1 BRA `(.L_x_243) ;  /* 0x0000000000509947 */ /* 0x000fea0003800000 */
[C---:B------:R-:W-:Y:S02]  /*10f0*/  IMAD.IADD R15, R9.reuse, 0x1, R24 ;  /* 0x00000001090f7824 */ /* 0x040fe400078e0218 */
[----:B------:R-:W-:-:S07]  /*1100*/  VIADD R3, R9, 0x200 ;  /* 0x0000020009037836 */ /* 0x000fce0000000000 */
.L_x_247:
[C---:B------:R-:W-:Y:S02]  /*1110*/  VIADD R7, R15.reuse, 0xffffff00 ;  /* 0xffffff000f077836 */ /* 0x040fe40000000000 */
[----:B------:R-:W-:-:S04]  /*1120*/  IMAD.WIDE.U32 R8, R15, 0x4, R20 ;  /* 0x000000040f087825 */ /* 0x000fc800078e0014 */
        /* <DEDUP_REMOVED lines=13> */
[----:B--2---:R-:W-:-:S04]  /*1200*/  IADD3 R27, PT, PT, R8, R6, R27 ;  /* 0x00000006081b7210 */ /* 0x004fc80007ffe01b */
[----:B---3--:R-:W-:-:S05]  /*1210*/  IADD3 R27, PT, PT, R12, R10, R27 ;  /* 0x0000000a0c1b7210 */ /* 0x008fca0007ffe01b */
[----:B------:R-:W-:Y:S05]  /*1220*/  @!P0 BRA `(.L_x_247) ;  /* 0xfffffffc00b88947 */ /* 0x000fea000383ffff */
.L_x_243:
[----:B------:R-:W-:Y:S05]  /*1230*/  BSYNC.RECONVERGENT B1 ;  /* 0x0000000000017941 */ /* 0x000fea0003800200 */
.L_x_240:
        /* <DEDUP_REMOVED lines=37> */
[----:B--2---:R-:W1:Y:S01]  /*1490*/  LDS.64 R8, [UR4+0x20] ;  /* 0x00002004ff087984 */ /* 0x004e620008000a00 */
[----:B0-----:R-:W-:-:S04]  /*14a0*/  IADD3 R2, PT, PT, R4, R2, R3 ;  /* 0x0000000204027210 */ /* 0x001fc80007ffe003 */
[----:B------:R-:W-:-:S04]  /*14b0*/  IADD3 R2, PT, PT, R6, R2, R5 ;  /* 0x0000000206027210 */ /* 0x000fc80007ffe005 */
[----:B-1----:R-:W-:-:S05]  /*14c0*/  IADD3 R2, PT, PT, R8, R2, R7 ;  /* 0x0000000208027210 */ /* 0x002fca0007ffe007 */
[----:B------:R-:W-:Y:S01]  /*14d0*/  IMAD.IADD R3, R2, 0x1, R9 ;  /* 0x0000000102037824 */ /* 0x000fe200078e0209 */
[----:B------:R-:W-:Y:S06]  /*14e0*/  BRA `(.L_x_239) ;  /* 0x0000001400807947 */ /* 0x000fec0003800000 */
.L_x_228:
[----:B------:R-:W0:Y:S02]  /*14f0*/  LDCU UR6, c[0x0][0x3a8] ;  /* 0x00007500ff0677ac */ /* 0x000e240008000800 */
[----:B0-----:R-:W-:-:S04]  /*1500*/  IADD3 R4, PT, PT, -R23, UR6, RZ ;  /* 0x0000000617047c10 */ /* 0x001fc8000fffe1ff */
        /* <DEDUP_REMOVED lines=9> */
[----:B------:R-:W-:-:S04]  /*15a0*/  IMAD.IADD R3, R23, 0x1, R2 ;  /* 0x0000000117037824 */ /* 0x000fc800078e0202 */
[----:B0-----:R-:W-:-:S05]  /*15b0*/  IMAD.WIDE.U32 R6, R3, 0x4, R6 ;  /* 0x0000000403067825 */ /* 0x001fca00078e0006 */
[----:B------:R0:W5:Y:S01]  /*15c0*/  LDG.E.CONSTANT R3, desc[UR8][R6.64] ;  /* 0x0000000806037981 */ /* 0x000162000c1e9900 */
[----:B------:R-:W-:-:S07]  /*15d0*/  VIADD R10, R2, 0x100 ;  /* 0x00000100020a7836 */ /* 0x000fce0000000000 */
.L_x_250:
[----:B------:R-:W-:Y:S05]  /*15e0*/  BSYNC.RECONVERGENT B1 ;  /* 0x0000000000017941 */ /* 0x000fea0003800200 */
.L_x_249:
[----:B------:R-:W-:Y:S01]  /*15f0*/  ISETP.GE.U32.AND P0, PT, R10, R4, PT ;  /* 0x000000040a00720c */ /* 0x000fe20003f06070 */
[----:B------:R-:W-:-:S12]  /*1600*/  BSSY.RECONVERGENT B1, `(.L_x_251) ;  /* 0x000002e000017945 */ /* 0x000fd80003800200 */
[----:B------:R-:W-:Y:S05]  /*1610*/  @P0 BRA `(.L_x_252) ;  /* 0x0000000000b00947 */ /* 0x000fea0003800000 */
[----:B------:R-:W-:Y:S01]  /*1620*/  LOP3.LUT R5, RZ, R10, RZ, 0x33, !PT ;  /* 0x0000000aff057212 */ /* 0x000fe200078e33ff */
[----:B------:R-:W-:Y:S04]  /*1630*/  BSSY.RECONVERGENT B2, `(.L_x_253) ;  /* 0x0000014000027945 */ /* 0x000fe80003800200 */
[----:B0-----:R-:W-:-:S04]  /*1640*/  VIADD R6, R5, UR6 ;  /* 0x0000000605067c36 */ /* 0x001fc80008000000 */
[C---:B------:R-:W-:Y:S01]  /*1650*/  IMAD.IADD R7, R6.reuse, 0x1, -R23 ;  /* 0x0000000106077824 */ /* 0x040fe200078e0a17 */
[----:B------:R-:W-:-:S04]  /*1660*/  LOP3.LUT R5, R6, 0x300, RZ, 0xc0, !PT ;  /* 0x0000030006057812 */ /* 0x000fc800078ec0ff */
[----:B------:R-:W-:Y:S02]  /*1670*/  ISETP.NE.AND P0, PT, R5, 0x300, PT ;  /* 0x000003000500780c */ /* 0x000fe40003f05270 */
[----:B------:R-:W-:-:S11]  /*1680*/  ISETP.GE.U32.AND P1, PT, R7, 0x300, PT ;  /* 0x000003000700780c */ /* 0x000fd60003f26070 */
[----:B------:R-:W-:Y:S05]  /*1690*/  @!P0 BRA `(.L_x_254) ;  /* 0x0000000000348947 */ /* 0x000fea0003800000 */
[----:B------:R-:W0:Y:S01]  /*16a0*/  LDC.64 R8, c[0x0][0x380] ;  /* 0x0000e000ff087b82 */ /* 0x000e220000000a00 */
[----:B------:R-:W-:Y:S01]  /*16b0*/  LEA.HI R5, R6, 0x1, RZ, 0x18 ;  /* 0x0000000106057811 */ /* 0x000fe200078fc0ff */
[----:B------:R-:W-:-:S03]  /*16c0*/  IMAD.IADD R11, R23, 0x1, R10 ;  /* 0x00000001170b7824 */ /* 0x000fc600078e020a */
[----:B------:R-:W-:-:S05]  /*16d0*/  LOP3.LUT R5, R5, 0x3, RZ, 0xc0, !PT ;  /* 0x0000000305057812 */ /* 0x000fca00078ec0ff */
[----:B------:R-:W-:-:S07]  /*16e0*/  IMAD.MOV R5, RZ, RZ, -R5 ;  /* 0x000000ffff057224 */ /* 0x000fce00078e0a05 */
.L_x_255:
        /* <DEDUP_REMOVED lines=8> */
.L_x_254:
[----:B------:R-:W-:Y:S05]  /*1770*/  BSYNC.RECONVERGENT B2 ;  /* 0x0000000000027941 */ /* 0x000fea0003800200 */
.L_x_253:
[----:B------:R-:W-:Y:S05]  /*1780*/  @!P1 BRA `(.L_x_252) ;  /* 0x0000000000549947 */ /* 0x000fea0003800000 */
[----:B------:R-:W0:Y:S01]  /*1790*/  LDC.64 R6, c[0x0][0x380] ;  /* 0x0000e000ff067b82 */ /* 0x000e220000000a00 */
[----:B------:R-:W-:Y:S02]  /*17a0*/  IMAD.IADD R23, R23, 0x1, R10 ;  /* 0x0000000117177824 */ /* 0x000fe400078e020a */
[----:B------:R-:W-:-:S07]  /*17b0*/  VIADD R5, R10, 0x200 ;  /* 0x000002000a057836 */ /* 0x000fce0000000000 */
.L_x_256:
        /* <DEDUP_REMOVED lines=18> */
.L_x_252:
[----:B------:R-:W-:Y:S05]  /*18e0*/  BSYNC.RECONVERGENT B1 ;  /* 0x0000000000017941 */ /* 0x000fea0003800200 */
.L_x_251:
        /* <DEDUP_REMOVED lines=39> */
[----:B----4-:R-:W1:Y:S01]  /*1b60*/  LDS.64 R8, [UR4+0x20] ;  /* 0x00002004ff087984 */ /* 0x010e620008000a00 */
[----:B0-----:R-:W-:-:S04]  /*1b70*/  IADD3 R2, PT, PT, R4, R2, R3 ;  /* 0x0000000204027210 */ /* 0x001fc80007ffe003 */
[----:B------:R-:W-:-:S04]  /*1b80*/  IADD3 R2, PT, PT, R6, R2, R5 ;  /* 0x0000000206027210 */ /* 0x000fc80007ffe005 */
[----:B-1----:R-:W-:-:S05]  /*1b90*/  IADD3 R2, PT, PT, R8, R2, R7 ;  /* 0x0000000208027210 */ /* 0x002fca0007ffe007 */
[----:B------:R-:W-:Y:S01]  /*1ba0*/  IMAD.IADD R3, R2, 0x1, R9 ;  /* 0x0000000102037824 */ /* 0x000fe200078e0209 */
[----:B------:R-:W-:Y:S06]  /*1bb0*/  BRA `(.L_x_239) ;  /* 0x0000000c00cc7947 */ /* 0x000fec0003800000 */
.L_x_257:
        /* <DEDUP_REMOVED lines=10> */
[----:B------:R-:W-:Y:S02]  /*1c60*/  ISETP.NE.AND P1, PT, R9, RZ, PT ;  /* 0x000000ff0900720c */ /* 0x000fe40003f25270 */
[----:B0-----:R-:W-:Y:S02]  /*1c70*/  SEL R8, R5, RZ, !P0 ;  /* 0x000000ff05087207 */ /* 0x001fe40004000000 */
[----:B------:R-:W-:Y:S01]  /*1c80*/  ISETP.GT.AND P0, PT, R11, R6, PT ;  /* 0x000000060b00720c */ /* 0x000fe20003f04270 */
[----:B------:R-:W-:-:S08]  /*1c90*/  VIADD R11, R9, 0x4 ;  /* 0x00000004090b7836 */ /* 0x000fd00000000000 */
[----:B------:R-:W-:Y:S01]  /*1ca0*/  @!P1 MOV R10, 0x400 ;  /* 0x00000400000a9802 */ /* 0x000fe20000000f00 */
[----:B------:R-:W-:-:S05]  /*1cb0*/  IMAD.IADD R5, R8, 0x1, R3 ;  /* 0x0000000108057824 */ /* 0x000fca00078e0203 */
[----:B------:R-:W0:Y:S02]  /*1cc0*/  SHFL.DOWN PT, R7, R5, 0x2, R6 ;  /* 0x0840000005077989 */ /* 0x000e2400000e0006 */
[----:B0-----:R-:W-:Y:S02]  /*1cd0*/  SEL R8, R7, RZ, !P0 ;  /* 0x000000ff07087207 */ /* 0x001fe40004000000 */
[----:B------:R-:W-:Y:S02]  /*1ce0*/  ISETP.GT.AND P0, PT, R11, R6, PT ;  /* 0x000000060b00720c */ /* 0x000fe40003f04270 */
[----:B------:R-:W0:Y:S01]  /*1cf0*/  @!P1 S2R R11, SR_CgaCtaId ;  /* 0x00000000000b9919 */ /* 0x000e220000008800 */
[----:B------:R-:W-:Y:S02]  /*1d00*/  IMAD.IADD R7, R5, 0x1, R8 ;  /* 0x0000000105077824 */ /* 0x000fe400078e0208 */
[C---:B------:R-:W-:Y:S02]  /*1d10*/  VIADD R5, R9.reuse, 0x8 ;  /* 0x0000000809057836 */ /* 0x040fe40000000000 */
[----:B------:R-:W-:Y:S01]  /*1d20*/  VIADD R9, R9, 0x10 ;  /* 0x0000001009097836 */ /* 0x000fe20000000000 */
[----:B------:R-:W1:Y:S02]  /*1d30*/  SHFL.DOWN PT, R8, R7, 0x4, R6 ;  /* 0x0880000007087989 */ /* 0x000e6400000e0006 */
[----:B-1----:R-:W-:-:S02]  /*1d40*/  SEL R8, R8, RZ, !P0 ;  /* 0x000000ff08087207 */ /* 0x002fc40004000000 */
[----:B------:R-:W-:Y:S02]  /*1d50*/  ISETP.GT.AND P0, PT, R5, R6, PT ;  /* 0x000000060500720c */ /* 0x000fe40003f04270 */
[----:B0-----:R-:W-:Y:S01]  /*1d60*/  @!P1 LEA R10, R11, R10, 0x18 ;  /* 0x0000000a0b0a9211 */ /* 0x001fe200078ec0ff */
[----:B------:R-:W-:-:S05]  /*1d70*/  IMAD.IADD R3, R7, 0x1, R8 ;  /* 0x0000000107037824 */ /* 0x000fca00078e0208 */
[----:B------:R-:W0:Y:S02]  /*1d80*/  SHFL.DOWN PT, R8, R3, 0x8, R6 ;  /* 0x0900000003087989 */ /* 0x000e2400000e0006 */
[----:B0-----:R-:W-:Y:S02]  /*1d90*/  SEL R8, R8, RZ, !P0 ;  /* 0x000000ff08087207 */ /* 0x001fe40004000000 */
[----:B------:R-:W-:-:S03]  /*1da0*/  ISETP.GT.AND P0, PT, R9, R6, PT ;  /* 0x000000060900720c */ /* 0x000fc60003f04270 */
[----:B------:R-:W-:Y:S01]  /*1db0*/  IMAD.IADD R5, R3, 0x1, R8 ;  /* 0x0000000103057824 */ /* 0x000fe200078e0208 */
[----:B------:R-:W-:-:S04]  /*1dc0*/  @!P1 SHF.R.U32.HI R8, RZ, 0x3, R2 ;  /* 0x00000003ff089819 */ /* 0x000fc80000011602 */
[----:B------:R-:W0:Y:S01]  /*1dd0*/  SHFL.DOWN PT, R7, R5, 0x10, R6 ;  /* 0x0a00000005077989 */ /* 0x000e2200000e0006 */
[----:B------:R-:W-:-:S05]  /*1de0*/  @!P1 LOP3.LUT R3, R8, 0x7c, RZ, 0xc0, !PT ;  /* 0x0000007c08039812 */ /* 0x000fca00078ec0ff */
[----:B------:R-:W-:Y:S01]  /*1df0*/  @!P1 IMAD.IADD R10, R3, 0x1, R10 ;  /* 0x00000001030a9824 */ /* 0x000fe200078e020a */
        /* <DEDUP_REMOVED lines=12> */
[----:B0-----:R-:W0:Y:S04]  /*1ec0*/  LDS.128 R8, [UR4+0x10] ;  /* 0x00001004ff087984 */ /* 0x001e280008000c00 */
[----:B------:R-:W1:Y:S04]  /*1ed0*/  LDS R2, [UR4+0xc] ;  /* 0x00000c04ff027984 */ /* 0x000e680008000800 */
[----:B------:R-:W2:Y:S01]  /*1ee0*/  LDS.64 R6, [UR4+0x20] ;  /* 0x00002004ff067984 */ /* 0x000ea20008000a00 */
[----:B0-----:R-:W-:Y:S02]  /*1ef0*/  SEL R8, R8, RZ, P2 ;  /* 0x000000ff08087207 */ /* 0x001fe40001000000 */
[----:B------:R-:W-:-:S02]  /*1f00*/  ISETP.GT.U32.AND P2, PT, R4, 0x60, PT ;  /* 0x000000600400780c */ /* 0x000fc40003f44070 */
[----:B-1----:R-:W-:Y:S02]  /*1f10*/  SEL R2, R2, RZ, P1 ;  /* 0x000000ff02027207 */ /* 0x002fe40000800000 */
        /* <DEDUP_REMOVED lines=8> */
[----:B--2---:R-:W-:Y:S02]  /*1fa0*/  SEL R6, R6, RZ, P2 ;  /* 0x000000ff06067207 */ /* 0x004fe40001000000 */
[----:B------:R-:W-:Y:S02]  /*1fb0*/  SEL R7, R7, RZ, P3 ;  /* 0x000000ff07077207 */ /* 0x000fe40001800000 */
[----:B------:R-:W-:-:S05]  /*1fc0*/  IADD3 R2, PT, PT, R6, R2, R11 ;  /* 0x0000000206027210 */ /* 0x000fca0007ffe00b */
[----:B------:R-:W-:Y:S01]  /*1fd0*/  IMAD.IADD R3, R2, 0x1, R7 ;  /* 0x0000000102037824 */ /* 0x000fe200078e0207 */
[----:B------:R-:W-:Y:S06]  /*1fe0*/  BRA `(.L_x_239) ;  /* 0x0000000800c07947 */ /* 0x000fec0003800000 */
.L_x_248:
[----:B------:R-:W0:Y:S01]  /*1ff0*/  S2R R6, SR_TID.X ;  /* 0x0000000000067919 */ /* 0x000e220000002100 */
[----:B------:R-:W1:Y:S02]  /*2000*/  LDCU.64 UR10, c[0x0][0x380] ;  /* 0x00007000ff0a77ac */ /* 0x000e640008000a00 */
[----:B-1----:R-:W-:Y:S02]  /*2010*/  IMAD.U32 R2, RZ, RZ, UR10 ;  /* 0x0000000aff027e24 */ /* 0x002fe4000f8e00ff */
[----:B------:R-:W-:Y:S02]  /*2020*/  IMAD.U32 R3, RZ, RZ, UR11 ;  /* 0x0000000bff037e24 */ /* 0x000fe4000f8e00ff */
[----:B0-----:R-:W-:-:S04]  /*2030*/  IMAD.IADD R9, R23, 0x1, R6 ;  /* 0x0000000117097824 */ /* 0x001fc800078e0206 */
[----:B------:R-:W-:-:S05]  /*2040*/  IMAD.WIDE.U32 R8, R9, 0x4, R2 ;  /* 0x0000000409087825 */ /* 0x000fca00078e0002 */
        /* <DEDUP_REMOVED lines=16> */
[----:B------:R-:W-:-:S02]  /*2150*/  ISETP.GE.U32.AND P0, PT, R4, UR5, PT ;  /* 0x0000000504007c0c */ /* 0x000fc4000bf06070 */
        /* <DEDUP_REMOVED lines=9> */
[----:B------:R-:W-:Y:S01]  /*21f0*/  UIADD3 UR7, UPT, UPT, UR6, -0x1000, URZ ;  /* 0xfffff00006077890 */ /* 0x000fe2000fffe0ff */
[----:B------:R-:W-:Y:S01]  /*2200*/  VIADD R23, R23, UR5 ;  /* 0x0000000517177c36 */ /* 0x000fe20008000000 */
[----:B------:R-:W-:-:S03]  /*2210*/  UMOV UR4, URZ ;  /* 0x000000ff00047c82 */ /* 0x000fc60008000000 */
[C---:B------:R-:W-:Y:S01]  /*2220*/  VIADD R8, R23.reuse, 0x100 ;  /* 0x0000010017087836 */ /* 0x040fe20000000000 */
[C---:B------:R-:W-:Y:S01]  /*2230*/  ISETP.GT.U32.AND P0, PT, R23.reuse, UR7, PT ;  /* 0x0000000717007c0c */ /* 0x040fe2000bf04070 */
[----:B------:R-:W-:-:S12]  /*2240*/  IMAD.IADD R9, R23, 0x1, R6 ;  /* 0x0000000117097824 */ /* 0x000fd800078e0206 */
[----:B------:R-:W-:Y:S05]  /*2250*/  @P0 BRA `(.L_x_259) ;  /* 0x0000000000980947 */ /* 0x000fea0003800000 */
[----:B------:R-:W0:Y:S01]  /*2260*/  LDC.64 R2, c[0x0][0x380] ;  /* 0x0000e000ff027b82 */ /* 0x000e220000000a00 */
[----:B------:R-:W1:Y:S01]  /*2270*/  LDCU UR6, c[0x0][0x3a8] ;  /* 0x00007500ff0677ac */ /* 0x000e620008000800 */
[----:B------:R-:W-:Y:S01]  /*2280*/  NOP ;  /* 0x0000000000007918 */ /* 0x000fe20000000000 */
.L_x_260:
[----:B------:R-:W-:-:S04]  /*2290*/  IMAD.IADD R5, R6, 0x1, R23 ;  /* 0x0000000106057824 */ /* 0x000fc800078e0217 */
[----:B0-----:R-:W-:-:S05]  /*22a0*/  IMAD.WIDE.U32 R4, R5, 0x4, R2 ;  /* 0x0000000405047825 */ /* 0x001fca00078e0002 */
        /* <DEDUP_REMOVED lines=12> */
[----:B------:R-:W5:Y:S01]  /*2370*/  LDG.E.CONSTANT R20, desc[UR8][R4.64+0x3c00] ;  /* 0x003c000804147981 */ /* 0x000f62000c1e9900 */
[----:B--2---:R-:W-:-:S03]  /*2380*/  IADD3 R24, PT, PT, R19, R18, R7 ;  /* 0x0000001213187210 */ /* 0x004fc60007ffe007 */
[----:B------:R-:W2:Y:S04]  /*2390*/  LDG.E.CONSTANT R19, desc[UR8][R4.64+0x3000] ;  /* 0x0030000804137981 */ /* 0x000ea8000c1e9900 */
[----:B------:R-:W2:Y:S04]  /*23a0*/  LDG.E.CONSTANT R18, desc[UR8][R4.64+0x3400] ;  /* 0x0034000804127981 */ /* 0x000ea8000c1e9900 */
[----:B------:R-:W2:Y:S01]  /*23b0*/  LDG.E.CONSTANT R7, desc[UR8][R4.64+0x3800] ;  /* 0x0038000804077981 */ /* 0x000ea2000c1e9900 */
[----:B---3--:R-:W-:-:S04]  /*23c0*/  IADD3 R21, PT, PT, R22, R21, R24 ;  /* 0x0000001516157210 */ /* 0x008fc80007ffe018 */
[----:B----4-:R-:W-:-:S04]  /*23d0*/  IADD3 R16, PT, PT, R16, R17, R21 ;  /* 0x0000001110107210 */ /* 0x010fc80007ffe015 */
[----:B-----5:R-:W-:-:S04]  /*23e0*/  IADD3 R14, PT, PT, R14, R15, R16 ;  /* 0x0000000f0e0e7210 */ /* 0x020fc80007ffe010 */
[----:B------:R-:W-:Y:S02]  /*23f0*/  IADD3 R12, PT, PT, R12, R13, R14 ;  /* 0x0000000d0c0c7210 */ /* 0x000fe40007ffe00e */
[----:B-1----:R-:W-:-:S04]  /*2400*/  IADD3 R13, PT, PT, -R23, UR6, RZ ;  /* 0x00000006170d7c10 */ /* 0x002fc8000fffe1ff */
[----:B------:R-:W-:Y:S02]  /*2410*/  ISETP.GE.U32.AND P0, PT, R13, UR5, PT ;  /* 0x000000050d007c0c */ /* 0x000fe4000bf06070 */
[----:B------:R-:W-:-:S04]  /*2420*/  IADD3 R10, PT, PT, R11, R10, R12 ;  /* 0x0000000a0b0a7210 */ /* 0x000fc80007ffe00c */
[----:B--2---:R-:W-:-:S04]  /*2430*/  IADD3 R10, PT, PT, R18, R19, R10 ;  /* 0x00000013120a7210 */ /* 0x004fc80007ffe00a */
[----:B------:R-:W-:-:S03]  /*2440*/  IADD3 R7, PT, PT, R20, R7, R10 ;  /* 0x0000000714077210 */ /* 0x000fc60007ffe00a */
[----:B------:R-:W-:Y:S05]  /*2450*/  @!P0 BRA `(.L_x_258) ;  /* 0x0000000000fc8947 */ /* 0x000fea0003800000 */
[----:B------:R-:W-:Y:S01]  /*2460*/  VIADD R23, R23, UR5 ;  /* 0x0000000517177c36 */ /* 0x000fe20008000000 */
[----:B------:R-:W-:Y:S01]  /*2470*/  UIADD3 UR4, UPT, UPT, UR4, 0x1, URZ ;  /* 0x0000000104047890 */ /* 0x000fe2000fffe0ff */
[----:B------:R-:W-:Y:S02]  /*2480*/  VIADD R8, R8, UR5 ;  /* 0x0000000508087c36 */ /* 0x000fe40008000000 */
[----:B------:R-:W-:Y:S01]  /*2490*/  VIADD R9, R9, UR5 ;  /* 0x0000000509097c36 */ /* 0x000fe20008000000 */
[----:B------:R-:W-:-:S13]  /*24a0*/  ISETP.GT.U32.AND P0, PT, R23, UR7, PT ;  /* 0x0000000717007c0c */ /* 0x000fda000bf04070 */
[----:B------:R-:W-:Y:S05]  /*24b0*/  @!P0 BRA `(.L_x_260) ;  /* 0xfffffffc00748947 */ /* 0x000fea000383ffff */
.L_x_259:
[----:B------:R-:W-:-:S13]  /*24c0*/  ISETP.GE.U32.AND P0, PT, R23, UR6, PT ;  /* 0x0000000617007c0c */ /* 0x000fda000bf06070 */
[----:B------:R-:W-:Y:S05]  /*24d0*/  @P0 BRA `(.L_x_258) ;  /* 0x0000000000dc0947 */ /* 0x000fea0003800000 */
[----:B------:R-:W-:Y:S01]  /*24e0*/  IADD3 R23, PT, PT, -R23, UR6, RZ ;  /* 0x0000000617177c10 */ /* 0x000fe2000fffe1ff */
[----:B------:R-:W-:Y:S03]  /*24f0*/  BSSY.RECONVERGENT B1, `(.L_x_258) ;  /* 0x0000035000017945 */ /* 0x000fe60003800200 */
[----:B------:R-:W-:-:S13]  /*2500*/  ISETP.GE.AND P0, PT, R6, R23, PT ;  /* 0x000000170600720c */ /* 0x000fda0003f06270 */
[----:B------:R-:W-:Y:S05]  /*2510*/  @P0 BRA `(.L_x_261) ;  /* 0x0000000000c80947 */ /* 0x000fea0003800000 */
[----:B------:R-:W0:Y:S01]  /*2520*/  LDCU UR5, c[0x0][0x3ac] ;  /* 0x00007580ff0577ac */ /* 0x000e220008000800 */
[----:B------:R-:W1:Y:S01]  /*2530*/  LDC R10, c[0x0][0x3ac] ;  /* 0x0000eb00ff0a7b82 */ /* 0x000e620000000800 */
[----:B------:R-:W-:Y:S01]  /*2540*/  LOP3.LUT R4, RZ, R6, RZ, 0x33, !PT ;  /* 0x00000006ff047212 */ /* 0x000fe200078e33ff */
[----:B------:R-:W-:Y:S01]  /*2550*/  IMAD.SHL.U32 R11, R0, 0x1000, RZ ;  /* 0x00001000000b7824 */ /* 0x000fe200078e00ff */
[----:B------:R-:W-:Y:S03]  /*2560*/  BSSY.RECONVERGENT B2, `(.L_x_262) ;  /* 0x0000018000027945 */ /* 0x000fe60003800200 */
[----:B------:R-:W-:Y:S01]  /*2570*/  VIADD R5, R4, UR6 ;  /* 0x0000000604057c36 */ /* 0x000fe20008000000 */
[----:B0-----:R-:W-:-:S06]  /*2580*/  USHF.L.U32 UR5, UR5, 0xc, URZ ;  /* 0x0000000c05057899 */ /* 0x001fcc00080006ff */
[----:B------:R-:W-:-:S04]  /*2590*/  VIADD R4, R11, UR5 ;  /* 0x000000050b047c36 */ /* 0x000fc80008000000 */
[C---:B------:R-:W-:Y:S02]  /*25a0*/  IMAD.IADD R11, R5.reuse, 0x1, -R4 ;  /* 0x00000001050b7824 */ /* 0x040fe400078e0a04 */
[----:B-1----:R-:W-:Y:S01]  /*25b0*/  IMAD R4, R10, UR4, RZ ;  /* 0x000000040a047c24 */ /* 0x002fe2000f8e02ff */
        /* <DEDUP_REMOVED lines=10> */
.L_x_264:
        /* <DEDUP_REMOVED lines=8> */
.L_x_263:
[----:B------:R-:W-:Y:S05]  /*26e0*/  BSYNC.RECONVERGENT B2 ;  /* 0x0000000000027941 */ /* 0x000fea0003800200 */
.L_x_262:
[----:B------:R-:W-:Y:S05]  /*26f0*/  @!P1 BRA `(.L_x_261) ;  /* 0x0000000000509947 */ /* 0x000fea0003800000 */
[C---:B------:R-:W-:Y:S02]  /*2700*/  IMAD.IADD R15, R11.reuse, 0x1, R8 ;  /* 0x000000010b0f7824 */ /* 0x040fe400078e0208 */
[----:B------:R-:W-:-:S07]  /*2710*/  VIADD R14, R11, 0x200 ;  /* 0x000002000b0e7836 */ /* 0x000fce0000000000 */
.L_x_265:
        /* <DEDUP_REMOVED lines=18> */
.L_x_261:
[----:B------:R-:W-:Y:S05]  /*2840*/  BSYNC.RECONVERGENT B1 ;  /* 0x0000000000017941 */ /* 0x000fea0003800200 */
.L_x_258:
        /* <DEDUP_REMOVED lines=37> */
[----:B---3--:R-:W1:Y:S01]  /*2aa0*/  LDS.64 R8, [UR4+0x20] ;  /* 0x00002004ff087984 */ /* 0x008e620008000a00 */
[----:B0-----:R-:W-:-:S04]  /*2ab0*/  IADD3 R2, PT, PT, R4, R2, R3 ;  /* 0x0000000204027210 */ /* 0x001fc80007ffe003 */
[----:B------:R-:W-:-:S04]  /*2ac0*/  IADD3 R2, PT, PT, R6, R2, R5 ;  /* 0x0000000206027210 */ /* 0x000fc80007ffe005 */
[----:B-1----:R-:W-:-:S05]  /*2ad0*/  IADD3 R2, PT, PT, R8, R2, R7 ;  /* 0x0000000208027210 */ /* 0x002fca0007ffe007 */
[----:B------:R-:W-:-:S07]  /*2ae0*/  IMAD.IADD R3, R2, 0x1, R9 ;  /* 0x0000000102037824 */ /* 0x000fce00078e0209 */
.L_x_239:
[----:B------:R-:W-:Y:S05]  /*2af0*/  BSYNC.RECONVERGENT B0 ;  /* 0x0000000000007941 */ /* 0x000fea0003800200 */
.L_x_227:
[----:B------:R-:W-:Y:S05]  /*2b00*/  @P0 EXIT ;  /* 0x000000000000094d */ /* 0x000fea0003800000 */
[----:B-1----:R-:W1:Y:S02]  /*2b10*/  LDC.64 R4, c[0x0][0x388] ;  /* 0x0000e200ff047b82 */ /* 0x002e640000000a00 */
[----:B-1----:R-:W-:-:S05]  /*2b20*/  IMAD.WIDE.U32 R4, R0, 0x4, R4 ;  /* 0x0000000400047825 */ /* 0x002fca00078e0004 */
[----:B------:R-:W-:Y:S01]  /*2b30*/  STG.E desc[UR8][R4.64], R3 ;  /* 0x0000000304007986 */ /* 0x000fe2000c101908 */
[----:B------:R-:W-:Y:S05]  /*2b40*/  EXIT ;  /* 0x000000000000794d */ /* 0x000fea0003800000 */
.L_x_266:
        /* <DEDUP_REMOVED lines=11> */
.L_x_322:


//--------------------- .text._ZN3cub18CUB_300001_SM_10006detail6reduce28DeviceReduceSingleTileKernelINS2_10policy_hubIijN4cuda3std3__44plusIiEEE10Policy1000EPiSC_jS9_iiNS7_10__identityEEEvT0_T1_T2_T3_T4_T6_ --------------------------
	.section	.text._ZN3cub18CUB_300001_SM_10006detail6reduce28DeviceReduceSingleTileKernelINS2_10policy_hubIijN4cuda3std3__44plusIiEEE10Policy1000EPiSC_jS9_iiNS7_10__identityEEEvT0_T1_T2_T3_T4_T6_,"ax",@progbits
	.align	128
        .global         _ZN3cub18CUB_300001_SM_10006detail6reduce28DeviceReduceSingleTileKernelINS2_10policy_hubIijN4cuda3std3__44plusIiEEE10Policy1000EPiSC_jS9_iiNS7_10__identityEEEvT0_T1_T2_T3_T4_T6_
        .type           _ZN3cub18CUB_300001_SM_10006detail6reduce28DeviceReduceSingleTileKernelINS2_10policy_hubIijN4cuda3std3__44plusIiEEE10Policy1000EPiSC_jS9_iiNS7_10__identityEEEvT0_T1_T2_T3_T4_T6_,@function
        .size           _ZN3cub18CUB_300001_SM_10006detail6reduce28DeviceReduceSingleTileKernelINS2_10policy_hubIijN4cuda3std3__44plusIiEEE10Policy1000EPiSC_jS9_iiNS7_10__identityEEEvT0_T1_T2_T3_T4_T6_,(.L_x_323 - _ZN3cub18CUB_300001_SM_10006detail6reduce28DeviceReduceSingleTileKernelINS2_10policy_hubIijN4cuda3std3__44plusIiEEE10Policy1000EPiSC_jS9_iiNS7_10__identityEEEvT0_T1_T2_T3_T4_T6_)
        .other          _ZN3cub18CUB_300001_SM_10006detail6reduce28DeviceReduceSingleTileKernelINS2_10policy_hubIijN4cuda3std3__44plusIiEEE10Policy1000EPiSC_jS9_iiNS7_10__identityEEEvT0_T1_T2_T3_T4_T6_,@"STO_CUDA_ENTRY STV_DEFAULT"
_ZN3cub18CUB_300001_SM_10006detail6reduce28DeviceReduceSingleTileKernelINS2_10policy_hubIijN4cuda3std3__44plusIiEEE10Policy1000EPiSC_jS9_iiNS7_10__identityEEEvT0_T1_T2_T3_T4_T6_:
.text._ZN3cub18CUB_300001_SM_10006detail6reduce28DeviceReduceSingleTileKernelINS2_10policy_hubIijN4cuda3std3__44plusIiEEE10Policy1000EPiSC_jS9_iiNS7_10__identityEEEvT0_T1_T2_T3_T4_T6_:
        /* <DEDUP_REMOVED lines=13> */
.L_x_267:
[----:B------:R-:W0:Y:S01]  /*00d0*/  LDCU UR4, c[0x0][0x380] ;  /* 0x00007000ff0477ac */ /* 0x000e220008000800 */
[----:B------:R-:W-:Y:S01]  /*00e0*/  BSSY.RECONVERGENT B0, `(.L_x_268) ;  /* 0x00002ee000007945 */ /* 0x000fe20003800200 */
[----:B0-----:R-:W-:-:S09]  /*00f0*/  ULOP3.LUT UP0, URZ, UR4, 0xf, URZ, 0xc0, !UPT ;  /* 0x0000000f04ff7892 */ /* 0x001fd2000f80c0ff */
[----:B------:R-:W-:Y:S05]  /*0100*/  BRA.U UP0, `(.L_x_269) ;  /* 0x0000001500a87547 */ /* 0x000fea000b800000 */
        /* <DEDUP_REMOVED lines=12> */
.L_x_272:
[----:B------:R-:W-:Y:S05]  /*01d0*/  BSYNC.RECONVERGENT B1 ;  /* 0x0000000000017941 */ /* 0x000fea0003800200 */
.L_x_271:
        /* <DEDUP_REMOVED lines=16> */
.L_x_277:
        /* <DEDUP_REMOVED lines=9> */
.L_x_276:
[----:B------:R-:W-:Y:S05]  /*0370*/  BSYNC.RECONVERGENT B2 ;  /* 0x0000000000027941 */ /* 0x000fea0003800200 */
.L_x_275:
[----:B------:R-:W-:Y:S05]  /*0380*/  @!P1 BRA `(.L_x_274) ;  /* 0x00000004001c9947 */ /* 0x000fea0003800000 */
[----:B------:R-:W0:Y:S01]  /*0390*/  LDC.64 R4, c[0x0][0x380] ;  /* 0x0000e000ff047b82 */ /* 0x000e220000000a00 */
[----:B------:R-:W-:Y:S01]  /*03a0*/  IMAD.IADD R7, R3, 0x1, -R6 ;  /* 0x0000000103077824 */ /* 0x000fe200078e0a06 */
[----:B------:R-:W-:Y:S01]  /*03b0*/  BSSY.RECONVERGENT B2, `(.L_x_278) ;  /* 0x0000025000027945 */ /* 0x000fe20003800200 */
[----:B------:R-:W-:-:S03]  /*03c0*/  PLOP3.LUT P0, PT, PT, PT, PT, 0x80, 0x8 ;  /* 0x000000000008781c */ /* 0x000fc60003f0f070 */
[----:B------:R-:W-:Y:S01]  /*03d0*/  ISETP.GT.AND P1, PT, R7, 0xc00, PT ;  /* 0x00000c000700780c */ /* 0x000fe20003f24270 */
[----:B0-----:R-:W-:-:S12]  /*03e0*/  IMAD.WIDE.U32 R4, R6, 0x4, R4 ;  /* 0x0000000406047825 */ /* 0x001fd800078e0004 */
[----:B------:R-:W-:Y:S05]  /*03f0*/  @!P1 BRA `(.L_x_279) ;  /* 0x0000000000809947 */ /* 0x000fea0003800000 */
[----:B------:R-:W-:Y:S01]  /*0400*/  PLOP3.LUT P0, PT, PT, PT, PT, 0x8, 0x80 ;  /* 0x000000000080781c */ /* 0x000fe20003f0e170 */
[----:B------:R-:W-:-:S12]  /*0410*/  VIADD R7, R3, 0xfffff400 ;  /* 0xfffff40003077836 */ /* 0x000fd80000000000 */
.L_x_280:
[----:B------:R-:W2:Y:S04]  /*0420*/  LDG.E.CONSTANT R13, desc[UR6][R4.64] ;  /* 0x00000006040d7981 */ /* 0x000ea8000c1e9900 */
[----:B------:R-:W2:Y:S04]  /*0430*/  LDG.E.CONSTANT R12, desc[UR6][R4.64+0x400] ;  /* 0x00040006040c7981 */ /* 0x000ea8000c1e9900 */
[----:B------:R-:W3:Y:S04]  /*0440*/  LDG.E.CONSTANT R15, desc[UR6][R4.64+0x800] ;  /* 0x00080006040f7981 */ /* 0x000ee8000c1e9900 */
[----:B------:R-:W3:Y:S04]  /*0450*/  LDG.E.CONSTANT R14, desc[UR6][R4.64+0xc00] ;  /* 0x000c0006040e7981 */ /* 0x000ee8000c1e9900 */
[----:B------:R-:W4:Y:S04]  /*0460*/  LDG.E.CONSTANT R17, desc[UR6][R4.64+0x1000] ;  /* 0x0010000604117981 */ /* 0x000f28000c1e9900 */
        /* <DEDUP_REMOVED lines=10> */
[----:B------:R0:W4:Y:S01]  /*0510*/  LDG.E.CONSTANT R8, desc[UR6][R4.64+0x3c00] ;  /* 0x003c000604087981 */ /* 0x000122000c1e9900 */
[----:B------:R-:W-:-:S05]  /*0520*/  VIADD R6, R6, 0x1000 ;  /* 0x0000100006067836 */ /* 0x000fca0000000000 */
[----:B------:R-:W-:Y:S02]  /*0530*/  ISETP.GE.AND P1, PT, R6, R7, PT ;  /* 0x000000070600720c */ /* 0x000fe40003f26270 */
[----:B--2--5:R-:W-:Y:S02]  /*0540*/  IADD3 R12, PT, PT, R12, R13, R2 ;  /* 0x0000000d0c0c7210 */ /* 0x024fe40007ffe002 */
[----:B------:R-:W-:-:S05]  /*0550*/  IADD3 R13, P2, PT, R4, 0x4000, RZ ;  /* 0x00004000040d7810 */ /* 0x000fca0007f5e0ff */
[----:B0-----:R-:W-:Y:S01]  /*0560*/  IMAD.X R5, RZ, RZ, R5, P2 ;  /* 0x000000ffff057224 */ /* 0x001fe200010e0605 */
[----:B---3--:R-:W-:Y:S01]  /*0570*/  IADD3 R12, PT, PT, R14, R15, R12 ;  /* 0x0000000f0e0c7210 */ /* 0x008fe20007ffe00c */
[----:B------:R-:W-:-:S03]  /*0580*/  IMAD.MOV.U32 R4, RZ, RZ, R13 ;  /* 0x000000ffff047224 */ /* 0x000fc600078e000d */
[----:B----4-:R-:W-:-:S04]  /*0590*/  IADD3 R12, PT, PT, R16, R17, R12 ;  /* 0x00000011100c7210 */ /* 0x010fc80007ffe00c */
[----:B------:R-:W-:-:S04]  /*05a0*/  IADD3 R12, PT, PT, R18, R19, R12 ;  /* 0x00000013120c7210 */ /* 0x000fc80007ffe00c */
[----:B------:R-:W-:-:S04]  /*05b0*/  IADD3 R12, PT, PT, R20, R21, R12 ;  /* 0x00000015140c7210 */ /* 0x000fc80007ffe00c */
[----:B------:R-:W-:-:S04]  /*05c0*/  IADD3 R12, PT, PT, R22, R23, R12 ;  /* 0x00000017160c7210 */ /* 0x000fc80007ffe00c */
[----:B------:R-:W-:-:S04]  /*05d0*/  IADD3 R10, PT, PT, R10, R11, R12 ;  /* 0x0000000b0a0a7210 */ /* 0x000fc80007ffe00c */
[----:B------:R-:W-:Y:S01]  /*05e0*/  IADD3 R2, PT, PT, R8, R9, R10 ;  /* 0x0000000908027210 */ /* 0x000fe20007ffe00a */
[----:B------:R-:W-:Y:S06]  /*05f0*/  @!P1 BRA `(.L_x_280) ;  /* 0xfffffffc00889947 */ /* 0x000fec000383ffff */
.L_x_279:
[----:B------:R-:W-:Y:S05]  /*0600*/  BSYNC.RECONVERGENT B2 ;  /* 0x0000000000027941 */ /* 0x000fea0003800200 */
.L_x_278:
        /* <DEDUP_REMOVED lines=10> */
[----:B------:R-:W4:Y:S04]  /*06b0*/  LDG.E.CONSTANT R14, desc[UR6][R4.64+0x1800] ;  /* 0x00180006040e7981 */ /* 0x000f28000c1e9900 */
[----:B------:R0:W4:Y:S01]  /*06c0*/  LDG.E.CONSTANT R13, desc[UR6][R4.64+0x1c00] ;  /* 0x001c0006040d7981 */ /* 0x000122000c1e9900 */
[----:B------:R-:W-:Y:S01]  /*06d0*/  PLOP3.LUT P0, PT, PT, PT, PT, 0x8, 0x80 ;  /* 0x000000000080781c */ /* 0x000fe20003f0e170 */
[----:B------:R-:W-:Y:S01]  /*06e0*/  VIADD R6, R6, 0x800 ;  /* 0x0000080006067836 */ /* 0x000fe20000000000 */
[----:B--2--5:R-:W-:-:S02]  /*06f0*/  IADD3 R7, PT, PT, R8, R7, R2 ;  /* 0x0000000708077210 */ /* 0x024fc40007ffe002 */
[----:B------:R-:W-:-:S05]  /*0700*/  IADD3 R8, P1, PT, R4, 0x2000, RZ ;  /* 0x0000200004087810 */ /* 0x000fca0007f3e0ff */
[----:B0-----:R-:W-:Y:S01]  /*0710*/  IMAD.MOV.U32 R4, RZ, RZ, R8 ;  /* 0x000000ffff047224 */ /* 0x001fe200078e0008 */
[----:B---3--:R-:W-:Y:S01]  /*0720*/  IADD3 R7, PT, PT, R9, R10, R7 ;  /* 0x0000000a09077210 */ /* 0x008fe20007ffe007 */
[----:B------:R-:W-:-:S04]  /*0730*/  IMAD.X R9, RZ, RZ, R5, P1 ;  /* 0x000000ffff097224 */ /* 0x000fc800008e0605 */
[----:B------:R-:W-:Y:S01]  /*0740*/  IMAD.MOV.U32 R5, RZ, RZ, R9 ;  /* 0x000000ffff057224 */ /* 0x000fe200078e0009 */
[----:B----4-:R-:W-:-:S04]  /*0750*/  IADD3 R7, PT, PT, R11, R12, R7 ;  /* 0x0000000c0b077210 */ /* 0x010fc80007ffe007 */
[----:B------:R-:W-:-:S07]  /*0760*/  IADD3 R2, PT, PT, R13, R14, R7 ;  /* 0x0000000e0d027210 */ /* 0x000fce0007ffe007 */
.L_x_282:
[----:B------:R-:W-:Y:S05]  /*0770*/  BSYNC.RECONVERGENT B2 ;  /* 0x0000000000027941 */ /* 0x000fea0003800200 */
.L_x_281:
[----:B------:R-:W-:-:S13]  /*0780*/  ISETP.LT.OR P0, PT, R6, R3, P0 ;  /* 0x000000030600720c */ /* 0x000fda0000701670 */
[----:B------:R-:W-:Y:S05]  /*0790*/  @!P0 BRA `(.L_x_274) ;  /* 0x0000000000188947 */ /* 0x000fea0003800000 */
[----:B------:R-:W2:Y:S04]  /*07a0*/  LDG.E.CONSTANT R7, desc[UR6][R4.64] ;  /* 0x0000000604077981 */ /* 0x000ea8000c1e9900 */
[----:B------:R-:W2:Y:S04]  /*07b0*/  LDG.E.CONSTANT R6, desc[UR6][R4.64+0x400] ;  /* 0x0004000604067981 */ /* 0x000ea8000c1e9900 */
[----:B------:R-:W3:Y:S04]  /*07c0*/  LDG.E.CONSTANT R9, desc[UR6][R4.64+0x800] ;  /* 0x0008000604097981 */ /* 0x000ee8000c1e9900 */
[----:B------:R-:W3:Y:S01]  /*07d0*/  LDG.E.CONSTANT R8, desc[UR6][R4.64+0xc00] ;  /* 0x000c000604087981 */ /* 0x000ee2000c1e9900 */
[----:B--2--5:R-:W-:-:S04]  /*07e0*/  IADD3 R2, PT, PT, R6, R7, R2 ;  /* 0x0000000706027210 */ /* 0x024fc80007ffe002 */
[----:B---3--:R-:W-:-:S07]  /*07f0*/  IADD3 R2, PT, PT, R8, R9, R2 ;  /* 0x0000000908027210 */ /* 0x008fce0007ffe002 */
.L_x_274:
[----:B------:R-:W-:Y:S05]  /*0800*/  BSYNC.RECONVERGENT B1 ;  /* 0x0000000000017941 */ /* 0x000fea0003800200 */
.L_x_273:
        /* <DEDUP_REMOVED lines=9> */
[----:B0-----:R-:W0:Y:S01]  /*08a0*/  SHFL.DOWN PT, R4, R3, 0x2, 0x1f ;  /* 0x08401f0003047f89 */ /* 0x001e2200000e0000 */
        /* <DEDUP_REMOVED lines=28> */
[----:B--2---:R-:W0:Y:S04]  /*0a70*/  LDS.128 R4, [UR4+0x10] ;  /* 0x00001004ff047984 */ /* 0x004e280008000c00 */
[----:B------:R-:W1:Y:S01]  /*0a80*/  LDS.64 R2, [UR4+0x20] ;  /* 0x00002004ff027984 */ /* 0x000e620008000a00 */
[----:B0-----:R-:W-:-:S04]  /*0a90*/  IADD3 R0, PT, PT, R4, R0, R9 ;  /* 0x0000000004007210 */ /* 0x001fc80007ffe009 */
[----:B------:R-:W-:-:S04]  /*0aa0*/  IADD3 R0, PT, PT, R6, R0, R5 ;  /* 0x0000000006007210 */ /* 0x000fc80007ffe005 */
[----:B-1----:R-:W-:-:S05]  /*0ab0*/  IADD3 R0, PT, PT, R2, R0, R7 ;  /* 0x0000000002007210 */ /* 0x002fca0007ffe007 */
[----:B------:R-:W-:Y:S01]  /*0ac0*/  IMAD.IADD R9, R0, 0x1, R3 ;  /* 0x0000000100097824 */ /* 0x000fe200078e0203 */
[----:B------:R-:W-:Y:S06]  /*0ad0*/  BRA `(.L_x_284) ;  /* 0x0000002400387947 */ /* 0x000fec0003800000 */
.L_x_283:
[----:B0-----:R-:W-:Y:S01]  /*0ae0*/  LOP3.LUT R4, R0, 0x3e0, RZ, 0xc0, !PT ;  /* 0x000003e000047812 */ /* 0x001fe200078ec0ff */
[----:B------:R-:W0:Y:S04]  /*0af0*/  S2R R10, SR_LANEID ;  /* 0x00000000000a7919 */ /* 0x000e280000000000 */
[----:B------:R-:W-:Y:S01]  /*0b00*/  VIADD R6, R4, 0x20 ;  /* 0x0000002004067836 */ /* 0x000fe20000000000 */
[----:B------:R-:W-:-:S04]  /*0b10*/  LOP3.LUT R4, RZ, R4, RZ, 0x33, !PT ;  /* 0x00000004ff047212 */ /* 0x000fc800078e33ff */
[----:B------:R-:W-:Y:S01]  /*0b20*/  ISETP.GT.U32.AND P0, PT, R6, R3, PT ;  /* 0x000000030600720c */ /* 0x000fe20003f04070 */
[----:B------:R-:W-:-:S05]  /*0b30*/  IMAD.IADD R4, R4, 0x1, R3 ;  /* 0x0000000104047824 */ /* 0x000fca00078e0203 */
[----:B------:R-:W-:-:S05]  /*0b40*/  SEL R5, R4, 0x1f, P0 ;  /* 0x0000001f04057807 */ /* 0x000fca0000000000 */
[----:B-----5:R-:W1:Y:S01]  /*0b50*/  SHFL.DOWN PT, R4, R2, 0x1, R5 ;  /* 0x0820000002047989 */ /* 0x020e6200000e0005 */
[CC--:B0-----:R-:W-:Y:S01]  /*0b60*/  ISETP.GE.AND P0, PT, R10.reuse, R5.reuse, PT ;  /* 0x000000050a00720c */ /* 0x0c1fe20003f06270 */
[C---:B------:R-:W-:Y:S01]  /*0b70*/  VIADD R8, R10.reuse, 0x2 ;  /* 0x000000020a087836 */ /* 0x040fe20000000000 */
[----:B------:R-:W-:Y:S02]  /*0b80*/  ISETP.NE.AND P1, PT, R10, RZ, PT ;  /* 0x000000ff0a00720c */ /* 0x000fe40003f25270 */
[----:B-1----:R-:W-:Y:S02]  /*0b90*/  SEL R7, R4, RZ, !P0 ;  /* 0x000000ff04077207 */ /* 0x002fe40004000000 */
[----:B------:R-:W-:Y:S01]  /*0ba0*/  ISETP.GT.AND P0, PT, R8, R5, PT ;  /* 0x000000050800720c */ /* 0x000fe20003f04270 */
[----:B------:R-:W-:-:S08]  /*0bb0*/  VIADD R8, R10, 0x4 ;  /* 0x000000040a087836 */ /* 0x000fd00000000000 */
[----:B------:R-:W0:Y:S01]  /*0bc0*/  @!P1 S2R R12, SR_CgaCtaId ;  /* 0x00000000000c9919 */ /* 0x000e220000008800 */
[----:B------:R-:W-:Y:S01]  /*0bd0*/  IMAD.IADD R4, R7, 0x1, R2 ;  /* 0x0000000107047824 */ /* 0x000fe200078e0202 */
[----:B------:R-:W-:-:S04]  /*0be0*/  @!P1 MOV R9, 0x400 ;  /* 0x0000040000099802 */ /* 0x000fc80000000f00 */
[----:B------:R-:W1:Y:S02]  /*0bf0*/  SHFL.DOWN PT, R6, R4, 0x2, R5 ;  /* 0x0840000004067989 */ /* 0x000e6400000e0005 */
[----:B-1----:R-:W-:Y:S02]  /*0c00*/  SEL R7, R6, RZ, !P0 ;  /* 0x000000ff06077207 */ /* 0x002fe40004000000 */
[----:B------:R-:W-:Y:S01]  /*0c10*/  ISETP.GT.AND P0, PT, R8, R5, PT ;  /* 0x000000050800720c */ /* 0x000fe20003f04270 */
[----:B------:R-:W-:Y:S01]  /*0c20*/  VIADD R8, R10, 0x10 ;  /* 0x000000100a087836 */ /* 0x000fe20000000000 */
[----:B0-----:R-:W-:Y:S01]  /*0c30*/  @!P1 LEA R12, R12, R9, 0x18 ;  /* 0x000000090c0c9211 */ /* 0x001fe200078ec0ff */
        /* <DEDUP_REMOVED lines=24> */
[----:B------:R-:W-:Y:S01]  /*0dc0*/  ISETP.GT.U32.AND P3, PT, R3, 0x80, PT ;  /* 0x000000800300780c */ /* 0x000fe20003f64070 */
[----:B0-----:R-:W-:-:S09]  /*0dd0*/  ULEA UR4, UR5, UR4, 0x18 ;  /* 0x0000000405047291 */ /* 0x001fd2000f8ec0ff */
[----:B------:R-:W0:Y:S04]  /*0de0*/  LDS.128 R4, [UR4+0x10] ;  /* 0x00001004ff047984 */ /* 0x000e280008000c00 */
[----:B------:R-:W2:Y:S04]  /*0df0*/  LDS R0, [UR4+0xc] ;  /* 0x00000c04ff007984 */ /* 0x000ea80008000800 */
[----:B------:R-:W3:Y:S01]  /*0e00*/  LDS.64 R10, [UR4+0x20] ;  /* 0x00002004ff0a7984 */ /* 0x000ee20008000a00 */
[----:B0-----:R-:W-:Y:S02]  /*0e10*/  SEL R4, R4, RZ, P2 ;  /* 0x000000ff04047207 */ /* 0x001fe40001000000 */
[----:B------:R-:W-:-:S02]  /*0e20*/  ISETP.GT.U32.AND P2, PT, R3, 0x60, PT ;  /* 0x000000600300780c */ /* 0x000fc40003f44070 */
[----:B--2---:R-:W-:Y:S02]  /*0e30*/  SEL R0, R0, RZ, P1 ;  /* 0x000000ff00007207 */ /* 0x004fe40000800000 */
[----:B------:R-:W-:Y:S02]  /*0e40*/  SEL R5, R5, RZ, P2 ;  /* 0x000000ff05057207 */ /* 0x000fe40001000000 */
[----:B------:R-:W-:Y:S02]  /*0e50*/  IADD3 R0, PT, PT, R4, R0, R9 ;  /* 0x0000000004007210 */ /* 0x000fe40007ffe009 */
[C---:B------:R-:W-:Y:S02]  /*0e60*/  ISETP.GT.U32.AND P1, PT, R3.reuse, 0xa0, PT ;  /* 0x000000a00300780c */ /* 0x040fe40003f24070 */
[----:B------:R-:W-:Y:S02]  /*0e70*/  SEL R6, R6, RZ, P3 ;  /* 0x000000ff06067207 */ /* 0x000fe40001800000 */
[----:B------:R-:W-:-:S02]  /*0e80*/  ISETP.GT.U32.AND P2, PT, R3, 0xc0, PT ;  /* 0x000000c00300780c */ /* 0x000fc40003f44070 */
[----:B------:R-:W-:Y:S02]  /*0e90*/  ISETP.GT.U32.AND P3, PT, R3, 0xe0, PT ;  /* 0x000000e00300780c */ /* 0x000fe40003f64070 */
[----:B------:R-:W-:Y:S02]  /*0ea0*/  SEL R7, R7, RZ, P1 ;  /* 0x000000ff07077207 */ /* 0x000fe40000800000 */
[----:B------:R-:W-:Y:S02]  /*0eb0*/  IADD3 R0, PT, PT, R6, R0, R5 ;  /* 0x0000000006007210 */ /* 0x000fe40007ffe005 */
[----:B---3--:R-:W-:Y:S02]  /*0ec0*/  SEL R10, R10, RZ, P2 ;  /* 0x000000ff0a0a7207 */ /* 0x008fe40001000000 */
[----:B------:R-:W-:Y:S02]  /*0ed0*/  SEL R11, R11, RZ, P3 ;  /* 0x000000ff0b0b7207 */ /* 0x000fe40001800000 */
[----:B------:R-:W-:-:S05]  /*0ee0*/  IADD3 R0, PT, PT, R10, R0, R7 ;  /* 0x000000000a007210 */ /* 0x000fca0007ffe007 */
[----:B-1----:R-:W-:Y:S01]  /*0ef0*/  IMAD.IADD R9, R0, 0x1, R11 ;  /* 0x0000000100097824 */ /* 0x002fe200078e020b */
[----:B------:R-:W-:Y:S06]  /*0f00*/  BRA `(.L_x_284) ;  /* 0x00000020002c7947 */ /* 0x000fec0003800000 */
.L_x_270:
[----:B------:R-:W0:Y:S01]  /*0f10*/  S2R R0, SR_TID.X ;  /* 0x0000000000007919 */ /* 0x000e220000002100 */
[----:B------:R-:W1:Y:S02]  /*0f20*/  LDCU.64 UR4, c[0x0][0x380] ;  /* 0x00007000ff0477ac */ /* 0x000e640008000a00 */
[----:B-1----:R-:W-:Y:S02]  /*0f30*/  IMAD.U32 R20, RZ, RZ, UR4 ;  /* 0x00000004ff147e24 */ /* 0x002fe4000f8e00ff */
[----:B------:R-:W-:Y:S02]  /*0f40*/  IMAD.U32 R21, RZ, RZ, UR5 ;  /* 0x00000005ff157e24 */ /* 0x000fe4000f8e00ff */
[----:B0-----:R-:W-:-:S04]  /*0f50*/  IMAD.SHL.U32 R2, R0, 0x4, RZ ;  /* 0x0000000400027824 */ /* 0x001fc800078e00ff */
[----:B------:R-:W-:-:S05]  /*0f60*/  IMAD.WIDE.U32 R24, R2, 0x4, R20 ;  /* 0x0000000402187825 */ /* 0x000fca00078e0014 */
[----:B------:R-:W2:Y:S04]  /*0f70*/  LDG.E.128.CONSTANT R4, desc[UR6][R24.64] ;  /* 0x0000000618047981 */ /* 0x000ea8000c1e9d00 */
[----:B------:R-:W3:Y:S04]  /*0f80*/  LDG.E.128.CONSTANT R8, desc[UR6][R24.64+0x1000] ;  /* 0x0010000618087981 */ /* 0x000ee8000c1e9d00 */
[----:B------:R-:W4:Y:S04]  /*0f90*/  LDG.E.128.CONSTANT R12, desc[UR6][R24.64+0x2000] ;  /* 0x00200006180c7981 */ /* 0x000f28000c1e9d00 */
[----:B------:R-:W5:Y:S01]  /*0fa0*/  LDG.E.128.CONSTANT R16, desc[UR6][R24.64+0x3000] ;  /* 0x0030000618107981 */ /* 0x000f62000c1e9d00 */
[----:B------:R-:W-:Y:S01]  /*0fb0*/  VIADD R22, R3, 0xfffff000 ;  /* 0xfffff00003167836 */ /* 0x000fe20000000000 */
[----:B------:R-:W-:-:S04]  /*0fc0*/  UMOV UR4, 0x1000 ;  /* 0x0000100000047882 */ /* 0x000fc80000000000 */
[----:B------:R-:W-:Y:S02]  /*0fd0*/  ISETP.GE.U32.AND P0, PT, R22, 0x1000, PT ;  /* 0x000010001600780c */ /* 0x000fe40003f06070 */
        /* <DEDUP_REMOVED lines=10> */
[----:B------:R-:W-:-:S07]  /*1080*/  UMOV UR4, 0x1000 ;  /* 0x0000100000047882 */ /* 0x000fce0000000000 */
[----:B------:R-:W1:Y:S02]  /*1090*/  LDC.64 R20, c[0x0][0x380] ;  /* 0x0000e000ff147b82 */ /* 0x000e640000000a00 */
.L_x_287:
[----:B------:R-:W-:-:S04]  /*10a0*/  VIADD R25, R2, UR4 ;  /* 0x0000000402197c36 */ /* 0x000fc80008000000 */
[----:B-1----:R-:W-:-:S05]  /*10b0*/  IMAD.WIDE.U32 R24, R25, 0x4, R20 ;  /* 0x0000000419187825 */ /* 0x002fca00078e0014 */
[----:B------:R-:W2:Y:S04]  /*10c0*/  LDG.E.128.CONSTANT R4, desc[UR6][R24.64] ;  /* 0x0000000618047981 */ /* 0x000ea8000c1e9d00 */
[----:B------:R-:W3:Y:S04]  /*10d0*/  LDG.E.128.CONSTANT R8, desc[UR6][R24.64+0x1000] ;  /* 0x0010000618087981 */ /* 0x000ee8000c1e9d00 */
[----:B------:R-:W4:Y:S04]  /*10e0*/  LDG.E.128.CONSTANT R12, desc[UR6][R24.64+0x2000] ;  /* 0x00200006180c7981 */ /* 0x000f28000c1e9d00 */
[----:B------:R-:W5:Y:S01]  /*10f0*/  LDG.E.128.CONSTANT R16, desc[UR6][R24.64+0x3000] ;  /* 0x0030000618107981 */ /* 0x000f62000c1e9d00 */
[----:B--2---:R-:W-:Y:S01]  /*1100*/  IADD3 R5, PT, PT, R5, R4, R23 ;  /* 0x0000000405057210 */ /* 0x004fe20007ffe017 */
[----:B0-----:R-:W-:-:S03]  /*1110*/  VIADD R4, R3, -UR4 ;  /* 0x8000000403047c36 */ /* 0x001fc60008000000 */
[----:B------:R-:W-:Y:S02]  /*1120*/  IADD3 R5, PT, PT, R7, R6, R5 ;  /* 0x0000000607057210 */ /* 0x000fe40007ffe005 */
[----:B------:R-:W-:Y:S02]  /*1130*/  ISETP.GE.U32.AND P0, PT, R4, 0x1000, PT ;  /* 0x000010000400780c */ /* 0x000fe40003f06070 */
[----:B---3--:R-:W-:-:S04]  /*1140*/  IADD3 R5, PT, PT, R9, R8, R5 ;  /* 0x0000000809057210 */ /* 0x008fc80007ffe005 */
[----:B------:R-:W-:-:S04]  /*1150*/  IADD3 R5, PT, PT, R11, R10, R5 ;  /* 0x0000000a0b057210 */ /* 0x000fc80007ffe005 */
[----:B----4-:R-:W-:-:S04]  /*1160*/  IADD3 R5, PT, PT, R13, R12, R5 ;  /* 0x0000000c0d057210 */ /* 0x010fc80007ffe005 */
[----:B------:R-:W-:-:S04]  /*1170*/  IADD3 R5, PT, PT, R15, R14, R5 ;  /* 0x0000000e0f057210 */ /* 0x000fc80007ffe005 */
[----:B-----5:R-:W-:-:S04]  /*1180*/  IADD3 R5, PT, PT, R17, R16, R5 ;  /* 0x0000001011057210 */ /* 0x020fc80007ffe005 */
[----:B------:R-:W-:Y:S01]  /*1190*/  IADD3 R23, PT, PT, R19, R18, R5 ;  /* 0x0000001213177210 */ /* 0x000fe20007ffe005 */
[----:B------:R-:W-:Y:S06]  /*11a0*/  @!P0 BRA `(.L_x_286) ;  /* 0x0000000000d48947 */ /* 0x000fec0003800000 */
[----:B------:R-:W-:-:S06]  /*11b0*/  UIADD3 UR4, UPT, UPT, UR4, 0x1000, URZ ;  /* 0x0000100004047890 */ /* 0x000fcc000fffe0ff */
[----:B------:R-:W-:-:S13]  /*11c0*/  ISETP.LT.U32.AND P0, PT, R22, UR4, PT ;  /* 0x0000000416007c0c */ /* 0x000fda000bf01070 */
[----:B------:R-:W-:Y:S05]  /*11d0*/  @!P0 BRA `(.L_x_287) ;  /* 0xfffffffc00b08947 */ /* 0x000fea000383ffff */
.L_x_285:
[----:B------:R-:W-:-:S13]  /*11e0*/  ISETP.LE.U32.AND P0, PT, R3, UR4, PT ;  /* 0x0000000403007c0c */ /* 0x000fda000bf03070 */
[----:B------:R-:W-:Y:S05]  /*11f0*/  @P0 BRA `(.L_x_286) ;  /* 0x0000000000c00947 */ /* 0x000fea0003800000 */
[----:B------:R-:W-:Y:S01]  /*1200*/  VIADD R5, R3, -UR4 ;  /* 0x8000000403057c36 */ /* 0x000fe20008000000 */
[----:B------:R-:W-:Y:S04]  /*1210*/  BSSY.RECONVERGENT B1, `(.L_x_286) ;  /* 0x000002e000017945 */ /* 0x000fe80003800200 */
[----:B------:R-:W-:-:S13]  /*1220*/  ISETP.GE.AND P0, PT, R0, R5, PT ;  /* 0x000000050000720c */ /* 0x000fda0003f06270 */
[----:B------:R-:W-:Y:S05]  /*1230*/  @P0 BRA `(.L_x_288) ;  /* 0x0000000000ac0947 */ /* 0x000fea0003800000 */
[----:B------:R-:W-:Y:S01]  /*1240*/  LOP3.LUT R2, RZ, R0, RZ, 0x33, !PT ;  /* 0x00000000ff027212 */ /* 0x000fe200078e33ff */
[----:B------:R-:W-:Y:S01]  /*1250*/  BSSY.RECONVERGENT B2, `(.L_x_289) ;  /* 0x0000014000027945 */ /* 0x000fe20003800200 */
[----:B------:R-:W-:Y:S02]  /*1260*/  IMAD.MOV.U32 R4, RZ, RZ, R0 ;  /* 0x000000ffff047224 */ /* 0x000fe400078e0000 */
[----:B------:R-:W-:-:S04]  /*1270*/  IADD3 R2, PT, PT, R3, -UR4, R2 ;  /* 0x8000000403027c10 */ /* 0x000fc8000fffe002 */
[C---:B------:R-:W-:Y:S02]  /*1280*/  LOP3.LUT R3, R2.reuse, 0x300, RZ, 0xc0, !PT ;  /* 0x0000030002037812 */ /* 0x040fe400078ec0ff */
[----:B------:R-:W-:Y:S02]  /*1290*/  ISETP.GE.U32.AND P1, PT, R2, 0x300, PT ;  /* 0x000003000200780c */ /* 0x000fe40003f26070 */
[----:B------:R-:W-:-:S13]  /*12a0*/  ISETP.NE.AND P0, PT, R3, 0x300, PT ;  /* 0x000003000300780c */ /* 0x000fda0003f05270 */
[----:B------:R-:W-:Y:S05]  /*12b0*/  @!P0 BRA `(.L_x_290) ;  /* 0x0000000000348947 */ /* 0x000fea0003800000 */
[----:B------:R-:W-:Y:S01]  /*12c0*/  LEA.HI R2, R2, 0x1, RZ, 0x18 ;  /* 0x0000000102027811 */ /* 0x000fe200078fc0ff */
[----:B------:R-:W-:Y:S02]  /*12d0*/  VIADD R7, R0, UR4 ;  /* 0x0000000400077c36 */ /* 0x000fe40008000000 */
[----:B------:R-:W-:Y:S01]  /*12e0*/  IMAD.MOV.U32 R4, RZ, RZ, R0 ;  /* 0x000000ffff047224 */ /* 0x000fe200078e0000 */
[----:B------:R-:W-:-:S05]  /*12f0*/  LOP3.LUT R2, R2, 0x3, RZ, 0xc0, !PT ;  /* 0x0000000302027812 */ /* 0x000fca00078ec0ff */
[----:B------:R-:W-:-:S07]  /*1300*/  IMAD.MOV R6, RZ, RZ, -R2 ;  /* 0x000000ffff067224 */ /* 0x000fce00078e0a02 */
.L_x_291:
        /* <DEDUP_REMOVED lines=8> */
.L_x_290:
[----:B------:R-:W-:Y:S05]  /*1390*/  BSYNC.RECONVERGENT B2 ;  /* 0x0000000000027941 */ /* 0x000fea0003800200 */
.L_x_289:
[----:B------:R-:W-:Y:S05]  /*13a0*/  @!P1 BRA `(.L_x_288) ;  /* 0x0000000000509947 */ /* 0x000fea0003800000 */
[C---:B------:R-:W-:Y:S02]  /*13b0*/  VIADD R12, R4.reuse, 0x200 ;  /* 0x00000200040c7836 */ /* 0x040fe40000000000 */
[----:B------:R-:W-:-:S07]  /*13c0*/  VIADD R13, R4, UR4 ;  /* 0x00000004040d7c36 */ /* 0x000fce0008000000 */
.L_x_292:
        /* <DEDUP_REMOVED lines=18> */
.L_x_288:
[----:B------:R-:W-:Y:S05]  /*14f0*/  BSYNC.RECONVERGENT B1 ;  /* 0x0000000000017941 */ /* 0x000fea0003800200 */
.L_x_286:
        /* <DEDUP_REMOVED lines=41> */
[----:B------:R-:W-:Y:S01]  /*1790*/  IMAD.IADD R9, R0, 0x1, R3 ;  /* 0x0000000100097824 */ /* 0x000fe200078e0203 */
[----:B------:R-:W-:Y:S06]  /*17a0*/  BRA `(.L_x_284) ;  /* 0x0000001800047947 */ /* 0x000fec0003800000 */
.L_x_269:
        /* <DEDUP_REMOVED lines=12> */
.L_x_295:
[----:B------:R-:W-:Y:S05]  /*1870*/  BSYNC.RECONVERGENT B1 ;  /* 0x0000000000017941 */ /* 0x000fea0003800200 */
.L_x_294:
        /* <DEDUP_REMOVED lines=16> */
.L_x_300:
        /* <DEDUP_REMOVED lines=9> */
.L_x_299:
[----:B------:R-:W-:Y:S05]  /*1a10*/  BSYNC.RECONVERGENT B2 ;  /* 0x0000000000027941 */ /* 0x000fea0003800200 */
.L_x_298:
        /* <DEDUP_REMOVED lines=10> */
.L_x_303:
        /* <DEDUP_REMOVED lines=30> */
.L_x_302:
[----:B------:R-:W-:Y:S05]  /*1ca0*/  BSYNC.RECONVERGENT B2 ;  /* 0x0000000000027941 */ /* 0x000fea0003800200 */
.L_x_301:
        /* <DEDUP_REMOVED lines=22> */
.L_x_305:
[----:B------:R-:W-:Y:S05]  /*1e10*/  BSYNC.RECONVERGENT B2 ;  /* 0x0000000000027941 */ /* 0x000fea0003800200 */
.L_x_304:
        /* <DEDUP_REMOVED lines=8> */
.L_x_297:
[----:B------:R-:W-:Y:S05]  /*1ea0*/  BSYNC.RECONVERGENT B1 ;  /* 0x0000000000017941 */ /* 0x000fea0003800200 */
.L_x_296:
        /* <DEDUP_REMOVED lines=38> */
[----:B----4-:R-:W0:Y:S04]  /*2110*/  LDS.128 R4, [UR4+0x10] ;  /* 0x00001004ff047984 */ /* 0x010e280008000c00 */
[----:B------:R-:W1:Y:S01]  /*2120*/  LDS.64 R2, [UR4+0x20] ;  /* 0x00002004ff027984 */ /* 0x000e620008000a00 */
[----:B0-----:R-:W-:-:S04]  /*2130*/  IADD3 R0, PT, PT, R4, R0, R9 ;  /* 0x0000000004007210 */ /* 0x001fc80007ffe009 */
[----:B------:R-:W-:-:S04]  /*2140*/  IADD3 R0, PT, PT, R6, R0, R5 ;  /* 0x0000000006007210 */ /* 0x000fc80007ffe005 */
[----:B-1----:R-:W-:-:S05]  /*2150*/  IADD3 R0, PT, PT, R2, R0, R7 ;  /* 0x0000000002007210 */ /* 0x002fca0007ffe007 */
[----:B------:R-:W-:Y:S01]  /*2160*/  IMAD.IADD R9, R0, 0x1, R3 ;  /* 0x0000000100097824 */ /* 0x000fe200078e0203 */
[----:B------:R-:W-:Y:S06]  /*2170*/  BRA `(.L_x_284) ;  /* 0x0000000c00907947 */ /* 0x000fec0003800000 */
.L_x_306:
        /* <DEDUP_REMOVED lines=10> */
[C---:B------:R-:W-:Y:S01]  /*2220*/  ISETP.NE.AND P1, PT, R8.reuse, RZ, PT ;  /* 0x000000ff0800720c */ /* 0x040fe20003f25270 */
[----:B------:R-:W-:Y:S01]  /*2230*/  VIADD R10, R8, 0x4 ;  /* 0x00000004080a7836 */ /* 0x000fe20000000000 */
[----:B-1----:R-:W-:Y:S02]  /*2240*/  SEL R5, R4, RZ, !P0 ;  /* 0x000000ff04057207 */ /* 0x002fe40004000000 */
[----:B------:R-:W-:-:S09]  /*2250*/  ISETP.GT.AND P0, PT, R6, R11, PT ;  /* 0x0000000b0600720c */ /* 0x000fd20003f04270 */
[----:B------:R-:W0:Y:S01]  /*2260*/  @!P1 S2R R9, SR_CgaCtaId ;  /* 0x0000000000099919 */ /* 0x000e220000008800 */
[----:B------:R-:W-:-:S05]  /*2270*/  IMAD.IADD R5, R5, 0x1, R2 ;  /* 0x0000000105057824 */ /* 0x000fca00078e0202 */
[----:B------:R-:W1:Y:S02]  /*2280*/  SHFL.DOWN PT, R4, R5, 0x2, R11 ;  /* 0x0840000005047989 */ /* 0x000e6400000e000b */
[----:B-1----:R-:W-:Y:S02]  /*2290*/  SEL R4, R4, RZ, !P0 ;  /* 0x000000ff04047207 */ /* 0x002fe40004000000 */
[----:B------:R-:W-:-:S03]  /*22a0*/  ISETP.GT.AND P0, PT, R10, R11, PT ;  /* 0x0000000b0a00720c */ /* 0x000fc60003f04270 */
[----:B------:R-:W-:Y:S01]  /*22b0*/  IMAD.IADD R4, R5, 0x1, R4 ;  /* 0x0000000105047824 */ /* 0x000fe200078e0204 */
[----:B------:R-:W-:-:S04]  /*22c0*/  @!P1 SHF.R.U32.HI R5, RZ, 0x3, R0 ;  /* 0x00000003ff059819 */ /* 0x000fc80000011600 */
[----:B------:R-:W1:Y:S01]  /*22d0*/  SHFL.DOWN PT, R6, R4, 0x4, R11 ;  /* 0x0880000004067989 */ /* 0x000e6200000e000b */
[----:B------:R-:W-:Y:S02]  /*22e0*/  @!P1 LOP3.LUT R5, R5, 0x7c, RZ, 0xc0, !PT ;  /* 0x0000007c05059812 */ /* 0x000fe400078ec0ff */
[----:B-1----:R-:W-:Y:S01]  /*22f0*/  SEL R7, R6, RZ, !P0 ;  /* 0x000000ff06077207 */ /* 0x002fe20004000000 */
[C---:B------:R-:W-:Y:S02]  /*2300*/  VIADD R6, R8.reuse, 0x8 ;  /* 0x0000000808067836 */ /* 0x040fe40000000000 */
[----:B------:R-:W-:Y:S02]  /*2310*/  VIADD R8, R8, 0x10 ;  /* 0x0000001008087836 */ /* 0x000fe40000000000 */
[----:B------:R-:W-:Y:S01]  /*2320*/  IMAD.IADD R7, R4, 0x1, R7 ;  /* 0x0000000104077824 */ /* 0x000fe200078e0207 */
[----:B------:R-:W-:Y:S02]  /*2330*/  ISETP.GT.AND P0, PT, R6, R11, PT ;  /* 0x0000000b0600720c */ /* 0x000fe40003f04270 */
[----:B------:R-:W-:-:S02]  /*2340*/  @!P1 MOV R6, 0x400 ;  /* 0x0000040000069802 */ /* 0x000fc40000000f00 */
[----:B------:R-:W1:Y:S02]  /*2350*/  SHFL.DOWN PT, R2, R7, 0x8, R11 ;  /* 0x0900000007027989 */ /* 0x000e6400000e000b */
[----:B0-----:R-:W-:-:S05]  /*2360*/  @!P1 LEA R6, R9, R6, 0x18 ;  /* 0x0000000609069211 */ /* 0x001fca00078ec0ff */
        /* <DEDUP_REMOVED lines=36> */
.L_x_293:
[----:B------:R-:W0:Y:S01]  /*25b0*/  S2R R11, SR_TID.X ;  /* 0x00000000000b7919 */ /* 0x000e220000002100 */
[----:B------:R-:W1:Y:S02]  /*25c0*/  LDCU.64 UR4, c[0x0][0x380] ;  /* 0x00007000ff0477ac */ /* 0x000e640008000a00 */
[----:B-1----:R-:W-:Y:S02]  /*25d0*/  IMAD.U32 R6, RZ, RZ, UR4 ;  /* 0x00000004ff067e24 */ /* 0x002fe4000f8e00ff */
[----:B------:R-:W-:Y:S02]  /*25e0*/  IMAD.U32 R7, RZ, RZ, UR5 ;  /* 0x00000005ff077e24 */ /* 0x000fe4000f8e00ff */
        /* <DEDUP_REMOVED lines=20> */
[----:B----4-:R-:W-:-:S04]  /*2730*/  IADD3 R0, PT, PT, R15, R8, R0 ;  /* 0x000000080f007210 */ /* 0x010fc80007ffe000 */
[----:B-----5:R-:W-:-:S04]  /*2740*/  IADD3 R0, PT, PT, R17, R12, R0 ;  /* 0x0000000c11007210 */ /* 0x020fc80007ffe000 */
[----:B------:R-:W-:Y:S01]  /*2750*/  IADD3 R14, PT, PT, R19, R14, R0 ;  /* 0x0000000e130e7210 */ /* 0x000fe20007ffe000 */
[----:B------:R-:W-:-:S05]  /*2760*/  VIADD R0, R3, 0xfffff000 ;  /* 0xfffff00003007836 */ /* 0x000fca0000000000 */
[----:B------:R-:W-:Y:S02]  /*2770*/  ISETP.GE.U32.AND P0, PT, R0, 0x1000, PT ;  /* 0x000010000000780c */ /* 0x000fe40003f06070 */
[----:B------:R-:W-:-:S04]  /*2780*/  IADD3 R14, PT, PT, R21, R16, R14 ;  /* 0x00000010150e7210 */ /* 0x000fc80007ffe00e */
[----:B------:R-:W-:-:S05]  /*2790*/  IADD3 R23, PT, PT, R23, R18, R14 ;  /* 0x0000001217177210 */ /* 0x000fca0007ffe00e */
[----:B------:R-:W-:Y:S02]  /*27a0*/  IMAD.IADD R10, R10, 0x1, R23 ;  /* 0x000000010a0a7824 */ /* 0x000fe400078e0217 */
[----:B------:R-:W-:Y:S05]  /*27b0*/  @!P0 BRA `(.L_x_307) ;  /* 0x0000000000908947 */ /* 0x000fea0003800000 */
[----:B------:R-:W0:Y:S01]  /*27c0*/  LDC R3, c[0x0][0x390] ;  /* 0x0000e400ff037b82 */ /* 0x000e220000000800 */
[----:B------:R-:W-:-:S07]  /*27d0*/  IMAD.MOV.U32 R2, RZ, RZ, 0x1000 ;  /* 0x00001000ff027424 */ /* 0x000fce00078e00ff */
[----:B------:R-:W1:Y:S02]  /*27e0*/  LDC.64 R6, c[0x0][0x380] ;  /* 0x0000e000ff067b82 */ /* 0x000e640000000a00 */
.L_x_309:
[----:B------:R-:W-:Y:S02]  /*27f0*/  IMAD.IADD R19, R11, 0x1, R2 ;  /* 0x000000010b137824 */ /* 0x000fe400078e0202 */
[----:B------:R-:W-:-:S04]  /*2800*/  IMAD.WIDE.U32 R8, R2, 0x4, R4 ;  /* 0x0000000402087825 */ /* 0x000fc800078e0004 */
[----:B-1----:R-:W-:Y:S01]  /*2810*/  IMAD.WIDE.U32 R18, R19, 0x4, R6 ;  /* 0x0000000413127825 */ /* 0x002fe200078e0006 */
        /* <DEDUP_REMOVED lines=16> */
[----:B--2---:R-:W-:Y:S01]  /*2920*/  IADD3 R13, PT, PT, R13, R26, R10 ;  /* 0x0000001a0d0d7210 */ /* 0x004fe20007ffe00a */
[----:B0-----:R-:W-:-:S05]  /*2930*/  IMAD.IADD R10, R3, 0x1, -R2 ;  /* 0x00000001030a7824 */ /* 0x001fca00078e0a02 */
[----:B------:R-:W-:Y:S02]  /*2940*/  ISETP.GE.U32.AND P0, PT, R10, 0x1000, PT ;  /* 0x000010000a00780c */ /* 0x000fe40003f06070 */
        /* <DEDUP_REMOVED lines=8> */
[----:B------:R-:W-:-:S05]  /*29d0*/  VIADD R2, R2, 0x1000 ;  /* 0x0000100002027836 */ /* 0x000fca0000000000 */
[----:B------:R-:W-:-:S13]  /*29e0*/  ISETP.GT.U32.AND P0, PT, R2, R0, PT ;  /* 0x000000000200720c */ /* 0x000fda0003f04070 */
[----:B------:R-:W-:Y:S05]  /*29f0*/  @!P0 BRA `(.L_x_309) ;  /* 0xfffffffc007c8947 */ /* 0x000fea000383ffff */
.L_x_307:
[----:B------:R-:W-:-:S13]  /*2a00*/  ISETP.GE.U32.AND P0, PT, R2, R3, PT ;  /* 0x000000030200720c */ /* 0x000fda0003f06070 */
        /* <DEDUP_REMOVED lines=13> */
[----:B------:R-:W-:Y:S01]  /*2ae0*/  LEA.HI R3, R4, 0x1, RZ, 0x18 ;  /* 0x0000000104037811 */ /* 0x000fe200078fc0ff */
[----:B------:R-:W-:-:S03]  /*2af0*/  IMAD.IADD R9, R11, 0x1, R2 ;  /* 0x000000010b097824 */ /* 0x000fc600078e0202 */
[----:B------:R-:W-:Y:S01]  /*2b00*/  LOP3.LUT R4, R3, 0x3, RZ, 0xc0, !PT ;  /* 0x0000000303047812 */ /* 0x000fe200078ec0ff */
[----:B------:R-:W-:-:S04]  /*2b10*/  IMAD.MOV.U32 R3, RZ, RZ, R11 ;  /* 0x000000ffff037224 */ /* 0x000fc800078e000b */
[----:B------:R-:W-:-:S07]  /*2b20*/  IMAD.MOV R8, RZ, RZ, -R4 ;  /* 0x000000ffff087224 */ /* 0x000fce00078e0a04 */
.L_x_313:
        /* <DEDUP_REMOVED lines=8> */
.L_x_312:
[----:B------:R-:W-:Y:S05]  /*2bb0*/  BSYNC.RECONVERGENT B2 ;  /* 0x0000000000027941 */ /* 0x000fea0003800200 */
.L_x_311:
[----:B------:R-:W-:Y:S05]  /*2bc0*/  @!P1 BRA `(.L_x_310) ;  /* 0x0000000000509947 */ /* 0x000fea0003800000 */
[C---:B------:R-:W-:Y:S02]  /*2bd0*/  IMAD.IADD R15, R3.reuse, 0x1, R2 ;  /* 0x00000001030f7824 */ /* 0x040fe400078e0202 */
[----:B------:R-:W-:-:S07]  /*2be0*/  VIADD R14, R3, 0x200 ;  /* 0x00000200030e7836 */ /* 0x000fce0000000000 */
.L_x_314:
        /* <DEDUP_REMOVED lines=18> */
.L_x_310:
[----:B------:R-:W-:Y:S05]  /*2d10*/  BSYNC.RECONVERGENT B1 ;  /* 0x0000000000017941 */ /* 0x000fea0003800200 */
.L_x_308:
        /* <DEDUP_REMOVED lines=35> */
[----:B---3--:R-:W-:Y:S04]  /*2f50*/  LDS R0, [UR4+0xc] ;  /* 0x00000c04ff007984 */ /* 0x008fe80008000800 */
[----:B------:R-:W0:Y:S04]  /*2f60*/  LDS.128 R4, [UR4+0x10] ;  /* 0x00001004ff047984 */ /* 0x000e280008000c00 */
[----:B------:R-:W1:Y:S01]  /*2f70*/  LDS.64 R2, [UR4+0x20] ;  /* 0x00002004ff027984 */ /* 0x000e620008000a00 */
[----:B0-----:R-:W-:-:S04]  /*2f80*/  IADD3 R0, PT, PT, R4, R0, R9 ;  /* 0x0000000004007210 */ /* 0x001fc80007ffe009 */
[----:B------:R-:W-:-:S04]  /*2f90*/  IADD3 R0, PT, PT, R6, R0, R5 ;  /* 0x0000000006007210 */ /* 0x000fc80007ffe005 */
[----:B-1----:R-:W-:-:S05]  /*2fa0*/  IADD3 R0, PT, PT, R2, R0, R7 ;  /* 0x0000000002007210 */ /* 0x002fca0007ffe007 */
[----:B------:R-:W-:-:S07]  /*2fb0*/  IMAD.IADD R9, R0, 0x1, R3 ;  /* 0x0000000100097824 */ /* 0x000fce00078e0203 */
.L_x_284:
[----:B------:R-:W-:Y:S05]  /*2fc0*/  BSYNC.RECONVERGENT B0 ;  /* 0x0000000000007941 */ /* 0x000fea0003800200 */
.L_x_268:
[----:B------:R-:W-:Y:S05]  /*2fd0*/  @P0 EXIT ;  /* 0x000000000000094d */ /* 0x000fea0003800000 */
[----:B------:R-:W5:Y:S01]  /*2fe0*/  LDC.64 R2, c[0x0][0x388] ;  /* 0x0000e200ff027b82 */ /* 0x000f620000000a00 */
[----:B------:R-:W0:Y:S02]  /*2ff0*/  LDCU UR4, c[0x0][0x398] ;  /* 0x00007300ff0477ac */ /* 0x000e240008000800 */
[----:B01234-:R-:W-:-:S05]  /*3000*/  VIADD R9, R9, UR4 ;  /* 0x0000000409097c36 */ /* 0x01ffca0008000000 */
[----:B-----5:R-:W-:Y:S01]  /*3010*/  STG.E desc[UR6][R2.64], R9 ;  /* 0x0000000902007986 */ /* 0x020fe2000c101906 */
[----:B------:R-:W-:Y:S05]  /*3020*/  EXIT ;  /* 0x000000000000794d */ /* 0x000fea0003800000 */
.L_x_315:
        /* <DEDUP_REMOVED lines=13> */
.L_x_323:


//--------------------- .text._ZN3cub18CUB_300001_SM_10006detail11EmptyKernelIvEEvv --------------------------
	.section	.text._ZN3cub18CUB_300001_SM_10006detail11EmptyKernelIvEEvv,"ax",@progbits
	.align	128
        .global         _ZN3cub18CUB_300001_SM_10006detail11EmptyKernelIvEEvv
        .type           _ZN3cub18CUB_300001_SM_10006detail11EmptyKernelIvEEvv,@function
        .size           _ZN3cub18CUB_300001_SM_10006detail11EmptyKernelIvEEvv,(.L_x_324 - _ZN3cub18CUB_300001_SM_10006detail11EmptyKernelIvEEvv)
        .other          _ZN3cub18CUB_300001_SM_10006detail11EmptyKernelIvEEvv,@"STO_CUDA_ENTRY STV_DEFAULT"
_ZN3cub18CUB_300001_SM_10006detail11EmptyKernelIvEEvv:
.text._ZN3cub18CUB_300001_SM_10006detail11EmptyKernelIvEEvv:
[----:B------:R-:W-:Y:S01]  /*0000*/  LDC R1, c[0x0][0x37c] ;  /* 0x0000df00ff017b82 */ /* 0x000fe20000000800 */
[----:B------:R-:W-:Y:S05]  /*0010*/  EXIT ;  /* 0x000000000000794d */ /* 0x000fea0003800000 */
.L_x_316:
        /* <DEDUP_REMOVED lines=14> */
.L_x_324:


//--------------------- .text._Z10orderCheckPmjPi --------------------------
	.section	.text._Z10orderCheckPmjPi,"ax",@progbits
	.align	128
        .global         _Z10orderCheckPmjPi
        .type           _Z10orderCheckPmjPi,@function
        .size           _Z10orderCheckPmjPi,(.L_x_325 - _Z10orderCheckPmjPi)
        .other          _Z10orderCheckPmjPi,@"STO_CUDA_ENTRY STV_DEFAULT"
_Z10orderCheckPmjPi:
.text._Z10orderCheckPmjPi:
[----:B------:R-:W-:Y:S01]  /*0000*/  LDC R1, c[0x0][0x37c] ;  /* 0x0000df00ff017b82 */ /* 0x000fe20000000800 */
[----:B------:R-:W0:Y:S01]  /*0010*/  S2R R5, SR_TID.X ;  /* 0x0000000000057919 */ /* 0x000e220000002100 */
[----:B------:R-:W1:Y:S01]  /*0020*/  LDCU UR4, c[0x0][0x388] ;  /* 0x00007100ff0477ac */ /* 0x000e620008000800 */
[----:B------:R-:W0:Y:S01]  /*0030*/  S2R R0, SR_CTAID.X ;  /* 0x0000000000007919 */ /* 0x000e220000002500 */
[----:B------:R-:W0:Y:S01]  /*0040*/  LDCU UR5, c[0x0][0x360] ;  /* 0x00006c00ff0577ac */ /* 0x000e220008000800 */
[----:B-1----:R-:W-:Y:S01]  /*0050*/  UIADD3 UR4, UPT, UPT, UR4, -0x1, URZ ;  /* 0xffffffff04047890 */ /* 0x002fe2000fffe0ff */
[----:B0-----:R-:W-:-:S05]  /*0060*/  IMAD R5, R0, UR5, R5 ;  /* 0x0000000500057c24 */ /* 0x001fca000f8e0205 */
[----:B------:R-:W-:-:S13]  /*0070*/  ISETP.GE.U32.AND P0, PT, R5, UR4, PT ;  /* 0x0000000405007c0c */ /* 0x000fda000bf06070 */
[----:B------:R-:W-:Y:S05]  /*0080*/  @P0 EXIT ;  /* 0x000000000000094d */ /* 0x000fea0003800000 */
[----:B------:R-:W0:Y:S01]  /*0090*/  LDC.64 R2, c[0x0][0x380] ;  /* 0x0000e000ff027b82 */ /* 0x000e220000000a00 */
[----:B------:R-:W1:Y:S01]  /*00a0*/  LDCU.64 UR4, c[0x0][0x358] ;  /* 0x00006b00ff0477ac */ /* 0x000e620008000a00 */
[----:B0-----:R-:W-:-:S05]  /*00b0*/  IMAD.WIDE R2, R5, 0x8, R2 ;  /* 0x0000000805027825 */ /* 0x001fca00078e0202 */
[----:B-1----:R-:W2:Y:S04]  /*00c0*/  LDG.E.64 R4, desc[UR4][R2.64+0x8] ;  /* 0x0000080402047981 */ /* 0x002ea8000c1e1b00 */
[----:B------:R-:W2:Y:S02]  /*00d0*/  LDG.E.64 R6, desc[UR4][R2.64] ;  /* 0x0000000402067981 */ /* 0x000ea4000c1e1b00 */
[----:B--2---:R-:W-:-:S04]  /*00e0*/  ISETP.GE.U32.AND P0, PT, R4, R6, PT ;  /* 0x000000060400720c */ /* 0x004fc80003f06070 */
[----:B------:R-:W-:-:S13]  /*00f0*/  ISETP.GE.U32.AND.EX P0, PT, R5, R7, PT, P0 ;  /* 0x000000070500720c */ /* 0x000fda0003f06100 */
[----:B------:R-:W-:Y:S05]  /*0100*/  @P0 EXIT ;  /* 0x000000000000094d */ /* 0x000fea0003800000 */
[----:B------:R-:W0:Y:S01]  /*0110*/  LDC.64 R2, c[0x0][0x390] ;  /* 0x0000e400ff027b82 */ /* 0x000e220000000a00 */
[----:B------:R-:W-:Y:S02]  /*0120*/  HFMA2 R5, -RZ, RZ, 0, 5.9604644775390625e-08 ;  /* 0x00000001ff057431 */ /* 0x000fe400000001ff */
[----:B0-----:R-:W-:-:S05]  /*0130*/  IMAD.WIDE.U32 R2, R0, 0x4, R2 ;  /* 0x0000000400027825 */ /* 0x001fca00078e0002 */
[----:B------:R-:W-:Y:S01]  /*0140*/  STG.E desc[UR4][R2.64], R5 ;  /* 0x0000000502007986 */ /* 0x000fe2000c101904 */
[----:B------:R-:W-:Y:S05]  /*0150*/  EXIT ;  /* 0x000000000000794d */ /* 0x000fea0003800000 */
.L_x_317:
        /* <DEDUP_REMOVED lines=10> */
.L_x_325:


//--------------------- .nv.shared._ZN3cub18CUB_300001_SM_10006detail6reduce28DeviceReduceSingleTileKernelINS2_10policy_hubIiyN4cuda3std3__44plusIiEEE10Policy1000EPiSC_iS9_iiNS7_10__identityEEEvT0_T1_T2_T3_T4_T6_ --------------------------
	.section	.nv.shared._ZN3cub18CUB_300001_SM_10006detail6reduce28DeviceReduceSingleTileKernelINS2_10policy_hubIiyN4cuda3std3__44plusIiEEE10Policy1000EPiSC_iS9_iiNS7_10__identityEEEvT0_T1_T2_T3_T4_T6_,"aw",@nobits
	.sectionflags	@""
	.align	4
.nv.shared._ZN3cub18CUB_300001_SM_10006detail6reduce28DeviceReduceSingleTileKernelINS2_10policy_hubIiyN4cuda3std3__44plusIiEEE10Policy1000EPiSC_iS9_iiNS7_10__identityEEEvT0_T1_T2_T3_T4_T6_:
	.zero		1068


//--------------------- .nv.shared.reserved.0     --------------------------
	.section	.nv.shared.reserved.0,"aw",@nobits
	.weak		__nv_reservedSMEM_offset_0_alias
	.size		__nv_reservedSMEM_offset_0_alias, 0, 64
	.other		__nv_reservedSMEM_offset_0_alias,@"STO_CUDA_RESERVED_SHARED STV_DEFAULT"
__nv_reservedSMEM_offset_0_alias:
	.zero		0
	.zero		64


//--------------------- .nv.global                --------------------------
	.section	.nv.global,"aw",@nobits
.nv.global:
	.type		_ZN34_INTERNAL_e0591f06_4_k_cu_23e2474d6thrust24THRUST_300001_SM_1000_NS12placeholders2_8E,@object
	.size		_ZN34_INTERNAL_e0591f06_4_k_cu_23e2474d6thrust24THRUST_300001_SM_1000_NS12placeholders2_8E,(_ZN34_INTERNAL_e0591f06_4_k_cu_23e2474d4cuda3std3__436_GLOBAL__N__e0591f06_4_k_cu_23e2474d6ignoreE - _ZN34_INTERNAL_e0591f06_4_k_cu_23e2474d6thrust24THRUST_300001_SM_1000_NS12placeholders2_8E)
_ZN34_INTERNAL_e0591f06_4_k_cu_23e2474d6thrust24THRUST_300001_SM_1000_NS12placeholders2_8E:
	.zero		1
	.type		_ZN34_INTERNAL_e0591f06_4_k_cu_23e2474d4cuda3std3__436_GLOBAL__N__e0591f06_4_k_cu_23e2474d6ignoreE,@object
	.size		_ZN34_INTERNAL_e0591f06_4_k_cu_23e2474d4cuda3std3__436_GLOBAL__N__e0591f06_4_k_cu_23e2474d6ignoreE,(_ZN34_INTERNAL_e0591f06_4_k_cu_23e2474d4cuda3std6ranges3__45__cpo4dataE - _ZN34_INTERNAL_e0591f06_4_k_cu_23e2474d4cuda3std3__436_GLOBAL__N__e0591f06_4_k_cu_23e2474d6ignoreE)
_ZN34_INTERNAL_e0591f06_4_k_cu_23e2474d4cuda3std3__436_GLOBAL__N__e0591f06_4_k_cu_23e2474d6ignoreE:
	.zero		1
	.type		_ZN34_INTERNAL_e0591f06_4_k_cu_23e2474d4cuda3std6ranges3__45__cpo4dataE,@object
	.size		_ZN34_INTERNAL_e0591f06_4_k_cu_23e2474d4cuda3std6ranges3__45__cpo4dataE,(_ZN34_INTERNAL_e0591f06_4_k_cu_23e2474d6thrust24THRUST_300001_SM_1000_NS6system3cpp3parE - _ZN34_INTERNAL_e0591f06_4_k_cu_23e2474d4cuda3std6ranges3__45__cpo4dataE)
_ZN34_INTERNAL_e0591f06_4_k_cu_23e2474d4cuda3std6ranges3__45__cpo4dataE:
	.zero		1
	.type		_ZN34_INTERNAL_e0591f06_4_k_cu_23e2474d6thrust24THRUST_300001_SM_1000_NS6system3cpp3parE,@object
	.size		_ZN34_INTERNAL_e0591f06_4_k_cu_23e2474d6thrust24THRUST_300001_SM_1000_NS6system3cpp3parE,(_ZN34_INTERNAL_e0591f06_4_k_cu_23e2474d4cuda3std3__45__cpo5beginE - _ZN34_INTERNAL_e0591f06_4_k_cu_23e2474d6thrust24THRUST_300001_SM_1000_NS6system3cpp3parE)
_ZN34_INTERNAL_e0591f06_4_k_cu_23e2474d6thrust24THRUST_300001_SM_1000_NS6system3cpp3parE:
	.zero		1
	.type		_ZN34_INTERNAL_e0591f06_4_k_cu_23e2474d4cuda3std3__45__cpo5beginE,@object
	.size		_ZN34_INTERNAL_e0591f06_4_k_cu_23e2474d4cuda3std3__45__cpo5beginE,(_ZN34_INTERNAL_e0591f06_4_k_cu_23e2474d4cuda3std6ranges3__45__cpo5beginE - _ZN34_INTERNAL_e0591f06_4_k_cu_23e2474d4cuda3std3__45__cpo5beginE)
_ZN34_INTERNAL_e0591f06_4_k_cu_23e2474d4cuda3std3__45__cpo5beginE:
	.zero		1
	.type		_ZN34_INTERNAL_e0591f06_4_k_cu_23e2474d4cuda3std6ranges3__45__cpo5beginE,@object
	.size		_ZN34_INTERNAL_e0591f06_4_k_cu_23e2474d4cuda3std6ranges3__45__cpo5beginE,(_ZN34_INTERNAL_e0591f06_4_k_cu_23e2474d6thrust24THRUST_300001_SM_1000_NS6deviceE - _ZN34_INTERNAL_e0591f06_4_k_cu_23e2474d4cuda3std6ranges3__45__cpo5beginE)
_ZN34_INTERNAL_e0591f06_4_k_cu_23e2474d4cuda3std6ranges3__45__cpo5beginE:
	.zero		1
	.type		_ZN34_INTERNAL_e0591f06_4_k_cu_23e2474d6thrust24THRUST_300001_SM_1000_NS6deviceE,@object
	.size		_ZN34_INTERNAL_e0591f06_4_k_cu_23e2474d6thrust24THRUST_300001_SM_1000_NS6deviceE,(_ZN34_INTERNAL_e0591f06_4_k_cu_23e2474d4cuda3std3__47nulloptE - _ZN34_INTERNAL_e0591f06_4_k_cu_23e2474d6thrust24THRUST_300001_SM_1000_NS6deviceE)
_ZN34_INTERNAL_e0591f06_4_k_cu_23e2474d6thrust24THRUST_300001_SM_1000_NS6deviceE:
	.zero		1
	.type		_ZN34_INTERNAL_e0591f06_4_k_cu_23e2474d4cuda3std3__47nulloptE,@object
	.size		_ZN34_INTERNAL_e0591f06_4_k_cu_23e2474d4cuda3std3__47nulloptE,(_ZN34_INTERNAL_e0591f06_4_k_cu_23e2474d4cuda3std6ranges3__45__cpo8distanceE - _ZN34_INTERNAL_e0591f06_4_k_cu_23e2474d4cuda3std3__47nulloptE)
_ZN34_INTERNAL_e0591f06_4_k_cu_23e2474d4cuda3std3__47nulloptE:
	.zero		1
	.type		_ZN34_INTERNAL_e0591f06_4_k_cu_23e2474d4cuda3std6ranges3__45__cpo8distanceE,@object
	.size		_ZN34_INTERNAL_e0591f06_4_k_cu_23e2474d4cuda3std6ranges3__45__cpo8distanceE,(_ZN34_INTERNAL_e0591f06_4_k_cu_23e2474d6thrust24THRUST_300001_SM_1000_NS12placeholders2_4E - _ZN34_INTERNAL_e0591f06_4_k_cu_23e2474d4cuda3std6ranges3__45__cpo8distanceE)
_ZN34_INTERNAL_e0591f06_4_k_cu_23e2474d4cuda3std6ranges3__45__cpo8distanceE:
	.zero		1
	.type		_ZN34_INTERNAL_e0591f06_4_k_cu_23e2474d6thrust24THRUST_300001_SM_1000_NS12placeholders2_4E,@object
	.size		_ZN34_INTERNAL_e0591f06_4_k_cu_23e2474d6thrust24THRUST_300001_SM_1000_NS12placeholders2_4E,(_ZN34_INTERNAL_e0591f06_4_k_cu_23e2474d4cuda3std3__45__cpo6rbeginE - _ZN34_INTERNAL_e0591f06_4_k_cu_23e2474d6thrust24THRUST_300001_SM_1000_NS12placeholders2_4E)
_ZN34_INTERNAL_e0591f06_4_k_cu_23e2474d6thrust24THRUST_300001_SM_1000_NS12placeholders2_4E:
	.zero		1
	.type		_ZN34_INTERNAL_e0591f06_4_k_cu_23e2474d4cuda3std3__45__cpo6rbeginE,@object
	.size		_ZN34_INTERNAL_e0591f06_4_k_cu_23e2474d4cuda3std3__45__cpo6rbeginE,(_ZN34_INTERNAL_e0591f06_4_k_cu_23e2474d4cuda3std6ranges3__45__cpo7advanceE - _ZN34_INTERNAL_e0591f06_4_k_cu_23e2474d4cuda3std3__45__cpo6rbeginE)
_ZN34_INTERNAL_e0591f06_4_k_cu_23e2474d4cuda3std3__45__cpo6rbeginE:
	.zero		1
	.type		_ZN34_INTERNAL_e0591f06_4_k_cu_23e2474d4cuda3std6ranges3__45__cpo7advanceE,@object
	.size		_ZN34_INTERNAL_e0591f06_4_k_cu_23e2474d4cuda3std6ranges3__45__cpo7advanceE,(_ZN34_INTERNAL_e0591f06_4_k_cu_23e2474d6thrust24THRUST_300001_SM_1000_NS12placeholders3_10E - _ZN34_INTERNAL_e0591f06_4_k_cu_23e2474d4cuda3std6ranges3__45__cpo7advanceE)
_ZN34_INTERNAL_e0591f06_4_k_cu_23e2474d4cuda3std6ranges3__45__cpo7advanceE:
	.zero		1
	.type		_ZN34_INTERNAL_e0591f06_4_k_cu_23e2474d6thrust24THRUST_300001_SM_1000_NS12placeholders3_10E,@object
	.size		_ZN34_INTERNAL_e0591f06_4_k_cu_23e2474d6thrust24THRUST_300001_SM_1000_NS12placeholders3_10E,(_ZN34_INTERNAL_e0591f06_4_k_cu_23e2474d4cuda3std3__48in_placeE - _ZN34_INTERNAL_e0591f06_4_k_cu_23e2474d6thrust24THRUST_300001_SM_1000_NS12placeholders3_10E)
_ZN34_INTERNAL_e0591f06_4_k_cu_23e2474d6thrust24THRUST_300001_SM_1000_NS12placeholders3_10E:
	.zero		1
	.type		_ZN34_INTERNAL_e0591f06_4_k_cu_23e2474d4cuda3std3__48in_placeE,@object
	.size		_ZN34_INTERNAL_e0591f06_4_k_cu_23e2474d4cuda3std3__48in_placeE,(_ZN34_INTERNAL_e0591f06_4_k_cu_23e2474d4cuda3std6ranges3__45__cpo4sizeE - _ZN34_INTERNAL_e0591f06_4_k_cu_23e2474d4cuda3std3__48in_placeE)
_ZN34_INTERNAL_e0591f06_4_k_cu_23e2474d4cuda3std3__48in_placeE:
	.zero		1
	.type		_ZN34_INTERNAL_e0591f06_4_k_cu_23e2474d4cuda3std6ranges3__45__cpo4sizeE,@object
	.size		_ZN34_INTERNAL_e0591f06_4_k_cu_23e2474d4cuda3std6ranges3__45__cpo4sizeE,(_ZN34_INTERNAL_e0591f06_4_k_cu_23e2474d6thrust24THRUST_300001_SM_1000_NS12placeholders2_2E - _ZN34_INTERNAL_e0591f06_4_k_cu_23e2474d4cuda3std6ranges3__45__cpo4sizeE)
_ZN34_INTERNAL_e0591f06_4_k_cu_23e2474d4cuda3std6ranges3__45__cpo4sizeE:
	.zero		1
	.type		_ZN34_INTERNAL_e0591f06_4_k_cu_23e2474d6thrust24THRUST_300001_SM_1000_NS12placeholders2_2E,@object
	.size		_ZN34_INTERNAL_e0591f06_4_k_cu_23e2474d6thrust24THRUST_300001_SM_1000_NS12placeholders2_2E,(_ZN34_INTERNAL_e0591f06_4_k_cu_23e2474d4cuda3std3__45__cpo6cbeginE - _ZN34_INTERNAL_e0591f06_4_k_cu_23e2474d6thrust24THRUST_300001_SM_1000_NS12placeholders2_2E)
_ZN34_INTERNAL_e0591f06_4_k_cu_23e2474d6thrust24THRUST_300001_SM_1000_NS12placeholders2_2E:
	.zero		1
	.type		_ZN34_INTERNAL_e0591f06_4_k_cu_23e2474d4cuda3std3__45__cpo6cbeginE,@object
	.size		_ZN34_INTERNAL_e0591f06_4_k_cu_23e2474d4cuda3std3__45__cpo6cbeginE,(_ZN34_INTERNAL_e0591f06_4_k_cu_23e2474d4cuda3std6ranges3__45__cpo6cbeginE - _ZN34_INTERNAL_e0591f06_4_k_cu_23e2474d4cuda3std3__45__cpo6cbeginE)
_ZN34_INTERNAL_e0591f06_4_k_cu_23e2474d4cuda3std3__45__cpo6cbeginE:
	.zero		1
	.type		_ZN34_INTERNAL_e0591f06_4_k_cu_23e2474d4cuda3std6ranges3__45__cpo6cbeginE,@object
	.size		_ZN34_INTERNAL_e0591f06_4_k_cu_23e2474d4cuda3std6ranges3__45__cpo6cbeginE,(_ZN34_INTERNAL_e0591f06_4_k_cu_23e2474d6thrust24THRUST_300001_SM_1000_NS12placeholders2_6E - _ZN34_INTERNAL_e0591f06_4_k_cu_23e2474d4cuda3std6ranges3__45__cpo6cbeginE)
_ZN34_INTERNAL_e0591f06_4_k_cu_23e2474d4cuda3std6ranges3__45__cpo6cbeginE:
	.zero		1
	.type		_ZN34_INTERNAL_e0591f06_4_k_cu_23e2474d6thrust24THRUST_300001_SM_1000_NS12placeholders2_6E,@object
	.size		_ZN34_INTERNAL_e0591f06_4_k_cu_23e2474d6thrust24THRUST_300001_SM_1000_NS12placeholders2_6E,(_ZN34_INTERNAL_e0591f06_4_k_cu_23e2474d4cuda3std3__45__cpo7crbeginE - _ZN34_INTERNAL_e0591f06_4_k_cu_23e2474d6thrust24THRUST_300001_SM_1000_NS12placeholders2_6E)
_ZN34_INTERNAL_e0591f06_4_k_cu_23e2474d6thrust24THRUST_300001_SM_1000_NS12placeholders2_6E:
	.zero		1
	.type		_ZN34_INTERNAL_e0591f06_4_k_cu_23e2474d4cuda3std3__45__cpo7crbeginE,@object
	.size		_ZN34_INTERNAL_e0591f06_4_k_cu_23e2474d4cuda3std3__45__cpo7crbeginE,(_ZN34_INTERNAL_e0591f06_4_k_cu_23e2474d4cuda3std6ranges3__45__cpo4nextE - _ZN34_INTERNAL_e0591f06_4_k_cu_23e2474d4cuda3std3__45__cpo7crbeginE)
_ZN34_INTERNAL_e0591f06_4_k_cu_23e2474d4cuda3std3__45__cpo7crbeginE:
	.zero		1
	.type		_ZN34_INTERNAL_e0591f06_4_k_cu_23e2474d4cuda3std6ranges3__45__cpo4nextE,@object
	.size		_ZN34_INTERNAL_e0591f06_4_k_cu_23e2474d4cuda3std6ranges3__45__cpo4nextE,(_ZN34_INTERNAL_e0591f06_4_k_cu_23e2474d4cuda3std6ranges3__45__cpo4swapE - _ZN34_INTERNAL_e0591f06_4_k_cu_23e2474d4cuda3std6ranges3__45__cpo4nextE)
_ZN34_INTERNAL_e0591f06_4_k_cu_23e2474d4cuda3std6ranges3__45__cpo4nextE:
	.zero		1
	.type		_ZN34_INTERNAL_e0591f06_4_k_cu_23e2474d4cuda3std6ranges3__45__cpo4swapE,@object
	.size		_ZN34_INTERNAL_e0591f06_4_k_cu_23e2474d4cuda3std6ranges3__45__cpo4swapE,(_ZN34_INTERNAL_e0591f06_4_k_cu_23e2474d6thrust24THRUST_300001_SM_1000_NS8cuda_cub10par_nosyncE - _ZN34_INTERNAL_e0591f06_4_k_cu_23e2474d4cuda3std6ranges3__45__cpo4swapE)
_ZN34_INTERNAL_e0591f06_4_k_cu_23e2474d4cuda3std6ranges3__45__cpo4swapE:
	.zero		1
	.type		_ZN34_INTERNAL_e0591f06_4_k_cu_23e2474d6thrust24THRUST_300001_SM_1000_NS8cuda_cub10par_nosyncE,@object
	.size		_ZN34_INTERNAL_e0591f06_4_k_cu_23e2474d6thrust24THRUST_300001_SM_1000_NS8cuda_cub10par_nosyncE,(_ZN34_INTERNAL_e0591f06_4_k_cu_23e2474d6thrust24THRUST_300001_SM_1000_NS3seqE - _ZN34_INTERNAL_e0591f06_4_k_cu_23e2474d6thrust24THRUST_300001_SM_1000_NS8cuda_cub10par_nosyncE)
_ZN34_INTERNAL_e0591f06_4_k_cu_23e2474d6thrust24THRUST_300001_SM_1000_NS8cuda_cub10par_nosyncE:
	.zero		1
	.type		_ZN34_INTERNAL_e0591f06_4_k_cu_23e2474d6thrust24THRUST_300001_SM_1000_NS3seqE,@object
	.size		_ZN34_INTERNAL_e0591f06_4_k_cu_23e2474d6thrust24THRUST_300001_SM_1000_NS3seqE,(_ZN34_INTERNAL_e0591f06_4_k_cu_23e2474d4cuda3std3__420unreachable_sentinelE - _ZN34_INTERNAL_e0591f06_4_k_cu_23e2474d6thrust24THRUST_300001_SM_1000_NS3seqE)
_ZN34_INTERNAL_e0591f06_4_k_cu_23e2474d6thrust24THRUST_300001_SM_1000_NS3seqE:
	.zero		1
	.type		_ZN34_INTERNAL_e0591f06_4_k_cu_23e2474d4cuda3std3__420unreachable_sentinelE,@object
	.size		_ZN34_INTERNAL_e0591f06_4_k_cu_23e2474d4cuda3std3__420unreachable_sentinelE,(_ZN34_INTERNAL_e0591f06_4_k_cu_23e2474d4cuda3std6ranges3__45__cpo5ssizeE - _ZN34_INTERNAL_e0591f06_4_k_cu_23e2474d4cuda3std3__420unreachable_sentinelE)
_ZN34_INTERNAL_e0591f06_4_k_cu_23e2474d4cuda3std3__420unreachable_sentinelE:
	.zero		1
	.type		_ZN34_INTERNAL_e0591f06_4_k_cu_23e2474d4cuda3std6ranges3__45__cpo5ssizeE,@object
	.size		_ZN34_INTERNAL_e0591f06_4_k_cu_23e2474d4cuda3std6ranges3__45__cpo5ssizeE,(_ZN34_INTERNAL_e0591f06_4_k_cu_23e2474d6thrust24THRUST_300001_SM_1000_NS12placeholders2_3E - _ZN34_INTERNAL_e0591f06_4_k_cu_23e2474d4cuda3std6ranges3__45__cpo5ssizeE)
_ZN34_INTERNAL_e0591f06_4_k_cu_23e2474d4cuda3std6ranges3__45__cpo5ssizeE:
	.zero		1
	.type		_ZN34_INTERNAL_e0591f06_4_k_cu_23e2474d6thrust24THRUST_300001_SM_1000_NS12placeholders2_3E,@object
	.size		_ZN34_INTERNAL_e0591f06_4_k_cu_23e2474d6thrust24THRUST_300001_SM_1000_NS12placeholders2_3E,(_ZN34_INTERNAL_e0591f06_4_k_cu_23e2474d4cuda3std3__45__cpo4cendE - _ZN34_INTERNAL_e0591f06_4_k_cu_23e2474d6thrust24THRUST_300001_SM_1000_NS12placeholders2_3E)
_ZN34_INTERNAL_e0591f06_4_k_cu_23e2474d6thrust24THRUST_300001_SM_1000_NS12placeholders2_3E:
	.zero		1
	.type		_ZN34_INTERNAL_e0591f06_4_k_cu_23e2474d4cuda3std3__45__cpo4cendE,@object
	.size		_ZN34_INTERNAL_e0591f06_4_k_cu_23e2474d4cuda3std3__45__cpo4cendE,(_ZN34_INTERNAL_e0591f06_4_k_cu_23e2474d4cuda3std6ranges3__45__cpo4cendE - _ZN34_INTERNAL_e0591f06_4_k_cu_23e2474d4cuda3std3__45__cpo4cendE)
_ZN34_INTERNAL_e0591f06_4_k_cu_23e2474d4cuda3std3__45__cpo4cendE:
	.zero		1
	.type		_ZN34_INTERNAL_e0591f06_4_k_cu_23e2474d4cuda3std6ranges3__45__cpo4cendE,@object
	.size		_ZN34_INTERNAL_e0591f06_4_k_cu_23e2474d4cuda3std6ranges3__45__cpo4cendE,(_ZN34_INTERNAL_e0591f06_4_k_cu_23e2474d6thrust24THRUST_300001_SM_1000_NS12placeholders2_7E - _ZN34_INTERNAL_e0591f06_4_k_cu_23e2474d4cuda3std6ranges3__45__cpo4cendE)
_ZN34_INTERNAL_e0591f06_4_k_cu_23e2474d4cuda3std6ranges3__45__cpo4cendE:
	.zero		1
	.type		_ZN34_INTERNAL_e0591f06_4_k_cu_23e2474d6thrust24THRUST_300001_SM_1000_NS12placeholders2_7E,@object
	.size		_ZN34_INTERNAL_e0591f06_4_k_cu_23e2474d6thrust24THRUST_300001_SM_1000_NS12placeholders2_7E,(_ZN34_INTERNAL_e0591f06_4_k_cu_23e2474d4cuda3std3__45__cpo5crendE - _ZN34_INTERNAL_e0591f06_4_k_cu_23e2474d6thrust24THRUST_300001_SM_1000_NS12placeholders2_7E)
_ZN34_INTERNAL_e0591f06_4_k_cu_23e2474d6thrust24THRUST_300001_SM_1000_NS12placeholders2_7E:
	.zero		1
	.type		_ZN34_INTERNAL_e0591f06_4_k_cu_23e2474d4cuda3std3__45__cpo5crendE,@object
	.size		_ZN34_INTERNAL_e0591f06_4_k_cu_23e2474d4cuda3std3__45__cpo5crendE,(_ZN34_INTERNAL_e0591f06_4_k_cu_23e2474d4cuda3std6ranges3__45__cpo4prevE - _ZN34_INTERNAL_e0591f06_4_k_cu_23e2474d4cuda3std3__45__cpo5crendE)
_ZN34_INTERNAL_e0591f06_4_k_cu_23e2474d4cuda3std3__45__cpo5crendE:
	.zero		1
	.type		_ZN34_INTERNAL_e0591f06_4_k_cu_23e2474d4cuda3std6ranges3__45__cpo4prevE,@object
	.size		_ZN34_INTERNAL_e0591f06_4_k_cu_23e2474d4cuda3std6ranges3__45__cpo4prevE,(_ZN34_INTERNAL_e0591f06_4_k_cu_23e2474d4cuda3std6ranges3__45__cpo9iter_moveE - _ZN34_INTERNAL_e0591f06_4_k_cu_23e2474d4cuda3std6ranges3__45__cpo4prevE)
_ZN34_INTERNAL_e0591f06_4_k_cu_23e2474d4cuda3std6ranges3__45__cpo4prevE:
	.zero		1
	.type		_ZN34_INTERNAL_e0591f06_4_k_cu_23e2474d4cuda3std6ranges3__45__cpo9iter_moveE,@object
	.size		_ZN34_INTERNAL_e0591f06_4_k_cu_23e2474d4cuda3std6ranges3__45__cpo9iter_moveE,(_ZN34_INTERNAL_e0591f06_4_k_cu_23e2474d6thrust24THRUST_300001_SM_1000_NS6system6detail10sequential3seqE - _ZN34_INTERNAL_e0591f06_4_k_cu_23e2474d4cuda3std6ranges3__45__cpo9iter_moveE)
_ZN34_INTERNAL_e0591f06_4_k_cu_23e2474d4cuda3std6ranges3__45__cpo9iter_moveE:
	.zero		1
	.type		_ZN34_INTERNAL_e0591f06_4_k_cu_23e2474d6thrust24THRUST_300001_SM_1000_NS6system6detail10sequential3seqE,@object
	.size		_ZN34_INTERNAL_e0591f06_4_k_cu_23e2474d6thrust24THRUST_300001_SM_1000_NS6system6detail10sequential3seqE,(_ZN34_INTERNAL_e0591f06_4_k_cu_23e2474d6thrust24THRUST_300001_SM_1000_NS12placeholders2_9E - _ZN34_INTERNAL_e0591f06_4_k_cu_23e2474d6thrust24THRUST_300001_SM_1000_NS6system6detail10sequential3seqE)
_ZN34_INTERNAL_e0591f06_4_k_cu_23e2474d6thrust24THRUST_300001_SM_1000_NS6system6detail10sequential3seqE:
	.zero		1
	.type		_ZN34_INTERNAL_e0591f06_4_k_cu_23e2474d6thrust24THRUST_300001_SM_1000_NS12placeholders2_9E,@object
	.size		_ZN34_INTERNAL_e0591f06_4_k_cu_23e2474d6thrust24THRUST_300001_SM_1000_NS12placeholders2_9E,(_ZN34_INTERNAL_e0591f06_4_k_cu_23e2474d4cuda3std3__419piecewise_constructE - _ZN34_INTERNAL_e0591f06_4_k_cu_23e2474d6thrust24THRUST_300001_SM_1000_NS12placeholders2_9E)
_ZN34_INTERNAL_e0591f06_4_k_cu_23e2474d6thrust24THRUST_300001_SM_1000_NS12placeholders2_9E:
	.zero		1
	.type		_ZN34_INTERNAL_e0591f06_4_k_cu_23e2474d4cuda3std3__419piecewise_constructE,@object
	.size		_ZN34_INTERNAL_e0591f06_4_k_cu_23e2474d4cuda3std3__419piecewise_constructE,(_ZN34_INTERNAL_e0591f06_4_k_cu_23e2474d4cuda3std6ranges3__45__cpo5cdataE - _ZN34_INTERNAL_e0591f06_4_k_cu_23e2474d4cuda3std3__419piecewise_constructE)
_ZN34_INTERNAL_e0591f06_4_k_cu_23e2474d4cuda3std3__419piecewise_constructE:
	.zero		1
	.type		_ZN34_INTERNAL_e0591f06_4_k_cu_23e2474d4cuda3std6ranges3__45__cpo5cdataE,@object
	.size		_ZN34_INTERNAL_e0591f06_4_k_cu_23e2474d4cuda3std6ranges3__45__cpo5cdataE,(_ZN34_INTERNAL_e0591f06_4_k_cu_23e2474d6thrust24THRUST_300001_SM_1000_NS12placeholders2_1E - _ZN34_INTERNAL_e0591f06_4_k_cu_23e2474d4cuda3std6ranges3__45__cpo5cdataE)
_ZN34_INTERNAL_e0591f06_4_k_cu_23e2474d4cuda3std6ranges3__45__cpo5cdataE:
	.zero		1
	.type		_ZN34_INTERNAL_e0591f06_4_k_cu_23e2474d6thrust24THRUST_300001_SM_1000_NS12placeholders2_1E,@object
	.size		_ZN34_INTERNAL_e0591f06_4_k_cu_23e2474d6thrust24THRUST_300001_SM_1000_NS12placeholders2_1E,(_ZN34_INTERNAL_e0591f06_4_k_cu_23e2474d4cuda3std3__45__cpo3endE - _ZN34_INTERNAL_e0591f06_4_k_cu_23e2474d6thrust24THRUST_300001_SM_1000_NS12placeholders2_1E)
_ZN34_INTERNAL_e0591f06_4_k_cu_23e2474d6thrust24THRUST_300001_SM_1000_NS12placeholders2_1E:
	.zero		1
	.type		_ZN34_INTERNAL_e0591f06_4_k_cu_23e2474d4cuda3std3__45__cpo3endE,@object
	.size		_ZN34_INTERNAL_e0591f06_4_k_cu_23e2474d4cuda3std3__45__cpo3endE,(_ZN34_INTERNAL_e0591f06_4_k_cu_23e2474d4cuda3std6ranges3__45__cpo3endE - _ZN34_INTERNAL_e0591f06_4_k_cu_23e2474d4cuda3std3__45__cpo3endE)
_ZN34_INTERNAL_e0591f06_4_k_cu_23e2474d4cuda3std3__45__cpo3endE:
	.zero		1
	.type		_ZN34_INTERNAL_e0591f06_4_k_cu_23e2474d4cuda3std6ranges3__45__cpo3endE,@object
	.size		_ZN34_INTERNAL_e0591f06_4_k_cu_23e2474d4cuda3std6ranges3__45__cpo3endE,(_ZN34_INTERNAL_e0591f06_4_k_cu_23e2474d6thrust24THRUST_300001_SM_1000_NS12placeholders2_5E - _ZN34_INTERNAL_e0591f06_4_k_cu_23e2474d4cuda3std6ranges3__45__cpo3endE)
_ZN34_INTERNAL_e0591f06_4_k_cu_23e2474d4cuda3std6ranges3__45__cpo3endE:
	.zero		1
	.type		_ZN34_INTERNAL_e0591f06_4_k_cu_23e2474d6thrust24THRUST_300001_SM_1000_NS12placeholders2_5E,@object
	.size		_ZN34_INTERNAL_e0591f06_4_k_cu_23e2474d6thrust24THRUST_300001_SM_1000_NS12placeholders2_5E,(_ZN34_INTERNAL_e0591f06_4_k_cu_23e2474d4cuda3std3__45__cpo4rendE - _ZN34_INTERNAL_e0591f06_4_k_cu_23e2474d6thrust24THRUST_300001_SM_1000_NS12placeholders2_5E)
_ZN34_INTERNAL_e0591f06_4_k_cu_23e2474d6thrust24THRUST_300001_SM_1000_NS12placeholders2_5E:
	.zero		1
	.type		_ZN34_INTERNAL_e0591f06_4_k_cu_23e2474d4cuda3std3__45__cpo4rendE,@object
	.size		_ZN34_INTERNAL_e0591f06_4_k_cu_23e2474d4cuda3std3__45__cpo4rendE,(_ZN34_INTERNAL_e0591f06_4_k_cu_23e2474d4cuda3std6ranges3__45__cpo9iter_swapE - _ZN34_INTERNAL_e0591f06_4_k_cu_23e2474d4cuda3std3__45__cpo4rendE)
_ZN34_INTERNAL_e0591f06_4_k_cu_23e2474d4cuda3std3__45__cpo4rendE:
	.zero		1
	.type		_ZN34_INTERNAL_e0591f06_4_k_cu_23e2474d4cuda3std6ranges3__45__cpo9iter_swapE,@object
	.size		_ZN34_INTERNAL_e0591f06_4_k_cu_23e2474d4cuda3std6ranges3__45__cpo9iter_swapE,(_ZN34_INTERNAL_e0591f06_4_k_cu_23e2474d4cuda3std3__48unexpectE - _ZN34_INTERNAL_e0591f06_4_k_cu_23e2474d4cuda3std6ranges3__45__cpo9iter_swapE)
_ZN34_INTERNAL_e0591f06_4_k_cu_23e2474d4cuda3std6ranges3__45__cpo9iter_swapE:
	.zero		1
	.type		_ZN34_INTERNAL_e0591f06_4_k_cu_23e2474d4cuda3std3__48unexpectE,@object
	.size		_ZN34_INTERNAL_e0591f06_4_k_cu_23e2474d4cuda3std3__48unexpectE,(_ZN34_INTERNAL_e0591f06_4_k_cu_23e2474d6thrust24THRUST_300001_SM_1000_NS8cuda_cub3parE - _ZN34_INTERNAL_e0591f06_4_k_cu_23e2474d4cuda3std3__48unexpectE)
_ZN34_INTERNAL_e0591f06_4_k_cu_23e2474d4cuda3std3__48unexpectE:
	.zero		1
	.type		_ZN34_INTERNAL_e0591f06_4_k_cu_23e2474d6thrust24THRUST_300001_SM_1000_NS8cuda_cub3parE,@object
	.size		_ZN34_INTERNAL_e0591f06_4_k_cu_23e2474d6thrust24THRUST_300001_SM_1000_NS8cuda_cub3parE,(.L_29 - _ZN34_INTERNAL_e0591f06_4_k_cu_23e2474d6thrust24THRUST_300001_SM_1000_NS8cuda_cub3parE)
_ZN34_INTERNAL_e0591f06_4_k_cu_23e2474d6thrust24THRUST_300001_SM_1000_NS8cuda_cub3parE:
	.zero		1
.L_29:


//--------------------- .nv.shared._ZN3cub18CUB_300001_SM_10006detail6reduce18DeviceReduceKernelINS2_10policy_hubIiyN4cuda3std3__44plusIiEEE10Policy1000EPiyS9_iNS7_10__identityEEEvT0_PT3_T1_NS0_13GridEvenShareISH_EET2_T4_ --------------------------
	.section	.nv.shared._ZN3cub18CUB_300001_SM_10006detail6reduce18DeviceReduceKernelINS2_10policy_hubIiyN4cuda3std3__44plusIiEEE10Policy1000EPiyS9_iNS7_10__identityEEEvT0_PT3_T1_NS0_13GridEvenShareISH_EET2_T4_,"aw",@nobits
	.sectionflags	@""
	.align	4
.nv.shared._ZN3cub18CUB_300001_SM_10006detail6reduce18DeviceReduceKernelINS2_10policy_hubIiyN4cuda3std3__44plusIiEEE10Policy1000EPiyS9_iNS7_10__identityEEEvT0_PT3_T1_NS0_13GridEvenShareISH_EET2_T4_:
	.zero		1068


//--------------------- .nv.shared._ZN3cub18CUB_300001_SM_10006detail6reduce28DeviceReduceSingleTileKernelINS2_10policy_hubIiyN4cuda3std3__44plusIiEEE10Policy1000EPiSC_yS9_iiNS7_10__identityEEEvT0_T1_T2_T3_T4_T6_ --------------------------
	.section	.nv.shared._ZN3cub18CUB_300001_SM_10006detail6reduce28DeviceReduceSingleTileKernelINS2_10policy_hubIiyN4cuda3std3__44plusIiEEE10Policy1000EPiSC_yS9_iiNS7_10__identityEEEvT0_T1_T2_T3_T4_T6_,"aw",@nobits
	.sectionflags	@""
	.align	4
.nv.shared._ZN3cub18CUB_300001_SM_10006detail6reduce28DeviceReduceSingleTileKernelINS2_10policy_hubIiyN4cuda3std3__44plusIiEEE10Policy1000EPiSC_yS9_iiNS7_10__identityEEEvT0_T1_T2_T3_T4_T6_:
	.zero		1068


//--------------------- .nv.shared._ZN3cub18CUB_300001_SM_10006detail6reduce28DeviceReduceSingleTileKernelINS2_10policy_hubIijN4cuda3std3__44plusIiEEE10Policy1000EPiSC_iS9_iiNS7_10__identityEEEvT0_T1_T2_T3_T4_T6_ --------------------------
	.section	.nv.shared._ZN3cub18CUB_300001_SM_10006detail6reduce28DeviceReduceSingleTileKernelINS2_10policy_hubIijN4cuda3std3__44plusIiEEE10Policy1000EPiSC_iS9_iiNS7_10__identityEEEvT0_T1_T2_T3_T4_T6_,"aw",@nobits
	.sectionflags	@""
	.align	4
.nv.shared._ZN3cub18CUB_300001_SM_10006detail6reduce28DeviceReduceSingleTileKernelINS2_10policy_hubIijN4cuda3std3__44plusIiEEE10Policy1000EPiSC_iS9_iiNS7_10__identityEEEvT0_T1_T2_T3_T4_T6_:
	.zero		1068


//--------------------- .nv.shared._ZN3cub18CUB_300001_SM_10006detail6reduce18DeviceReduceKernelINS2_10policy_hubIijN4cuda3std3__44plusIiEEE10Policy1000EPijS9_iNS7_10__identityEEEvT0_PT3_T1_NS0_13GridEvenShareISH_EET2_T4_ --------------------------
	.section	.nv.shared._ZN3cub18CUB_300001_SM_10006detail6reduce18DeviceReduceKernelINS2_10policy_hubIijN4cuda3std3__44plusIiEEE10Policy1000EPijS9_iNS7_10__identityEEEvT0_PT3_T1_NS0_13GridEvenShareISH_EET2_T4_,"aw",@nobits
	.sectionflags	@""
	.align	4
.nv.shared._ZN3cub18CUB_300001_SM_10006detail6reduce18DeviceReduceKernelINS2_10policy_hubIijN4cuda3std3__44plusIiEEE10Policy1000EPijS9_iNS7_10__identityEEEvT0_PT3_T1_NS0_13GridEvenShareISH_EET2_T4_:
	.zero		1068


//--------------------- .nv.shared._ZN3cub18CUB_300001_SM_10006detail6reduce28DeviceReduceSingleTileKernelINS2_10policy_hubIijN4cuda3std3__44plusIiEEE10Policy1000EPiSC_jS9_iiNS7_10__identityEEEvT0_T1_T2_T3_T4_T6_ --------------------------
	.section	.nv.shared._ZN3cub18CUB_300001_SM_10006detail6reduce28DeviceReduceSingleTileKernelINS2_10policy_hubIijN4cuda3std3__44plusIiEEE10Policy1000EPiSC_jS9_iiNS7_10__identityEEEvT0_T1_T2_T3_T4_T6_,"aw",@nobits
	.sectionflags	@""
	.align	4
.nv.shared._ZN3cub18CUB_300001_SM_10006detail6reduce28DeviceReduceSingleTileKernelINS2_10policy_hubIijN4cuda3std3__44plusIiEEE10Policy1000EPiSC_jS9_iiNS7_10__identityEEEvT0_T1_T2_T3_T4_T6_:
	.zero		1068


//--------------------- .nv.constant0._ZN3cub18CUB_300001_SM_10006detail6reduce28DeviceReduceSingleTileKernelINS2_10policy_hubIiyN4cuda3std3__44plusIiEEE10Policy1000EPiSC_iS9_iiNS7_10__identityEEEvT0_T1_T2_T3_T4_T6_ --------------------------
	.section	.nv.constant0._ZN3cub18CUB_300001_SM_10006detail6reduce28DeviceReduceSingleTileKernelINS2_10policy_hubIiyN4cuda3std3__44plusIiEEE10Policy1000EPiSC_iS9_iiNS7_10__identityEEEvT0_T1_T2_T3_T4_T6_,"a",@progbits
	.sectionflags	@""
	.align	4
.nv.constant0._ZN3cub18CUB_300001_SM_10006detail6reduce28DeviceReduceSingleTileKernelINS2_10policy_hubIiyN4cuda3std3__44plusIiEEE10Policy1000EPiSC_iS9_iiNS7_10__identityEEEvT0_T1_T2_T3_T4_T6_:
	.zero		925


//--------------------- .nv.constant0._ZN3cub18CUB_300001_SM_10006detail6reduce18DeviceReduceKernelINS2_10policy_hubIiyN4cuda3std3__44plusIiEEE10Policy1000EPiyS9_iNS7_10__identityEEEvT0_PT3_T1_NS0_13GridEvenShareISH_EET2_T4_ --------------------------
	.section	.nv.constant0._ZN3cub18CUB_300001_SM_10006detail6reduce18DeviceReduceKernelINS2_10policy_hubIiyN4cuda3std3__44plusIiEEE10Policy1000EPiyS9_iNS7_10__identityEEEvT0_PT3_T1_NS0_13GridEvenShareISH_EET2_T4_,"a",@progbits
	.sectionflags	@""
	.align	4
.nv.constant0._ZN3cub18CUB_300001_SM_10006detail6reduce18DeviceReduceKernelINS2_10policy_hubIiyN4cuda3std3__44plusIiEEE10Policy1000EPiyS9_iNS7_10__identityEEEvT0_PT3_T1_NS0_13GridEvenShareISH_EET2_T4_:
	.zero		994


//--------------------- .nv.constant0._ZN3cub18CUB_300001_SM_10006detail6reduce28DeviceReduceSingleTileKernelINS2_10policy_hubIiyN4cuda3std3__44plusIiEEE10Policy1000EPiSC_yS9_iiNS7_10__identityEEEvT0_T1_T2_T3_T4_T6_ --------------------------
	.section	.nv.constant0._ZN3cub18CUB_300001_SM_10006detail6reduce28DeviceReduceSingleTileKernelINS2_10policy_hubIiyN4cuda3std3__44plusIiEEE10Policy1000EPiSC_yS9_iiNS7_10__identityEEEvT0_T1_T2_T3_T4_T6_,"a",@progbits
	.sectionflags	@""
	.align	4
.nv.constant0._ZN3cub18CUB_300001_SM_10006detail6reduce28DeviceReduceSingleTileKernelINS2_10policy_hubIiyN4cuda3std3__44plusIiEEE10Policy1000EPiSC_yS9_iiNS7_10__identityEEEvT0_T1_T2_T3_T4_T6_:
	.zero		929


//--------------------- .nv.constant0._ZN3cub18CUB_300001_SM_10006detail6reduce28DeviceReduceSingleTileKernelINS2_10policy_hubIijN4cuda3std3__44plusIiEEE10Policy1000EPiSC_iS9_iiNS7_10__identityEEEvT0_T1_T2_T3_T4_T6_ --------------------------
	.section	.nv.constant0._ZN3cub18CUB_300001_SM_10006detail6reduce28DeviceReduceSingleTileKernelINS2_10policy_hubIijN4cuda3std3__44plusIiEEE10Policy1000EPiSC_iS9_iiNS7_10__identityEEEvT0_T1_T2_T3_T4_T6_,"a",@progbits
	.sectionflags	@""
	.align	4
.nv.constant0._ZN3cub18CUB_300001_SM_10006detail6reduce28DeviceReduceSingleTileKernelINS2_10policy_hubIijN4cuda3std3__44plusIiEEE10Policy1000EPiSC_iS9_iiNS7_10__identityEEEvT0_T1_T2_T3_T4_T6_:
	.zero		925


//--------------------- .nv.constant0._ZN3cub18CUB_300001_SM_10006detail6reduce18DeviceReduceKernelINS2_10policy_hubIijN4cuda3std3__44plusIiEEE10Policy1000EPijS9_iNS7_10__identityEEEvT0_PT3_T1_NS0_13GridEvenShareISH_EET2_T4_ --------------------------
	.section	.nv.constant0._ZN3cub18CUB_300001_SM_10006detail6reduce18DeviceReduceKernelINS2_10policy_hubIijN4cuda3std3__44plusIiEEE10Policy1000EPijS9_iNS7_10__identityEEEvT0_PT3_T1_NS0_13GridEvenShareISH_EET2_T4_,"a",@progbits
	.sectionflags	@""
	.align	4
.nv.constant0._ZN3cub18CUB_300001_SM_10006detail6reduce18DeviceReduceKernelINS2_10policy_hubIijN4cuda3std3__44plusIiEEE10Policy1000EPijS9_iNS7_10__identityEEEvT0_PT3_T1_NS0_13GridEvenShareISH_EET2_T4_:
	.zero		958


//--------------------- .nv.constant0._ZN3cub18CUB_300001_SM_10006detail6reduce28DeviceReduceSingleTileKernelINS2_10policy_hubIijN4cuda3std3__44plusIiEEE10Policy1000EPiSC_jS9_iiNS7_10__identityEEEvT0_T1_T2_T3_T4_T6_ --------------------------
	.section	.nv.constant0._ZN3cub18CUB_300001_SM_10006detail6reduce28DeviceReduceSingleTileKernelINS2_10policy_hubIijN4cuda3std3__44plusIiEEE10Policy1000EPiSC_jS9_iiNS7_10__identityEEEvT0_T1_T2_T3_T4_T6_,"a",@progbits
	.sectionflags	@""
	.align	4
.nv.constant0._ZN3cub18CUB_300001_SM_10006detail6reduce28DeviceReduceSingleTileKernelINS2_10policy_hubIijN4cuda3std3__44plusIiEEE10Policy1000EPiSC_jS9_iiNS7_10__identityEEEvT0_T1_T2_T3_T4_T6_:
	.zero		925


//--------------------- .nv.constant0._ZN3cub18CUB_300001_SM_10006detail11EmptyKernelIvEEvv --------------------------
	.section	.nv.constant0._ZN3cub18CUB_300001_SM_10006detail11EmptyKernelIvEEvv,"a",@progbits
	.sectionflags	@""
	.align	4
.nv.constant0._ZN3cub18CUB_300001_SM_10006detail11EmptyKernelIvEEvv:
	.zero		896


//--------------------- .nv.constant0._Z10orderCheckPmjPi --------------------------
	.section	.nv.constant0._Z10orderCheckPmjPi,"a",@progbits
	.sectionflags	@""
	.align	4
.nv.constant0._Z10orderCheckPmjPi:
	.zero		920


//--------------------- SYMBOLS --------------------------

	.type		.nv.reservedSmem.offset0,@object
	.size		.nv.reservedSmem.offset0,0x4
	.type		.nv.reservedSmem.cap,@object
	.size		.nv.reservedSmem.cap,0x4
